//
// Generated by NVIDIA NVVM Compiler
//
// Compiler Build ID: CL-36424714
// Cuda compilation tools, release 13.0, V13.0.88
// Based on NVVM 20.0.0
//

.version 9.0
.target sm_100
.address_size 64

	// .globl	_Z20boxes_overlap_kerneliPKfiS0_Pf
// _ZZ10nms_kernelifPKfPlE11block_boxes has been demoted
// _ZZ17nms_normal_kernelifPKfPlE11block_boxes has been demoted
.global .align 4 .b8 __cudart_i2opi_f[24] = {65, 144, 67, 60, 153, 149, 98, 219, 192, 221, 52, 245, 209, 87, 39, 252, 41, 21, 68, 78, 110, 131, 249, 162};

.visible .entry _Z20boxes_overlap_kerneliPKfiS0_Pf(
	.param .u32 _Z20boxes_overlap_kerneliPKfiS0_Pf_param_0,
	.param .u64 .ptr .align 1 _Z20boxes_overlap_kerneliPKfiS0_Pf_param_1,
	.param .u32 _Z20boxes_overlap_kerneliPKfiS0_Pf_param_2,
	.param .u64 .ptr .align 1 _Z20boxes_overlap_kerneliPKfiS0_Pf_param_3,
	.param .u64 .ptr .align 1 _Z20boxes_overlap_kerneliPKfiS0_Pf_param_4
)
{
	.local .align 16 .b8 	__local_depot0[208];
	.reg .b64 	%SP;
	.reg .b64 	%SPL;
	.reg .pred 	%p<218>;
	.reg .b32 	%r<812>;
	.reg .b32 	%f<1208>;
	.reg .b64 	%rd<405>;
	.reg .b64 	%fd<41>;

	mov.u64 	%SPL, __local_depot0;
	ld.param.u32 	%r274, [_Z20boxes_overlap_kerneliPKfiS0_Pf_param_0];
	ld.param.u64 	%rd142, [_Z20boxes_overlap_kerneliPKfiS0_Pf_param_1];
	ld.param.u32 	%r273, [_Z20boxes_overlap_kerneliPKfiS0_Pf_param_2];
	ld.param.u64 	%rd143, [_Z20boxes_overlap_kerneliPKfiS0_Pf_param_3];
	add.u64 	%rd1, %SPL, 0;
	add.u64 	%rd2, %SPL, 0;
	add.u64 	%rd3, %SPL, 0;
	add.u64 	%rd4, %SPL, 0;
	add.u64 	%rd5, %SPL, 160;
	add.u64 	%rd6, %SPL, 32;
	mov.u32 	%r275, %ctaid.y;
	shl.b32 	%r276, %r275, 4;
	mov.u32 	%r277, %tid.y;
	add.s32 	%r1, %r276, %r277;
	mov.u32 	%r278, %ctaid.x;
	shl.b32 	%r279, %r278, 4;
	mov.u32 	%r280, %tid.x;
	add.s32 	%r2, %r279, %r280;
	setp.ge.s32 	%p3, %r1, %r274;
	setp.ge.s32 	%p4, %r2, %r273;
	or.pred  	%p5, %p3, %p4;
	@%p5 bra 	$L__BB0_203;
	cvta.to.global.u64 	%rd151, %rd142;
	cvta.to.global.u64 	%rd152, %rd143;
	mul.lo.s32 	%r281, %r1, 7;
	mul.wide.u32 	%rd153, %r281, 4;
	add.s64 	%rd154, %rd151, %rd153;
	mul.lo.s32 	%r282, %r2, 7;
	mul.wide.s32 	%rd155, %r282, 4;
	add.s64 	%rd156, %rd152, %rd155;
	ld.global.f32 	%f1, [%rd154+24];
	ld.global.f32 	%f2, [%rd156+24];
	ld.global.f32 	%f284, [%rd154+12];
	mul.f32 	%f3, %f284, 0f3F000000;
	ld.global.f32 	%f285, [%rd156+12];
	mul.f32 	%f4, %f285, 0f3F000000;
	ld.global.f32 	%f286, [%rd154+16];
	mul.f32 	%f5, %f286, 0f3F000000;
	ld.global.f32 	%f287, [%rd156+16];
	mul.f32 	%f6, %f287, 0f3F000000;
	ld.global.f32 	%f7, [%rd154];
	sub.f32 	%f288, %f7, %f3;
	ld.global.f32 	%f8, [%rd154+4];
	sub.f32 	%f289, %f8, %f5;
	add.f32 	%f290, %f3, %f7;
	add.f32 	%f291, %f5, %f8;
	ld.global.f32 	%f9, [%rd156];
	ld.global.f32 	%f10, [%rd156+4];
	st.local.v2.f32 	[%rd5], {%f288, %f289};
	st.local.v2.f32 	[%rd5+8], {%f290, %f289};
	st.local.v2.f32 	[%rd5+16], {%f290, %f291};
	st.local.v2.f32 	[%rd5+24], {%f288, %f291};
	mul.f32 	%f292, %f1, 0f3F22F983;
	cvt.rni.s32.f32 	%r718, %f292;
	cvt.rn.f32.s32 	%f293, %r718;
	fma.rn.f32 	%f294, %f293, 0fBFC90FDA, %f1;
	fma.rn.f32 	%f295, %f293, 0fB3A22168, %f294;
	fma.rn.f32 	%f1130, %f293, 0fA7C234C5, %f295;
	abs.f32 	%f12, %f1;
	setp.ltu.f32 	%p6, %f12, 0f47CE4780;
	mov.u32 	%r714, %r718;
	mov.f32 	%f1129, %f1130;
	@%p6 bra 	$L__BB0_9;
	setp.neu.f32 	%p7, %f12, 0f7F800000;
	@%p7 bra 	$L__BB0_4;
	mov.f32 	%f298, 0f00000000;
	mul.rn.f32 	%f1129, %f1, %f298;
	mov.b32 	%r714, 0;
	bra.uni 	$L__BB0_9;
$L__BB0_4:
	mov.b32 	%r4, %f1;
	shl.b32 	%r284, %r4, 8;
	or.b32  	%r5, %r284, -2147483648;
	mov.b64 	%rd346, 0;
	mov.b32 	%r711, 0;
	mov.u64 	%rd344, __cudart_i2opi_f;
	mov.u64 	%rd345, %rd4;
$L__BB0_5:
	.pragma "nounroll";
	ld.global.nc.u32 	%r285, [%rd344];
	mad.wide.u32 	%rd159, %r285, %r5, %rd346;
	shr.u64 	%rd346, %rd159, 32;
	st.local.u32 	[%rd345], %rd159;
	add.s32 	%r711, %r711, 1;
	add.s64 	%rd345, %rd345, 4;
	add.s64 	%rd344, %rd344, 4;
	setp.ne.s32 	%p8, %r711, 6;
	@%p8 bra 	$L__BB0_5;
	shr.u32 	%r286, %r4, 23;
	st.local.u32 	[%rd4+24], %rd346;
	and.b32  	%r8, %r286, 31;
	and.b32  	%r287, %r286, 224;
	add.s32 	%r288, %r287, -128;
	shr.u32 	%r289, %r288, 5;
	mul.wide.u32 	%rd160, %r289, 4;
	sub.s64 	%rd13, %rd4, %rd160;
	ld.local.u32 	%r712, [%rd13+24];
	ld.local.u32 	%r713, [%rd13+20];
	setp.eq.s32 	%p9, %r8, 0;
	@%p9 bra 	$L__BB0_8;
	shf.l.wrap.b32 	%r712, %r713, %r712, %r8;
	ld.local.u32 	%r290, [%rd13+16];
	shf.l.wrap.b32 	%r713, %r290, %r713, %r8;
$L__BB0_8:
	shr.u32 	%r291, %r712, 30;
	shf.l.wrap.b32 	%r292, %r713, %r712, 2;
	shl.b32 	%r293, %r713, 2;
	shr.u32 	%r294, %r292, 31;
	add.s32 	%r295, %r294, %r291;
	neg.s32 	%r296, %r295;
	setp.lt.s32 	%p10, %r4, 0;
	selp.b32 	%r714, %r296, %r295, %p10;
	xor.b32  	%r297, %r292, %r4;
	shr.s32 	%r298, %r292, 31;
	xor.b32  	%r299, %r298, %r292;
	xor.b32  	%r300, %r298, %r293;
	cvt.u64.u32 	%rd161, %r299;
	shl.b64 	%rd162, %rd161, 32;
	cvt.u64.u32 	%rd163, %r300;
	or.b64  	%rd164, %rd162, %rd163;
	cvt.rn.f64.s64 	%fd1, %rd164;
	mul.f64 	%fd2, %fd1, 0d3BF921FB54442D19;
	cvt.rn.f32.f64 	%f296, %fd2;
	neg.f32 	%f297, %f296;
	setp.lt.s32 	%p11, %r297, 0;
	selp.f32 	%f1129, %f297, %f296, %p11;
$L__BB0_9:
	setp.ltu.f32 	%p12, %f12, 0f47CE4780;
	add.s32 	%r302, %r714, 1;
	mul.rn.f32 	%f299, %f1129, %f1129;
	and.b32  	%r303, %r714, 1;
	setp.eq.b32 	%p13, %r303, 1;
	selp.f32 	%f300, %f1129, 0f3F800000, %p13;
	fma.rn.f32 	%f301, %f299, %f300, 0f00000000;
	fma.rn.f32 	%f302, %f299, 0f37CBAC00, 0fBAB607ED;
	selp.f32 	%f303, 0fB94D4153, %f302, %p13;
	selp.f32 	%f304, 0f3C0885E4, 0f3D2AAABB, %p13;
	fma.rn.f32 	%f305, %f303, %f299, %f304;
	selp.f32 	%f306, 0fBE2AAAA8, 0fBEFFFFFF, %p13;
	fma.rn.f32 	%f307, %f305, %f299, %f306;
	fma.rn.f32 	%f308, %f307, %f301, %f300;
	and.b32  	%r304, %r302, 2;
	setp.eq.s32 	%p14, %r304, 0;
	mov.f32 	%f309, 0f00000000;
	sub.f32 	%f310, %f309, %f308;
	selp.f32 	%f16, %f308, %f310, %p14;
	@%p12 bra 	$L__BB0_17;
	setp.neu.f32 	%p15, %f12, 0f7F800000;
	@%p15 bra 	$L__BB0_12;
	mov.f32 	%f313, 0f00000000;
	mul.rn.f32 	%f1130, %f1, %f313;
	mov.b32 	%r718, 0;
	bra.uni 	$L__BB0_17;
$L__BB0_12:
	mov.b32 	%r17, %f1;
	shl.b32 	%r306, %r17, 8;
	or.b32  	%r18, %r306, -2147483648;
	mov.b64 	%rd349, 0;
	mov.b32 	%r715, 0;
	mov.u64 	%rd347, __cudart_i2opi_f;
	mov.u64 	%rd348, %rd4;
$L__BB0_13:
	.pragma "nounroll";
	ld.global.nc.u32 	%r307, [%rd347];
	mad.wide.u32 	%rd167, %r307, %r18, %rd349;
	shr.u64 	%rd349, %rd167, 32;
	st.local.u32 	[%rd348], %rd167;
	add.s32 	%r715, %r715, 1;
	add.s64 	%rd348, %rd348, 4;
	add.s64 	%rd347, %rd347, 4;
	setp.ne.s32 	%p16, %r715, 6;
	@%p16 bra 	$L__BB0_13;
	shr.u32 	%r308, %r17, 23;
	st.local.u32 	[%rd4+24], %rd349;
	and.b32  	%r21, %r308, 31;
	and.b32  	%r309, %r308, 224;
	add.s32 	%r310, %r309, -128;
	shr.u32 	%r311, %r310, 5;
	mul.wide.u32 	%rd168, %r311, 4;
	sub.s64 	%rd20, %rd4, %rd168;
	ld.local.u32 	%r716, [%rd20+24];
	ld.local.u32 	%r717, [%rd20+20];
	setp.eq.s32 	%p17, %r21, 0;
	@%p17 bra 	$L__BB0_16;
	shf.l.wrap.b32 	%r716, %r717, %r716, %r21;
	ld.local.u32 	%r312, [%rd20+16];
	shf.l.wrap.b32 	%r717, %r312, %r717, %r21;
$L__BB0_16:
	shr.u32 	%r313, %r716, 30;
	shf.l.wrap.b32 	%r314, %r717, %r716, 2;
	shl.b32 	%r315, %r717, 2;
	shr.u32 	%r316, %r314, 31;
	add.s32 	%r317, %r316, %r313;
	neg.s32 	%r318, %r317;
	setp.lt.s32 	%p18, %r17, 0;
	selp.b32 	%r718, %r318, %r317, %p18;
	xor.b32  	%r319, %r314, %r17;
	shr.s32 	%r320, %r314, 31;
	xor.b32  	%r321, %r320, %r314;
	xor.b32  	%r322, %r320, %r315;
	cvt.u64.u32 	%rd169, %r321;
	shl.b64 	%rd170, %rd169, 32;
	cvt.u64.u32 	%rd171, %r322;
	or.b64  	%rd172, %rd170, %rd171;
	cvt.rn.f64.s64 	%fd3, %rd172;
	mul.f64 	%fd4, %fd3, 0d3BF921FB54442D19;
	cvt.rn.f32.f64 	%f311, %fd4;
	neg.f32 	%f312, %f311;
	setp.lt.s32 	%p19, %r319, 0;
	selp.f32 	%f1130, %f312, %f311, %p19;
$L__BB0_17:
	mul.rn.f32 	%f314, %f1130, %f1130;
	and.b32  	%r324, %r718, 1;
	setp.eq.b32 	%p20, %r324, 1;
	selp.f32 	%f315, 0f3F800000, %f1130, %p20;
	fma.rn.f32 	%f316, %f314, %f315, 0f00000000;
	fma.rn.f32 	%f317, %f314, 0f37CBAC00, 0fBAB607ED;
	selp.f32 	%f318, %f317, 0fB94D4153, %p20;
	selp.f32 	%f319, 0f3D2AAABB, 0f3C0885E4, %p20;
	fma.rn.f32 	%f320, %f318, %f314, %f319;
	selp.f32 	%f321, 0fBEFFFFFF, 0fBE2AAAA8, %p20;
	fma.rn.f32 	%f322, %f320, %f314, %f321;
	fma.rn.f32 	%f323, %f322, %f316, %f315;
	and.b32  	%r325, %r718, 2;
	setp.eq.s32 	%p21, %r325, 0;
	mov.f32 	%f324, 0f00000000;
	sub.f32 	%f325, %f324, %f323;
	selp.f32 	%f20, %f323, %f325, %p21;
	mul.f32 	%f326, %f2, 0f3F22F983;
	cvt.rni.s32.f32 	%r726, %f326;
	cvt.rn.f32.s32 	%f327, %r726;
	fma.rn.f32 	%f328, %f327, 0fBFC90FDA, %f2;
	fma.rn.f32 	%f329, %f327, 0fB3A22168, %f328;
	fma.rn.f32 	%f1132, %f327, 0fA7C234C5, %f329;
	abs.f32 	%f22, %f2;
	setp.ltu.f32 	%p22, %f22, 0f47CE4780;
	mov.u32 	%r722, %r726;
	mov.f32 	%f1131, %f1132;
	@%p22 bra 	$L__BB0_25;
	setp.neu.f32 	%p23, %f22, 0f7F800000;
	@%p23 bra 	$L__BB0_20;
	mov.f32 	%f332, 0f00000000;
	mul.rn.f32 	%f1131, %f2, %f332;
	mov.b32 	%r722, 0;
	bra.uni 	$L__BB0_25;
$L__BB0_20:
	mov.b32 	%r31, %f2;
	shl.b32 	%r327, %r31, 8;
	or.b32  	%r32, %r327, -2147483648;
	mov.b64 	%rd352, 0;
	mov.b32 	%r719, 0;
	mov.u64 	%rd350, __cudart_i2opi_f;
	mov.u64 	%rd351, %rd4;
$L__BB0_21:
	.pragma "nounroll";
	ld.global.nc.u32 	%r328, [%rd350];
	mad.wide.u32 	%rd175, %r328, %r32, %rd352;
	shr.u64 	%rd352, %rd175, 32;
	st.local.u32 	[%rd351], %rd175;
	add.s32 	%r719, %r719, 1;
	add.s64 	%rd351, %rd351, 4;
	add.s64 	%rd350, %rd350, 4;
	setp.ne.s32 	%p24, %r719, 6;
	@%p24 bra 	$L__BB0_21;
	shr.u32 	%r329, %r31, 23;
	st.local.u32 	[%rd4+24], %rd352;
	and.b32  	%r35, %r329, 31;
	and.b32  	%r330, %r329, 224;
	add.s32 	%r331, %r330, -128;
	shr.u32 	%r332, %r331, 5;
	mul.wide.u32 	%rd176, %r332, 4;
	sub.s64 	%rd27, %rd4, %rd176;
	ld.local.u32 	%r720, [%rd27+24];
	ld.local.u32 	%r721, [%rd27+20];
	setp.eq.s32 	%p25, %r35, 0;
	@%p25 bra 	$L__BB0_24;
	shf.l.wrap.b32 	%r720, %r721, %r720, %r35;
	ld.local.u32 	%r333, [%rd27+16];
	shf.l.wrap.b32 	%r721, %r333, %r721, %r35;
$L__BB0_24:
	shr.u32 	%r334, %r720, 30;
	shf.l.wrap.b32 	%r335, %r721, %r720, 2;
	shl.b32 	%r336, %r721, 2;
	shr.u32 	%r337, %r335, 31;
	add.s32 	%r338, %r337, %r334;
	neg.s32 	%r339, %r338;
	setp.lt.s32 	%p26, %r31, 0;
	selp.b32 	%r722, %r339, %r338, %p26;
	xor.b32  	%r340, %r335, %r31;
	shr.s32 	%r341, %r335, 31;
	xor.b32  	%r342, %r341, %r335;
	xor.b32  	%r343, %r341, %r336;
	cvt.u64.u32 	%rd177, %r342;
	shl.b64 	%rd178, %rd177, 32;
	cvt.u64.u32 	%rd179, %r343;
	or.b64  	%rd180, %rd178, %rd179;
	cvt.rn.f64.s64 	%fd5, %rd180;
	mul.f64 	%fd6, %fd5, 0d3BF921FB54442D19;
	cvt.rn.f32.f64 	%f330, %fd6;
	neg.f32 	%f331, %f330;
	setp.lt.s32 	%p27, %r340, 0;
	selp.f32 	%f1131, %f331, %f330, %p27;
$L__BB0_25:
	setp.ltu.f32 	%p28, %f22, 0f47CE4780;
	add.s32 	%r345, %r722, 1;
	mul.rn.f32 	%f333, %f1131, %f1131;
	and.b32  	%r346, %r722, 1;
	setp.eq.b32 	%p29, %r346, 1;
	selp.f32 	%f334, %f1131, 0f3F800000, %p29;
	fma.rn.f32 	%f335, %f333, %f334, 0f00000000;
	fma.rn.f32 	%f336, %f333, 0f37CBAC00, 0fBAB607ED;
	selp.f32 	%f337, 0fB94D4153, %f336, %p29;
	selp.f32 	%f338, 0f3C0885E4, 0f3D2AAABB, %p29;
	fma.rn.f32 	%f339, %f337, %f333, %f338;
	selp.f32 	%f340, 0fBE2AAAA8, 0fBEFFFFFF, %p29;
	fma.rn.f32 	%f341, %f339, %f333, %f340;
	fma.rn.f32 	%f342, %f341, %f335, %f334;
	and.b32  	%r347, %r345, 2;
	setp.eq.s32 	%p30, %r347, 0;
	mov.f32 	%f343, 0f00000000;
	sub.f32 	%f344, %f343, %f342;
	selp.f32 	%f26, %f342, %f344, %p30;
	@%p28 bra 	$L__BB0_33;
	setp.neu.f32 	%p31, %f22, 0f7F800000;
	@%p31 bra 	$L__BB0_28;
	mov.f32 	%f347, 0f00000000;
	mul.rn.f32 	%f1132, %f2, %f347;
	mov.b32 	%r726, 0;
	bra.uni 	$L__BB0_33;
$L__BB0_28:
	mov.b32 	%r44, %f2;
	shl.b32 	%r349, %r44, 8;
	or.b32  	%r45, %r349, -2147483648;
	mov.b64 	%rd355, 0;
	mov.b32 	%r723, 0;
	mov.u64 	%rd353, __cudart_i2opi_f;
	mov.u64 	%rd354, %rd4;
$L__BB0_29:
	.pragma "nounroll";
	ld.global.nc.u32 	%r350, [%rd353];
	mad.wide.u32 	%rd183, %r350, %r45, %rd355;
	shr.u64 	%rd355, %rd183, 32;
	st.local.u32 	[%rd354], %rd183;
	add.s32 	%r723, %r723, 1;
	add.s64 	%rd354, %rd354, 4;
	add.s64 	%rd353, %rd353, 4;
	setp.ne.s32 	%p32, %r723, 6;
	@%p32 bra 	$L__BB0_29;
	shr.u32 	%r351, %r44, 23;
	st.local.u32 	[%rd4+24], %rd355;
	and.b32  	%r48, %r351, 31;
	and.b32  	%r352, %r351, 224;
	add.s32 	%r353, %r352, -128;
	shr.u32 	%r354, %r353, 5;
	mul.wide.u32 	%rd184, %r354, 4;
	sub.s64 	%rd34, %rd4, %rd184;
	ld.local.u32 	%r724, [%rd34+24];
	ld.local.u32 	%r725, [%rd34+20];
	setp.eq.s32 	%p33, %r48, 0;
	@%p33 bra 	$L__BB0_32;
	shf.l.wrap.b32 	%r724, %r725, %r724, %r48;
	ld.local.u32 	%r355, [%rd34+16];
	shf.l.wrap.b32 	%r725, %r355, %r725, %r48;
$L__BB0_32:
	shr.u32 	%r356, %r724, 30;
	shf.l.wrap.b32 	%r357, %r725, %r724, 2;
	shl.b32 	%r358, %r725, 2;
	shr.u32 	%r359, %r357, 31;
	add.s32 	%r360, %r359, %r356;
	neg.s32 	%r361, %r360;
	setp.lt.s32 	%p34, %r44, 0;
	selp.b32 	%r726, %r361, %r360, %p34;
	xor.b32  	%r362, %r357, %r44;
	shr.s32 	%r363, %r357, 31;
	xor.b32  	%r364, %r363, %r357;
	xor.b32  	%r365, %r363, %r358;
	cvt.u64.u32 	%rd185, %r364;
	shl.b64 	%rd186, %rd185, 32;
	cvt.u64.u32 	%rd187, %r365;
	or.b64  	%rd188, %rd186, %rd187;
	cvt.rn.f64.s64 	%fd7, %rd188;
	mul.f64 	%fd8, %fd7, 0d3BF921FB54442D19;
	cvt.rn.f32.f64 	%f345, %fd8;
	neg.f32 	%f346, %f345;
	setp.lt.s32 	%p35, %r362, 0;
	selp.f32 	%f1132, %f346, %f345, %p35;
$L__BB0_33:
	mul.rn.f32 	%f349, %f1132, %f1132;
	and.b32  	%r368, %r726, 1;
	setp.eq.b32 	%p36, %r368, 1;
	selp.f32 	%f350, 0f3F800000, %f1132, %p36;
	fma.rn.f32 	%f351, %f349, %f350, 0f00000000;
	fma.rn.f32 	%f352, %f349, 0f37CBAC00, 0fBAB607ED;
	selp.f32 	%f353, %f352, 0fB94D4153, %p36;
	selp.f32 	%f354, 0f3D2AAABB, 0f3C0885E4, %p36;
	fma.rn.f32 	%f355, %f353, %f349, %f354;
	selp.f32 	%f356, 0fBEFFFFFF, 0fBE2AAAA8, %p36;
	fma.rn.f32 	%f357, %f355, %f349, %f356;
	fma.rn.f32 	%f358, %f357, %f351, %f350;
	and.b32  	%r369, %r726, 2;
	setp.eq.s32 	%p37, %r369, 0;
	mov.f32 	%f1147, 0f00000000;
	sub.f32 	%f359, %f1147, %f358;
	selp.f32 	%f360, %f358, %f359, %p37;
	sub.f32 	%f362, %f288, %f7;
	mul.f32 	%f363, %f16, %f362;
	sub.f32 	%f365, %f289, %f8;
	mul.f32 	%f366, %f20, %f365;
	sub.f32 	%f367, %f363, %f366;
	add.f32 	%f30, %f7, %f367;
	mul.f32 	%f368, %f16, %f365;
	fma.rn.f32 	%f369, %f20, %f362, %f368;
	add.f32 	%f31, %f8, %f369;
	st.local.v2.f32 	[%rd5], {%f30, %f31};
	sub.f32 	%f370, %f9, %f4;
	sub.f32 	%f371, %f370, %f9;
	mul.f32 	%f372, %f26, %f371;
	sub.f32 	%f373, %f10, %f6;
	sub.f32 	%f374, %f373, %f10;
	mul.f32 	%f375, %f360, %f374;
	sub.f32 	%f376, %f372, %f375;
	add.f32 	%f32, %f9, %f376;
	mul.f32 	%f377, %f26, %f374;
	fma.rn.f32 	%f378, %f360, %f371, %f377;
	add.f32 	%f33, %f10, %f378;
	sub.f32 	%f380, %f290, %f7;
	mul.f32 	%f381, %f16, %f380;
	sub.f32 	%f382, %f381, %f366;
	add.f32 	%f34, %f7, %f382;
	fma.rn.f32 	%f383, %f20, %f380, %f368;
	add.f32 	%f35, %f8, %f383;
	st.local.v2.f32 	[%rd5+8], {%f34, %f35};
	add.f32 	%f384, %f4, %f9;
	sub.f32 	%f385, %f384, %f9;
	mul.f32 	%f386, %f26, %f385;
	sub.f32 	%f387, %f386, %f375;
	add.f32 	%f36, %f9, %f387;
	fma.rn.f32 	%f388, %f360, %f385, %f377;
	add.f32 	%f37, %f10, %f388;
	sub.f32 	%f390, %f291, %f8;
	mul.f32 	%f391, %f20, %f390;
	sub.f32 	%f392, %f381, %f391;
	add.f32 	%f38, %f7, %f392;
	mul.f32 	%f393, %f16, %f390;
	fma.rn.f32 	%f394, %f20, %f380, %f393;
	add.f32 	%f39, %f8, %f394;
	st.local.v2.f32 	[%rd5+16], {%f38, %f39};
	add.f32 	%f395, %f6, %f10;
	sub.f32 	%f396, %f395, %f10;
	mul.f32 	%f397, %f360, %f396;
	sub.f32 	%f398, %f386, %f397;
	add.f32 	%f40, %f9, %f398;
	mul.f32 	%f399, %f26, %f396;
	fma.rn.f32 	%f400, %f360, %f385, %f399;
	add.f32 	%f41, %f10, %f400;
	sub.f32 	%f401, %f363, %f391;
	add.f32 	%f42, %f7, %f401;
	fma.rn.f32 	%f402, %f20, %f362, %f393;
	add.f32 	%f43, %f8, %f402;
	st.local.v2.f32 	[%rd5+24], {%f42, %f43};
	sub.f32 	%f403, %f372, %f397;
	add.f32 	%f44, %f9, %f403;
	fma.rn.f32 	%f404, %f360, %f371, %f399;
	add.f32 	%f45, %f10, %f404;
	st.local.v2.f32 	[%rd5+32], {%f30, %f31};
	max.f32 	%f46, %f32, %f36;
	min.f32 	%f47, %f32, %f36;
	max.f32 	%f48, %f33, %f37;
	min.f32 	%f49, %f33, %f37;
	max.f32 	%f50, %f36, %f40;
	min.f32 	%f51, %f36, %f40;
	max.f32 	%f52, %f37, %f41;
	min.f32 	%f53, %f37, %f41;
	max.f32 	%f54, %f40, %f44;
	min.f32 	%f55, %f40, %f44;
	max.f32 	%f56, %f41, %f45;
	min.f32 	%f57, %f41, %f45;
	max.f32 	%f58, %f44, %f32;
	min.f32 	%f59, %f44, %f32;
	max.f32 	%f60, %f45, %f33;
	min.f32 	%f61, %f45, %f33;
	add.s64 	%rd356, %rd5, 12;
	mov.b32 	%r727, 0;
	mov.f32 	%f1133, %f30;
	mov.u32 	%r730, %r727;
	mov.f32 	%f1146, %f1147;
$L__BB0_34:
	mov.f32 	%f62, %f1133;
	add.s32 	%r727, %r727, 1;
	ld.local.f32 	%f1133, [%rd356+-4];
	min.f32 	%f66, %f62, %f1133;
	setp.gtu.f32 	%p38, %f66, %f46;
	max.f32 	%f405, %f62, %f1133;
	setp.gtu.f32 	%p39, %f47, %f405;
	or.pred  	%p40, %p38, %p39;
	@%p40 bra 	$L__BB0_41;
	ld.local.f32 	%f68, [%rd356+-8];
	ld.local.f32 	%f69, [%rd356];
	min.f32 	%f406, %f68, %f69;
	setp.gtu.f32 	%p41, %f406, %f48;
	max.f32 	%f407, %f68, %f69;
	setp.gtu.f32 	%p42, %f49, %f407;
	or.pred  	%p43, %p41, %p42;
	@%p43 bra 	$L__BB0_41;
	sub.f32 	%f409, %f32, %f62;
	sub.f32 	%f410, %f69, %f68;
	mul.f32 	%f411, %f409, %f410;
	sub.f32 	%f70, %f1133, %f62;
	sub.f32 	%f412, %f33, %f68;
	mul.f32 	%f413, %f70, %f412;
	sub.f32 	%f71, %f411, %f413;
	sub.f32 	%f414, %f37, %f68;
	mul.f32 	%f72, %f70, %f414;
	sub.f32 	%f415, %f36, %f62;
	mul.f32 	%f73, %f415, %f410;
	sub.f32 	%f416, %f72, %f73;
	sub.f32 	%f417, %f62, %f32;
	sub.f32 	%f418, %f37, %f33;
	mul.f32 	%f419, %f417, %f418;
	sub.f32 	%f420, %f68, %f33;
	sub.f32 	%f421, %f36, %f32;
	mul.f32 	%f422, %f421, %f420;
	sub.f32 	%f423, %f419, %f422;
	sub.f32 	%f424, %f69, %f33;
	mul.f32 	%f425, %f421, %f424;
	sub.f32 	%f426, %f1133, %f32;
	mul.f32 	%f427, %f426, %f418;
	sub.f32 	%f428, %f425, %f427;
	mul.f32 	%f429, %f71, %f416;
	setp.leu.f32 	%p44, %f429, 0f00000000;
	mul.f32 	%f430, %f423, %f428;
	setp.leu.f32 	%p45, %f430, 0f00000000;
	or.pred  	%p46, %p44, %p45;
	@%p46 bra 	$L__BB0_41;
	sub.f32 	%f74, %f73, %f72;
	sub.f32 	%f75, %f74, %f71;
	abs.f32 	%f432, %f75;
	setp.leu.f32 	%p47, %f432, 0f322BCC77;
	@%p47 bra 	$L__BB0_39;
	mul.f32 	%f451, %f74, %f32;
	mul.f32 	%f452, %f71, %f36;
	sub.f32 	%f453, %f451, %f452;
	div.rn.f32 	%f1139, %f453, %f75;
	mul.f32 	%f454, %f74, %f33;
	mul.f32 	%f455, %f71, %f37;
	sub.f32 	%f456, %f454, %f455;
	div.rn.f32 	%f1138, %f456, %f75;
	bra.uni 	$L__BB0_40;
$L__BB0_39:
	sub.f32 	%f433, %f68, %f69;
	mul.f32 	%f434, %f69, %f62;
	mul.f32 	%f435, %f1133, %f68;
	sub.f32 	%f436, %f434, %f435;
	sub.f32 	%f437, %f36, %f32;
	mul.f32 	%f438, %f433, %f437;
	sub.f32 	%f439, %f33, %f37;
	mul.f32 	%f440, %f70, %f439;
	sub.f32 	%f441, %f438, %f440;
	mul.f32 	%f442, %f37, %f32;
	mul.f32 	%f443, %f36, %f33;
	sub.f32 	%f444, %f442, %f443;
	mul.f32 	%f445, %f70, %f444;
	mul.f32 	%f446, %f436, %f437;
	sub.f32 	%f447, %f445, %f446;
	div.rn.f32 	%f1139, %f447, %f441;
	mul.f32 	%f448, %f436, %f439;
	mul.f32 	%f449, %f433, %f444;
	sub.f32 	%f450, %f448, %f449;
	div.rn.f32 	%f1138, %f450, %f441;
$L__BB0_40:
	mul.wide.s32 	%rd189, %r730, 8;
	add.s64 	%rd190, %rd6, %rd189;
	st.local.v2.f32 	[%rd190], {%f1139, %f1138};
	add.f32 	%f1146, %f1146, %f1139;
	add.f32 	%f1147, %f1147, %f1138;
	add.s32 	%r730, %r730, 1;
$L__BB0_41:
	setp.gtu.f32 	%p48, %f66, %f50;
	setp.gtu.f32 	%p49, %f51, %f405;
	or.pred  	%p50, %p48, %p49;
	@%p50 bra 	$L__BB0_48;
	ld.local.f32 	%f92, [%rd356+-8];
	ld.local.f32 	%f93, [%rd356];
	min.f32 	%f457, %f92, %f93;
	setp.gtu.f32 	%p51, %f457, %f52;
	max.f32 	%f458, %f92, %f93;
	setp.gtu.f32 	%p52, %f53, %f458;
	or.pred  	%p53, %p51, %p52;
	@%p53 bra 	$L__BB0_48;
	sub.f32 	%f460, %f36, %f62;
	sub.f32 	%f461, %f93, %f92;
	mul.f32 	%f462, %f460, %f461;
	sub.f32 	%f94, %f1133, %f62;
	sub.f32 	%f463, %f37, %f92;
	mul.f32 	%f464, %f94, %f463;
	sub.f32 	%f95, %f462, %f464;
	sub.f32 	%f465, %f41, %f92;
	mul.f32 	%f96, %f94, %f465;
	sub.f32 	%f466, %f40, %f62;
	mul.f32 	%f97, %f466, %f461;
	sub.f32 	%f467, %f96, %f97;
	sub.f32 	%f468, %f62, %f36;
	sub.f32 	%f469, %f41, %f37;
	mul.f32 	%f470, %f468, %f469;
	sub.f32 	%f471, %f92, %f37;
	sub.f32 	%f472, %f40, %f36;
	mul.f32 	%f473, %f472, %f471;
	sub.f32 	%f474, %f470, %f473;
	sub.f32 	%f475, %f93, %f37;
	mul.f32 	%f476, %f472, %f475;
	sub.f32 	%f477, %f1133, %f36;
	mul.f32 	%f478, %f477, %f469;
	sub.f32 	%f479, %f476, %f478;
	mul.f32 	%f480, %f95, %f467;
	setp.leu.f32 	%p54, %f480, 0f00000000;
	mul.f32 	%f481, %f474, %f479;
	setp.leu.f32 	%p55, %f481, 0f00000000;
	or.pred  	%p56, %p54, %p55;
	@%p56 bra 	$L__BB0_48;
	sub.f32 	%f98, %f97, %f96;
	sub.f32 	%f99, %f98, %f95;
	abs.f32 	%f483, %f99;
	setp.gt.f32 	%p57, %f483, 0f322BCC77;
	@%p57 bra 	$L__BB0_46;
	sub.f32 	%f484, %f92, %f93;
	mul.f32 	%f485, %f93, %f62;
	mul.f32 	%f486, %f1133, %f92;
	sub.f32 	%f487, %f485, %f486;
	sub.f32 	%f488, %f40, %f36;
	mul.f32 	%f489, %f484, %f488;
	sub.f32 	%f490, %f37, %f41;
	mul.f32 	%f491, %f94, %f490;
	sub.f32 	%f492, %f489, %f491;
	mul.f32 	%f493, %f41, %f36;
	mul.f32 	%f494, %f40, %f37;
	sub.f32 	%f495, %f493, %f494;
	mul.f32 	%f496, %f94, %f495;
	mul.f32 	%f497, %f487, %f488;
	sub.f32 	%f498, %f496, %f497;
	div.rn.f32 	%f1145, %f498, %f492;
	mul.f32 	%f499, %f487, %f490;
	mul.f32 	%f500, %f484, %f495;
	sub.f32 	%f501, %f499, %f500;
	div.rn.f32 	%f1144, %f501, %f492;
	bra.uni 	$L__BB0_47;
$L__BB0_46:
	mul.f32 	%f502, %f98, %f36;
	mul.f32 	%f503, %f95, %f40;
	sub.f32 	%f504, %f502, %f503;
	div.rn.f32 	%f1145, %f504, %f99;
	mul.f32 	%f505, %f98, %f37;
	mul.f32 	%f506, %f95, %f41;
	sub.f32 	%f507, %f505, %f506;
	div.rn.f32 	%f1144, %f507, %f99;
$L__BB0_47:
	mul.wide.s32 	%rd191, %r730, 8;
	add.s64 	%rd192, %rd6, %rd191;
	st.local.v2.f32 	[%rd192], {%f1145, %f1144};
	add.f32 	%f1146, %f1146, %f1145;
	add.f32 	%f1147, %f1147, %f1144;
	add.s32 	%r730, %r730, 1;
$L__BB0_48:
	setp.gtu.f32 	%p58, %f66, %f54;
	setp.gtu.f32 	%p59, %f55, %f405;
	or.pred  	%p60, %p58, %p59;
	@%p60 bra 	$L__BB0_55;
	ld.local.f32 	%f116, [%rd356+-8];
	ld.local.f32 	%f117, [%rd356];
	min.f32 	%f508, %f116, %f117;
	setp.gtu.f32 	%p61, %f508, %f56;
	max.f32 	%f509, %f116, %f117;
	setp.gtu.f32 	%p62, %f57, %f509;
	or.pred  	%p63, %p61, %p62;
	@%p63 bra 	$L__BB0_55;
	sub.f32 	%f511, %f40, %f62;
	sub.f32 	%f512, %f117, %f116;
	mul.f32 	%f513, %f511, %f512;
	sub.f32 	%f118, %f1133, %f62;
	sub.f32 	%f514, %f41, %f116;
	mul.f32 	%f515, %f118, %f514;
	sub.f32 	%f119, %f513, %f515;
	sub.f32 	%f516, %f45, %f116;
	mul.f32 	%f120, %f118, %f516;
	sub.f32 	%f517, %f44, %f62;
	mul.f32 	%f121, %f517, %f512;
	sub.f32 	%f518, %f120, %f121;
	sub.f32 	%f519, %f62, %f40;
	sub.f32 	%f520, %f45, %f41;
	mul.f32 	%f521, %f519, %f520;
	sub.f32 	%f522, %f116, %f41;
	sub.f32 	%f523, %f44, %f40;
	mul.f32 	%f524, %f523, %f522;
	sub.f32 	%f525, %f521, %f524;
	sub.f32 	%f526, %f117, %f41;
	mul.f32 	%f527, %f523, %f526;
	sub.f32 	%f528, %f1133, %f40;
	mul.f32 	%f529, %f528, %f520;
	sub.f32 	%f530, %f527, %f529;
	mul.f32 	%f531, %f119, %f518;
	setp.leu.f32 	%p64, %f531, 0f00000000;
	mul.f32 	%f532, %f525, %f530;
	setp.leu.f32 	%p65, %f532, 0f00000000;
	or.pred  	%p66, %p64, %p65;
	@%p66 bra 	$L__BB0_55;
	sub.f32 	%f122, %f121, %f120;
	sub.f32 	%f123, %f122, %f119;
	abs.f32 	%f534, %f123;
	setp.gt.f32 	%p67, %f534, 0f322BCC77;
	@%p67 bra 	$L__BB0_53;
	sub.f32 	%f535, %f116, %f117;
	mul.f32 	%f536, %f117, %f62;
	mul.f32 	%f537, %f1133, %f116;
	sub.f32 	%f538, %f536, %f537;
	sub.f32 	%f539, %f44, %f40;
	mul.f32 	%f540, %f535, %f539;
	sub.f32 	%f541, %f41, %f45;
	mul.f32 	%f542, %f118, %f541;
	sub.f32 	%f543, %f540, %f542;
	mul.f32 	%f544, %f45, %f40;
	mul.f32 	%f545, %f44, %f41;
	sub.f32 	%f546, %f544, %f545;
	mul.f32 	%f547, %f118, %f546;
	mul.f32 	%f548, %f538, %f539;
	sub.f32 	%f549, %f547, %f548;
	div.rn.f32 	%f1151, %f549, %f543;
	mul.f32 	%f550, %f538, %f541;
	mul.f32 	%f551, %f535, %f546;
	sub.f32 	%f552, %f550, %f551;
	div.rn.f32 	%f1150, %f552, %f543;
	bra.uni 	$L__BB0_54;
$L__BB0_53:
	mul.f32 	%f553, %f122, %f40;
	mul.f32 	%f554, %f119, %f44;
	sub.f32 	%f555, %f553, %f554;
	div.rn.f32 	%f1151, %f555, %f123;
	mul.f32 	%f556, %f122, %f41;
	mul.f32 	%f557, %f119, %f45;
	sub.f32 	%f558, %f556, %f557;
	div.rn.f32 	%f1150, %f558, %f123;
$L__BB0_54:
	mul.wide.s32 	%rd193, %r730, 8;
	add.s64 	%rd194, %rd6, %rd193;
	st.local.v2.f32 	[%rd194], {%f1151, %f1150};
	add.f32 	%f1146, %f1146, %f1151;
	add.f32 	%f1147, %f1147, %f1150;
	add.s32 	%r730, %r730, 1;
$L__BB0_55:
	setp.gtu.f32 	%p68, %f66, %f58;
	setp.gtu.f32 	%p69, %f59, %f405;
	or.pred  	%p70, %p68, %p69;
	@%p70 bra 	$L__BB0_62;
	ld.local.f32 	%f140, [%rd356+-8];
	ld.local.f32 	%f141, [%rd356];
	min.f32 	%f559, %f140, %f141;
	setp.gtu.f32 	%p71, %f559, %f60;
	max.f32 	%f560, %f140, %f141;
	setp.gtu.f32 	%p72, %f61, %f560;
	or.pred  	%p73, %p71, %p72;
	@%p73 bra 	$L__BB0_62;
	sub.f32 	%f562, %f44, %f62;
	sub.f32 	%f563, %f141, %f140;
	mul.f32 	%f564, %f562, %f563;
	sub.f32 	%f142, %f1133, %f62;
	sub.f32 	%f565, %f45, %f140;
	mul.f32 	%f566, %f142, %f565;
	sub.f32 	%f143, %f564, %f566;
	sub.f32 	%f567, %f33, %f140;
	mul.f32 	%f144, %f142, %f567;
	sub.f32 	%f568, %f32, %f62;
	mul.f32 	%f145, %f568, %f563;
	sub.f32 	%f569, %f144, %f145;
	sub.f32 	%f570, %f62, %f44;
	sub.f32 	%f571, %f33, %f45;
	mul.f32 	%f572, %f570, %f571;
	sub.f32 	%f573, %f140, %f45;
	sub.f32 	%f574, %f32, %f44;
	mul.f32 	%f575, %f574, %f573;
	sub.f32 	%f576, %f572, %f575;
	sub.f32 	%f577, %f141, %f45;
	mul.f32 	%f578, %f574, %f577;
	sub.f32 	%f579, %f1133, %f44;
	mul.f32 	%f580, %f579, %f571;
	sub.f32 	%f581, %f578, %f580;
	mul.f32 	%f582, %f143, %f569;
	setp.leu.f32 	%p74, %f582, 0f00000000;
	mul.f32 	%f583, %f576, %f581;
	setp.leu.f32 	%p75, %f583, 0f00000000;
	or.pred  	%p76, %p74, %p75;
	@%p76 bra 	$L__BB0_62;
	sub.f32 	%f146, %f145, %f144;
	sub.f32 	%f147, %f146, %f143;
	abs.f32 	%f585, %f147;
	setp.gt.f32 	%p77, %f585, 0f322BCC77;
	@%p77 bra 	$L__BB0_60;
	sub.f32 	%f586, %f140, %f141;
	mul.f32 	%f587, %f141, %f62;
	mul.f32 	%f588, %f1133, %f140;
	sub.f32 	%f589, %f587, %f588;
	sub.f32 	%f590, %f32, %f44;
	mul.f32 	%f591, %f586, %f590;
	sub.f32 	%f592, %f45, %f33;
	mul.f32 	%f593, %f142, %f592;
	sub.f32 	%f594, %f591, %f593;
	mul.f32 	%f595, %f33, %f44;
	mul.f32 	%f596, %f32, %f45;
	sub.f32 	%f597, %f595, %f596;
	mul.f32 	%f598, %f142, %f597;
	mul.f32 	%f599, %f589, %f590;
	sub.f32 	%f600, %f598, %f599;
	div.rn.f32 	%f1157, %f600, %f594;
	mul.f32 	%f601, %f589, %f592;
	mul.f32 	%f602, %f586, %f597;
	sub.f32 	%f603, %f601, %f602;
	div.rn.f32 	%f1156, %f603, %f594;
	bra.uni 	$L__BB0_61;
$L__BB0_60:
	mul.f32 	%f604, %f146, %f44;
	mul.f32 	%f605, %f143, %f32;
	sub.f32 	%f606, %f604, %f605;
	div.rn.f32 	%f1157, %f606, %f147;
	mul.f32 	%f607, %f146, %f45;
	mul.f32 	%f608, %f143, %f33;
	sub.f32 	%f609, %f607, %f608;
	div.rn.f32 	%f1156, %f609, %f147;
$L__BB0_61:
	mul.wide.s32 	%rd195, %r730, 8;
	add.s64 	%rd196, %rd6, %rd195;
	st.local.v2.f32 	[%rd196], {%f1157, %f1156};
	add.f32 	%f1146, %f1146, %f1157;
	add.f32 	%f1147, %f1147, %f1156;
	add.s32 	%r730, %r730, 1;
$L__BB0_62:
	add.s64 	%rd356, %rd356, 8;
	setp.ne.s32 	%p78, %r727, 4;
	@%p78 bra 	$L__BB0_34;
	neg.f32 	%f610, %f1;
	mul.f32 	%f611, %f1, 0fBF22F983;
	cvt.rni.s32.f32 	%r370, %f611;
	cvt.rn.f32.s32 	%f612, %r370;
	fma.rn.f32 	%f613, %f612, 0fBFC90FDA, %f610;
	fma.rn.f32 	%f614, %f612, 0fB3A22168, %f613;
	fma.rn.f32 	%f615, %f612, 0fA7C234C5, %f614;
	abs.f32 	%f616, %f610;
	setp.ltu.f32 	%p79, %f616, 0f47CE4780;
	setp.eq.f32 	%p80, %f616, 0f7F800000;
	mov.b32 	%r68, %f610;
	shr.u32 	%r371, %r68, 23;
	and.b32  	%r372, %r371, 224;
	add.s32 	%r373, %r372, -128;
	shl.b32 	%r374, %r68, 8;
	or.b32  	%r69, %r374, -2147483648;
	shr.u32 	%r375, %r373, 5;
	and.b32  	%r70, %r371, 31;
	cvt.u64.u32 	%rd197, %r375;
	neg.s64 	%rd38, %rd197;
	mul.wide.u32 	%rd198, %r375, 4;
	sub.s64 	%rd39, %rd4, %rd198;
	sub.s32 	%r71, 32, %r70;
	mov.f32 	%f617, 0f00000000;
	mul.rn.f32 	%f618, %f610, %f617;
	add.f32 	%f164, %f3, 0f3C23D70A;
	neg.f32 	%f165, %f2;
	mul.f32 	%f166, %f2, 0fBF22F983;
	mov.b32 	%r72, %f165;
	shr.u32 	%r376, %r72, 23;
	and.b32  	%r377, %r376, 224;
	add.s32 	%r378, %r377, -128;
	shl.b32 	%r379, %r72, 8;
	or.b32  	%r73, %r379, -2147483648;
	shr.u32 	%r380, %r378, 5;
	and.b32  	%r74, %r376, 31;
	cvt.u64.u32 	%rd199, %r380;
	neg.s64 	%rd40, %rd199;
	sub.s32 	%r75, 32, %r74;
	add.f32 	%f167, %f4, 0f3C23D70A;
	or.pred  	%p1, %p79, %p80;
	selp.b32 	%r794, %r370, 0, %p79;
	selp.f32 	%f1185, %f615, %f618, %p79;
	mov.u32 	%r736, %r794;
	mov.f32 	%f1160, %f1185;
	@%p1 bra 	$L__BB0_69;
	mov.b64 	%rd359, 0;
	mov.b32 	%r733, 0;
	mov.u64 	%rd357, __cudart_i2opi_f;
	mov.u64 	%rd358, %rd4;
$L__BB0_65:
	.pragma "nounroll";
	ld.global.nc.u32 	%r382, [%rd357];
	mad.wide.u32 	%rd202, %r382, %r69, %rd359;
	shr.u64 	%rd359, %rd202, 32;
	st.local.u32 	[%rd358], %rd202;
	add.s32 	%r733, %r733, 1;
	add.s64 	%rd358, %rd358, 4;
	add.s64 	%rd357, %rd357, 4;
	setp.ne.s32 	%p81, %r733, 6;
	@%p81 bra 	$L__BB0_65;
	setp.eq.s32 	%p82, %r70, 0;
	st.local.u32 	[%rd4+24], %rd359;
	ld.local.u32 	%r734, [%rd39+24];
	ld.local.u32 	%r735, [%rd39+20];
	@%p82 bra 	$L__BB0_68;
	shl.b32 	%r383, %r734, %r70;
	shr.u32 	%r384, %r735, %r71;
	add.s32 	%r734, %r384, %r383;
	shl.b32 	%r385, %r735, %r70;
	ld.local.u32 	%r386, [%rd39+16];
	shr.u32 	%r387, %r386, %r71;
	add.s32 	%r735, %r387, %r385;
$L__BB0_68:
	setp.lt.s32 	%p83, %r68, 0;
	shr.u32 	%r388, %r734, 30;
	shf.l.wrap.b32 	%r389, %r735, %r734, 2;
	shl.b32 	%r390, %r735, 2;
	shr.u32 	%r391, %r389, 31;
	add.s32 	%r392, %r391, %r388;
	neg.s32 	%r393, %r392;
	selp.b32 	%r736, %r393, %r392, %p83;
	xor.b32  	%r394, %r389, %r68;
	shr.s32 	%r395, %r389, 31;
	xor.b32  	%r396, %r395, %r389;
	xor.b32  	%r397, %r395, %r390;
	cvt.u64.u32 	%rd203, %r396;
	shl.b64 	%rd204, %rd203, 32;
	cvt.u64.u32 	%rd205, %r397;
	or.b64  	%rd206, %rd204, %rd205;
	cvt.rn.f64.s64 	%fd9, %rd206;
	mul.f64 	%fd10, %fd9, 0d3BF921FB54442D19;
	cvt.rn.f32.f64 	%f619, %fd10;
	neg.f32 	%f620, %f619;
	setp.lt.s32 	%p84, %r394, 0;
	selp.f32 	%f1160, %f620, %f619, %p84;
$L__BB0_69:
	shl.b64 	%rd207, %rd38, 2;
	add.s64 	%rd47, %rd3, %rd207;
	add.s32 	%r398, %r736, 1;
	mul.rn.f32 	%f621, %f1160, %f1160;
	and.b32  	%r399, %r736, 1;
	setp.eq.b32 	%p85, %r399, 1;
	selp.f32 	%f622, %f1160, 0f3F800000, %p85;
	fma.rn.f32 	%f623, %f621, %f622, 0f00000000;
	fma.rn.f32 	%f624, %f621, 0f37CBAC00, 0fBAB607ED;
	selp.f32 	%f625, 0fB94D4153, %f624, %p85;
	selp.f32 	%f626, 0f3C0885E4, 0f3D2AAABB, %p85;
	fma.rn.f32 	%f627, %f625, %f621, %f626;
	selp.f32 	%f628, 0fBE2AAAA8, 0fBEFFFFFF, %p85;
	fma.rn.f32 	%f629, %f627, %f621, %f628;
	fma.rn.f32 	%f630, %f629, %f623, %f622;
	and.b32  	%r400, %r398, 2;
	setp.eq.s32 	%p86, %r400, 0;
	mov.f32 	%f631, 0f00000000;
	sub.f32 	%f632, %f631, %f630;
	selp.f32 	%f171, %f630, %f632, %p86;
	mov.u32 	%r740, %r794;
	mov.f32 	%f1161, %f1185;
	@%p1 bra 	$L__BB0_75;
	mov.b64 	%rd362, 0;
	mov.b32 	%r737, 0;
	mov.u64 	%rd360, __cudart_i2opi_f;
	mov.u64 	%rd361, %rd3;
$L__BB0_71:
	.pragma "nounroll";
	ld.global.nc.u32 	%r402, [%rd360];
	mad.wide.u32 	%rd210, %r402, %r69, %rd362;
	shr.u64 	%rd362, %rd210, 32;
	st.local.u32 	[%rd361], %rd210;
	add.s32 	%r737, %r737, 1;
	add.s64 	%rd361, %rd361, 4;
	add.s64 	%rd360, %rd360, 4;
	setp.ne.s32 	%p87, %r737, 6;
	@%p87 bra 	$L__BB0_71;
	setp.eq.s32 	%p88, %r70, 0;
	st.local.u32 	[%rd3+24], %rd362;
	ld.local.u32 	%r738, [%rd47+24];
	ld.local.u32 	%r739, [%rd47+20];
	@%p88 bra 	$L__BB0_74;
	shl.b32 	%r403, %r738, %r70;
	shr.u32 	%r404, %r739, %r71;
	add.s32 	%r738, %r404, %r403;
	shl.b32 	%r405, %r739, %r70;
	ld.local.u32 	%r406, [%rd47+16];
	shr.u32 	%r407, %r406, %r71;
	add.s32 	%r739, %r407, %r405;
$L__BB0_74:
	setp.lt.s32 	%p89, %r68, 0;
	shr.u32 	%r408, %r738, 30;
	shf.l.wrap.b32 	%r409, %r739, %r738, 2;
	shl.b32 	%r410, %r739, 2;
	shr.u32 	%r411, %r409, 31;
	add.s32 	%r412, %r411, %r408;
	neg.s32 	%r413, %r412;
	selp.b32 	%r740, %r413, %r412, %p89;
	xor.b32  	%r414, %r409, %r68;
	shr.s32 	%r415, %r409, 31;
	xor.b32  	%r416, %r415, %r409;
	xor.b32  	%r417, %r415, %r410;
	cvt.u64.u32 	%rd211, %r416;
	shl.b64 	%rd212, %rd211, 32;
	cvt.u64.u32 	%rd213, %r417;
	or.b64  	%rd214, %rd212, %rd213;
	cvt.rn.f64.s64 	%fd11, %rd214;
	mul.f64 	%fd12, %fd11, 0d3BF921FB54442D19;
	cvt.rn.f32.f64 	%f633, %fd12;
	neg.f32 	%f634, %f633;
	setp.lt.s32 	%p90, %r414, 0;
	selp.f32 	%f1161, %f634, %f633, %p90;
$L__BB0_75:
	mul.rn.f32 	%f635, %f1161, %f1161;
	and.b32  	%r418, %r740, 1;
	setp.eq.b32 	%p91, %r418, 1;
	selp.f32 	%f636, 0f3F800000, %f1161, %p91;
	fma.rn.f32 	%f637, %f635, %f636, 0f00000000;
	fma.rn.f32 	%f638, %f635, 0f37CBAC00, 0fBAB607ED;
	selp.f32 	%f639, %f638, 0fB94D4153, %p91;
	selp.f32 	%f640, 0f3D2AAABB, 0f3C0885E4, %p91;
	fma.rn.f32 	%f641, %f639, %f635, %f640;
	selp.f32 	%f642, 0fBEFFFFFF, 0fBE2AAAA8, %p91;
	fma.rn.f32 	%f643, %f641, %f635, %f642;
	fma.rn.f32 	%f644, %f643, %f637, %f636;
	and.b32  	%r419, %r740, 2;
	setp.eq.s32 	%p92, %r419, 0;
	mov.f32 	%f645, 0f00000000;
	sub.f32 	%f646, %f645, %f644;
	selp.f32 	%f647, %f644, %f646, %p92;
	sub.f32 	%f648, %f32, %f7;
	mul.f32 	%f649, %f171, %f648;
	sub.f32 	%f650, %f33, %f8;
	mul.f32 	%f651, %f650, %f647;
	sub.f32 	%f652, %f649, %f651;
	mul.f32 	%f653, %f648, %f647;
	fma.rn.f32 	%f174, %f171, %f650, %f653;
	abs.f32 	%f654, %f652;
	setp.geu.f32 	%p93, %f654, %f164;
	@%p93 bra 	$L__BB0_78;
	abs.f32 	%f655, %f174;
	add.f32 	%f656, %f5, 0f3C23D70A;
	setp.geu.f32 	%p94, %f655, %f656;
	@%p94 bra 	$L__BB0_78;
	add.f32 	%f1146, %f1146, %f32;
	add.f32 	%f1147, %f1147, %f33;
	mul.wide.s32 	%rd215, %r730, 8;
	add.s64 	%rd216, %rd6, %rd215;
	st.local.v2.f32 	[%rd216], {%f32, %f33};
	add.s32 	%r730, %r730, 1;
$L__BB0_78:
	cvt.rni.s32.f32 	%r420, %f166;
	cvt.rn.f32.s32 	%f657, %r420;
	abs.f32 	%f658, %f165;
	shl.b64 	%rd217, %rd40, 2;
	add.s64 	%rd54, %rd2, %rd217;
	setp.eq.f32 	%p95, %f658, 0f7F800000;
	setp.ltu.f32 	%p96, %f658, 0f47CE4780;
	or.pred  	%p2, %p96, %p95;
	selp.b32 	%r803, %r420, 0, %p96;
	mov.f32 	%f659, 0f00000000;
	mul.rn.f32 	%f660, %f165, %f659;
	fma.rn.f32 	%f661, %f657, 0fBFC90FDA, %f165;
	fma.rn.f32 	%f662, %f657, 0fB3A22168, %f661;
	fma.rn.f32 	%f663, %f657, 0fA7C234C5, %f662;
	selp.f32 	%f1189, %f663, %f660, %p96;
	mov.u32 	%r745, %r803;
	mov.f32 	%f1164, %f1189;
	@%p2 bra 	$L__BB0_84;
	mov.b64 	%rd365, 0;
	mov.b32 	%r742, 0;
	mov.u64 	%rd363, __cudart_i2opi_f;
	mov.u64 	%rd364, %rd2;
$L__BB0_80:
	.pragma "nounroll";
	ld.global.nc.u32 	%r422, [%rd363];
	mad.wide.u32 	%rd220, %r422, %r73, %rd365;
	shr.u64 	%rd365, %rd220, 32;
	st.local.u32 	[%rd364], %rd220;
	add.s32 	%r742, %r742, 1;
	add.s64 	%rd364, %rd364, 4;
	add.s64 	%rd363, %rd363, 4;
	setp.ne.s32 	%p97, %r742, 6;
	@%p97 bra 	$L__BB0_80;
	setp.eq.s32 	%p98, %r74, 0;
	st.local.u32 	[%rd2+24], %rd365;
	ld.local.u32 	%r743, [%rd54+24];
	ld.local.u32 	%r744, [%rd54+20];
	@%p98 bra 	$L__BB0_83;
	shl.b32 	%r423, %r743, %r74;
	shr.u32 	%r424, %r744, %r75;
	add.s32 	%r743, %r424, %r423;
	shl.b32 	%r425, %r744, %r74;
	ld.local.u32 	%r426, [%rd54+16];
	shr.u32 	%r427, %r426, %r75;
	add.s32 	%r744, %r427, %r425;
$L__BB0_83:
	setp.lt.s32 	%p99, %r72, 0;
	shr.u32 	%r428, %r743, 30;
	shf.l.wrap.b32 	%r429, %r744, %r743, 2;
	shl.b32 	%r430, %r744, 2;
	shr.u32 	%r431, %r429, 31;
	add.s32 	%r432, %r431, %r428;
	neg.s32 	%r433, %r432;
	selp.b32 	%r745, %r433, %r432, %p99;
	xor.b32  	%r434, %r429, %r72;
	shr.s32 	%r435, %r429, 31;
	xor.b32  	%r436, %r435, %r429;
	xor.b32  	%r437, %r435, %r430;
	cvt.u64.u32 	%rd221, %r436;
	shl.b64 	%rd222, %rd221, 32;
	cvt.u64.u32 	%rd223, %r437;
	or.b64  	%rd224, %rd222, %rd223;
	cvt.rn.f64.s64 	%fd13, %rd224;
	mul.f64 	%fd14, %fd13, 0d3BF921FB54442D19;
	cvt.rn.f32.f64 	%f664, %fd14;
	neg.f32 	%f665, %f664;
	setp.lt.s32 	%p100, %r434, 0;
	selp.f32 	%f1164, %f665, %f664, %p100;
$L__BB0_84:
	add.s64 	%rd61, %rd1, %rd217;
	add.s32 	%r438, %r745, 1;
	mul.rn.f32 	%f666, %f1164, %f1164;
	and.b32  	%r439, %r745, 1;
	setp.eq.b32 	%p101, %r439, 1;
	selp.f32 	%f667, %f1164, 0f3F800000, %p101;
	fma.rn.f32 	%f668, %f666, %f667, 0f00000000;
	fma.rn.f32 	%f669, %f666, 0f37CBAC00, 0fBAB607ED;
	selp.f32 	%f670, 0fB94D4153, %f669, %p101;
	selp.f32 	%f671, 0f3C0885E4, 0f3D2AAABB, %p101;
	fma.rn.f32 	%f672, %f670, %f666, %f671;
	selp.f32 	%f673, 0fBE2AAAA8, 0fBEFFFFFF, %p101;
	fma.rn.f32 	%f674, %f672, %f666, %f673;
	fma.rn.f32 	%f675, %f674, %f668, %f667;
	and.b32  	%r440, %r438, 2;
	setp.eq.s32 	%p102, %r440, 0;
	mov.f32 	%f676, 0f00000000;
	sub.f32 	%f677, %f676, %f675;
	selp.f32 	%f182, %f675, %f677, %p102;
	mov.u32 	%r749, %r803;
	mov.f32 	%f1165, %f1189;
	@%p2 bra 	$L__BB0_90;
	mov.b64 	%rd368, 0;
	mov.b32 	%r746, 0;
	mov.u64 	%rd366, __cudart_i2opi_f;
	mov.u64 	%rd367, %rd1;
$L__BB0_86:
	.pragma "nounroll";
	ld.global.nc.u32 	%r442, [%rd366];
	mad.wide.u32 	%rd228, %r442, %r73, %rd368;
	shr.u64 	%rd368, %rd228, 32;
	st.local.u32 	[%rd367], %rd228;
	add.s32 	%r746, %r746, 1;
	add.s64 	%rd367, %rd367, 4;
	add.s64 	%rd366, %rd366, 4;
	setp.ne.s32 	%p103, %r746, 6;
	@%p103 bra 	$L__BB0_86;
	setp.eq.s32 	%p104, %r74, 0;
	st.local.u32 	[%rd1+24], %rd368;
	ld.local.u32 	%r747, [%rd61+24];
	ld.local.u32 	%r748, [%rd61+20];
	@%p104 bra 	$L__BB0_89;
	shl.b32 	%r443, %r747, %r74;
	shr.u32 	%r444, %r748, %r75;
	add.s32 	%r747, %r444, %r443;
	shl.b32 	%r445, %r748, %r74;
	ld.local.u32 	%r446, [%rd61+16];
	shr.u32 	%r447, %r446, %r75;
	add.s32 	%r748, %r447, %r445;
$L__BB0_89:
	setp.lt.s32 	%p105, %r72, 0;
	shr.u32 	%r448, %r747, 30;
	shf.l.wrap.b32 	%r449, %r748, %r747, 2;
	shl.b32 	%r450, %r748, 2;
	shr.u32 	%r451, %r449, 31;
	add.s32 	%r452, %r451, %r448;
	neg.s32 	%r453, %r452;
	selp.b32 	%r749, %r453, %r452, %p105;
	xor.b32  	%r454, %r449, %r72;
	shr.s32 	%r455, %r449, 31;
	xor.b32  	%r456, %r455, %r449;
	xor.b32  	%r457, %r455, %r450;
	cvt.u64.u32 	%rd229, %r456;
	shl.b64 	%rd230, %rd229, 32;
	cvt.u64.u32 	%rd231, %r457;
	or.b64  	%rd232, %rd230, %rd231;
	cvt.rn.f64.s64 	%fd15, %rd232;
	mul.f64 	%fd16, %fd15, 0d3BF921FB54442D19;
	cvt.rn.f32.f64 	%f678, %fd16;
	neg.f32 	%f679, %f678;
	setp.lt.s32 	%p106, %r454, 0;
	selp.f32 	%f1165, %f679, %f678, %p106;
$L__BB0_90:
	mul.rn.f32 	%f680, %f1165, %f1165;
	and.b32  	%r458, %r749, 1;
	setp.eq.b32 	%p107, %r458, 1;
	selp.f32 	%f681, 0f3F800000, %f1165, %p107;
	fma.rn.f32 	%f682, %f680, %f681, 0f00000000;
	fma.rn.f32 	%f683, %f680, 0f37CBAC00, 0fBAB607ED;
	selp.f32 	%f684, %f683, 0fB94D4153, %p107;
	selp.f32 	%f685, 0f3D2AAABB, 0f3C0885E4, %p107;
	fma.rn.f32 	%f686, %f684, %f680, %f685;
	selp.f32 	%f687, 0fBEFFFFFF, 0fBE2AAAA8, %p107;
	fma.rn.f32 	%f688, %f686, %f680, %f687;
	fma.rn.f32 	%f689, %f688, %f682, %f681;
	and.b32  	%r459, %r749, 2;
	setp.eq.s32 	%p108, %r459, 0;
	mov.f32 	%f690, 0f00000000;
	sub.f32 	%f691, %f690, %f689;
	selp.f32 	%f692, %f689, %f691, %p108;
	sub.f32 	%f693, %f30, %f9;
	mul.f32 	%f694, %f182, %f693;
	sub.f32 	%f695, %f31, %f10;
	mul.f32 	%f696, %f695, %f692;
	sub.f32 	%f697, %f694, %f696;
	mul.f32 	%f698, %f693, %f692;
	fma.rn.f32 	%f185, %f182, %f695, %f698;
	abs.f32 	%f699, %f697;
	setp.geu.f32 	%p109, %f699, %f167;
	@%p109 bra 	$L__BB0_93;
	abs.f32 	%f700, %f185;
	add.f32 	%f701, %f6, 0f3C23D70A;
	setp.geu.f32 	%p110, %f700, %f701;
	@%p110 bra 	$L__BB0_93;
	add.f32 	%f1146, %f1146, %f30;
	add.f32 	%f1147, %f1147, %f31;
	mul.wide.s32 	%rd233, %r730, 8;
	add.s64 	%rd234, %rd6, %rd233;
	st.local.v2.f32 	[%rd234], {%f30, %f31};
	add.s32 	%r730, %r730, 1;
$L__BB0_93:
	mov.u32 	%r754, %r794;
	mov.f32 	%f1168, %f1185;
	@%p1 bra 	$L__BB0_99;
	mov.b64 	%rd371, 0;
	mov.b32 	%r751, 0;
	mov.u64 	%rd369, __cudart_i2opi_f;
	mov.u64 	%rd370, %rd4;
$L__BB0_95:
	.pragma "nounroll";
	ld.global.nc.u32 	%r461, [%rd369];
	mad.wide.u32 	%rd237, %r461, %r69, %rd371;
	shr.u64 	%rd371, %rd237, 32;
	st.local.u32 	[%rd370], %rd237;
	add.s32 	%r751, %r751, 1;
	add.s64 	%rd370, %rd370, 4;
	add.s64 	%rd369, %rd369, 4;
	setp.ne.s32 	%p111, %r751, 6;
	@%p111 bra 	$L__BB0_95;
	setp.eq.s32 	%p112, %r70, 0;
	st.local.u32 	[%rd4+24], %rd371;
	ld.local.u32 	%r752, [%rd39+24];
	ld.local.u32 	%r753, [%rd39+20];
	@%p112 bra 	$L__BB0_98;
	shl.b32 	%r462, %r752, %r70;
	shr.u32 	%r463, %r753, %r71;
	add.s32 	%r752, %r463, %r462;
	shl.b32 	%r464, %r753, %r70;
	ld.local.u32 	%r465, [%rd39+16];
	shr.u32 	%r466, %r465, %r71;
	add.s32 	%r753, %r466, %r464;
$L__BB0_98:
	setp.lt.s32 	%p113, %r68, 0;
	shr.u32 	%r467, %r752, 30;
	shf.l.wrap.b32 	%r468, %r753, %r752, 2;
	shl.b32 	%r469, %r753, 2;
	shr.u32 	%r470, %r468, 31;
	add.s32 	%r471, %r470, %r467;
	neg.s32 	%r472, %r471;
	selp.b32 	%r754, %r472, %r471, %p113;
	xor.b32  	%r473, %r468, %r68;
	shr.s32 	%r474, %r468, 31;
	xor.b32  	%r475, %r474, %r468;
	xor.b32  	%r476, %r474, %r469;
	cvt.u64.u32 	%rd238, %r475;
	shl.b64 	%rd239, %rd238, 32;
	cvt.u64.u32 	%rd240, %r476;
	or.b64  	%rd241, %rd239, %rd240;
	cvt.rn.f64.s64 	%fd17, %rd241;
	mul.f64 	%fd18, %fd17, 0d3BF921FB54442D19;
	cvt.rn.f32.f64 	%f702, %fd18;
	neg.f32 	%f703, %f702;
	setp.lt.s32 	%p114, %r473, 0;
	selp.f32 	%f1168, %f703, %f702, %p114;
$L__BB0_99:
	add.s32 	%r477, %r754, 1;
	mul.rn.f32 	%f704, %f1168, %f1168;
	and.b32  	%r478, %r754, 1;
	setp.eq.b32 	%p115, %r478, 1;
	selp.f32 	%f705, %f1168, 0f3F800000, %p115;
	fma.rn.f32 	%f706, %f704, %f705, 0f00000000;
	fma.rn.f32 	%f707, %f704, 0f37CBAC00, 0fBAB607ED;
	selp.f32 	%f708, 0fB94D4153, %f707, %p115;
	selp.f32 	%f709, 0f3C0885E4, 0f3D2AAABB, %p115;
	fma.rn.f32 	%f710, %f708, %f704, %f709;
	selp.f32 	%f711, 0fBE2AAAA8, 0fBEFFFFFF, %p115;
	fma.rn.f32 	%f712, %f710, %f704, %f711;
	fma.rn.f32 	%f713, %f712, %f706, %f705;
	and.b32  	%r479, %r477, 2;
	setp.eq.s32 	%p116, %r479, 0;
	mov.f32 	%f714, 0f00000000;
	sub.f32 	%f715, %f714, %f713;
	selp.f32 	%f192, %f713, %f715, %p116;
	mov.u32 	%r758, %r794;
	mov.f32 	%f1169, %f1185;
	@%p1 bra 	$L__BB0_105;
	mov.b64 	%rd374, 0;
	mov.b32 	%r755, 0;
	mov.u64 	%rd372, __cudart_i2opi_f;
	mov.u64 	%rd373, %rd3;
$L__BB0_101:
	.pragma "nounroll";
	ld.global.nc.u32 	%r481, [%rd372];
	mad.wide.u32 	%rd244, %r481, %r69, %rd374;
	shr.u64 	%rd374, %rd244, 32;
	st.local.u32 	[%rd373], %rd244;
	add.s32 	%r755, %r755, 1;
	add.s64 	%rd373, %rd373, 4;
	add.s64 	%rd372, %rd372, 4;
	setp.ne.s32 	%p117, %r755, 6;
	@%p117 bra 	$L__BB0_101;
	setp.eq.s32 	%p118, %r70, 0;
	st.local.u32 	[%rd3+24], %rd374;
	ld.local.u32 	%r756, [%rd47+24];
	ld.local.u32 	%r757, [%rd47+20];
	@%p118 bra 	$L__BB0_104;
	shl.b32 	%r482, %r756, %r70;
	shr.u32 	%r483, %r757, %r71;
	add.s32 	%r756, %r483, %r482;
	shl.b32 	%r484, %r757, %r70;
	ld.local.u32 	%r485, [%rd47+16];
	shr.u32 	%r486, %r485, %r71;
	add.s32 	%r757, %r486, %r484;
$L__BB0_104:
	setp.lt.s32 	%p119, %r68, 0;
	shr.u32 	%r487, %r756, 30;
	shf.l.wrap.b32 	%r488, %r757, %r756, 2;
	shl.b32 	%r489, %r757, 2;
	shr.u32 	%r490, %r488, 31;
	add.s32 	%r491, %r490, %r487;
	neg.s32 	%r492, %r491;
	selp.b32 	%r758, %r492, %r491, %p119;
	xor.b32  	%r493, %r488, %r68;
	shr.s32 	%r494, %r488, 31;
	xor.b32  	%r495, %r494, %r488;
	xor.b32  	%r496, %r494, %r489;
	cvt.u64.u32 	%rd245, %r495;
	shl.b64 	%rd246, %rd245, 32;
	cvt.u64.u32 	%rd247, %r496;
	or.b64  	%rd248, %rd246, %rd247;
	cvt.rn.f64.s64 	%fd19, %rd248;
	mul.f64 	%fd20, %fd19, 0d3BF921FB54442D19;
	cvt.rn.f32.f64 	%f716, %fd20;
	neg.f32 	%f717, %f716;
	setp.lt.s32 	%p120, %r493, 0;
	selp.f32 	%f1169, %f717, %f716, %p120;
$L__BB0_105:
	mul.rn.f32 	%f718, %f1169, %f1169;
	and.b32  	%r497, %r758, 1;
	setp.eq.b32 	%p121, %r497, 1;
	selp.f32 	%f719, 0f3F800000, %f1169, %p121;
	fma.rn.f32 	%f720, %f718, %f719, 0f00000000;
	fma.rn.f32 	%f721, %f718, 0f37CBAC00, 0fBAB607ED;
	selp.f32 	%f722, %f721, 0fB94D4153, %p121;
	selp.f32 	%f723, 0f3D2AAABB, 0f3C0885E4, %p121;
	fma.rn.f32 	%f724, %f722, %f718, %f723;
	selp.f32 	%f725, 0fBEFFFFFF, 0fBE2AAAA8, %p121;
	fma.rn.f32 	%f726, %f724, %f718, %f725;
	fma.rn.f32 	%f727, %f726, %f720, %f719;
	and.b32  	%r498, %r758, 2;
	setp.eq.s32 	%p122, %r498, 0;
	mov.f32 	%f728, 0f00000000;
	sub.f32 	%f729, %f728, %f727;
	selp.f32 	%f730, %f727, %f729, %p122;
	sub.f32 	%f731, %f36, %f7;
	mul.f32 	%f732, %f192, %f731;
	sub.f32 	%f733, %f37, %f8;
	mul.f32 	%f734, %f733, %f730;
	sub.f32 	%f735, %f732, %f734;
	mul.f32 	%f736, %f731, %f730;
	fma.rn.f32 	%f195, %f192, %f733, %f736;
	abs.f32 	%f737, %f735;
	setp.geu.f32 	%p123, %f737, %f164;
	@%p123 bra 	$L__BB0_108;
	abs.f32 	%f738, %f195;
	add.f32 	%f739, %f5, 0f3C23D70A;
	setp.geu.f32 	%p124, %f738, %f739;
	@%p124 bra 	$L__BB0_108;
	add.f32 	%f1146, %f1146, %f36;
	add.f32 	%f1147, %f1147, %f37;
	mul.wide.s32 	%rd249, %r730, 8;
	add.s64 	%rd250, %rd6, %rd249;
	st.local.v2.f32 	[%rd250], {%f36, %f37};
	add.s32 	%r730, %r730, 1;
$L__BB0_108:
	mov.u32 	%r763, %r803;
	mov.f32 	%f1172, %f1189;
	@%p2 bra 	$L__BB0_114;
	mov.b64 	%rd377, 0;
	mov.b32 	%r760, 0;
	mov.u64 	%rd375, __cudart_i2opi_f;
	mov.u64 	%rd376, %rd2;
$L__BB0_110:
	.pragma "nounroll";
	ld.global.nc.u32 	%r500, [%rd375];
	mad.wide.u32 	%rd253, %r500, %r73, %rd377;
	shr.u64 	%rd377, %rd253, 32;
	st.local.u32 	[%rd376], %rd253;
	add.s32 	%r760, %r760, 1;
	add.s64 	%rd376, %rd376, 4;
	add.s64 	%rd375, %rd375, 4;
	setp.ne.s32 	%p125, %r760, 6;
	@%p125 bra 	$L__BB0_110;
	setp.eq.s32 	%p126, %r74, 0;
	st.local.u32 	[%rd2+24], %rd377;
	ld.local.u32 	%r761, [%rd54+24];
	ld.local.u32 	%r762, [%rd54+20];
	@%p126 bra 	$L__BB0_113;
	shl.b32 	%r501, %r761, %r74;
	shr.u32 	%r502, %r762, %r75;
	add.s32 	%r761, %r502, %r501;
	shl.b32 	%r503, %r762, %r74;
	ld.local.u32 	%r504, [%rd54+16];
	shr.u32 	%r505, %r504, %r75;
	add.s32 	%r762, %r505, %r503;
$L__BB0_113:
	setp.lt.s32 	%p127, %r72, 0;
	shr.u32 	%r506, %r761, 30;
	shf.l.wrap.b32 	%r507, %r762, %r761, 2;
	shl.b32 	%r508, %r762, 2;
	shr.u32 	%r509, %r507, 31;
	add.s32 	%r510, %r509, %r506;
	neg.s32 	%r511, %r510;
	selp.b32 	%r763, %r511, %r510, %p127;
	xor.b32  	%r512, %r507, %r72;
	shr.s32 	%r513, %r507, 31;
	xor.b32  	%r514, %r513, %r507;
	xor.b32  	%r515, %r513, %r508;
	cvt.u64.u32 	%rd254, %r514;
	shl.b64 	%rd255, %rd254, 32;
	cvt.u64.u32 	%rd256, %r515;
	or.b64  	%rd257, %rd255, %rd256;
	cvt.rn.f64.s64 	%fd21, %rd257;
	mul.f64 	%fd22, %fd21, 0d3BF921FB54442D19;
	cvt.rn.f32.f64 	%f740, %fd22;
	neg.f32 	%f741, %f740;
	setp.lt.s32 	%p128, %r512, 0;
	selp.f32 	%f1172, %f741, %f740, %p128;
$L__BB0_114:
	add.s32 	%r516, %r763, 1;
	mul.rn.f32 	%f742, %f1172, %f1172;
	and.b32  	%r517, %r763, 1;
	setp.eq.b32 	%p129, %r517, 1;
	selp.f32 	%f743, %f1172, 0f3F800000, %p129;
	fma.rn.f32 	%f744, %f742, %f743, 0f00000000;
	fma.rn.f32 	%f745, %f742, 0f37CBAC00, 0fBAB607ED;
	selp.f32 	%f746, 0fB94D4153, %f745, %p129;
	selp.f32 	%f747, 0f3C0885E4, 0f3D2AAABB, %p129;
	fma.rn.f32 	%f748, %f746, %f742, %f747;
	selp.f32 	%f749, 0fBE2AAAA8, 0fBEFFFFFF, %p129;
	fma.rn.f32 	%f750, %f748, %f742, %f749;
	fma.rn.f32 	%f751, %f750, %f744, %f743;
	and.b32  	%r518, %r516, 2;
	setp.eq.s32 	%p130, %r518, 0;
	mov.f32 	%f752, 0f00000000;
	sub.f32 	%f753, %f752, %f751;
	selp.f32 	%f202, %f751, %f753, %p130;
	mov.u32 	%r767, %r803;
	mov.f32 	%f1173, %f1189;
	@%p2 bra 	$L__BB0_120;
	mov.b64 	%rd380, 0;
	mov.b32 	%r764, 0;
	mov.u64 	%rd378, __cudart_i2opi_f;
	mov.u64 	%rd379, %rd1;
$L__BB0_116:
	.pragma "nounroll";
	ld.global.nc.u32 	%r520, [%rd378];
	mad.wide.u32 	%rd260, %r520, %r73, %rd380;
	shr.u64 	%rd380, %rd260, 32;
	st.local.u32 	[%rd379], %rd260;
	add.s32 	%r764, %r764, 1;
	add.s64 	%rd379, %rd379, 4;
	add.s64 	%rd378, %rd378, 4;
	setp.ne.s32 	%p131, %r764, 6;
	@%p131 bra 	$L__BB0_116;
	setp.eq.s32 	%p132, %r74, 0;
	st.local.u32 	[%rd1+24], %rd380;
	ld.local.u32 	%r765, [%rd61+24];
	ld.local.u32 	%r766, [%rd61+20];
	@%p132 bra 	$L__BB0_119;
	shl.b32 	%r521, %r765, %r74;
	shr.u32 	%r522, %r766, %r75;
	add.s32 	%r765, %r522, %r521;
	shl.b32 	%r523, %r766, %r74;
	ld.local.u32 	%r524, [%rd61+16];
	shr.u32 	%r525, %r524, %r75;
	add.s32 	%r766, %r525, %r523;
$L__BB0_119:
	setp.lt.s32 	%p133, %r72, 0;
	shr.u32 	%r526, %r765, 30;
	shf.l.wrap.b32 	%r527, %r766, %r765, 2;
	shl.b32 	%r528, %r766, 2;
	shr.u32 	%r529, %r527, 31;
	add.s32 	%r530, %r529, %r526;
	neg.s32 	%r531, %r530;
	selp.b32 	%r767, %r531, %r530, %p133;
	xor.b32  	%r532, %r527, %r72;
	shr.s32 	%r533, %r527, 31;
	xor.b32  	%r534, %r533, %r527;
	xor.b32  	%r535, %r533, %r528;
	cvt.u64.u32 	%rd261, %r534;
	shl.b64 	%rd262, %rd261, 32;
	cvt.u64.u32 	%rd263, %r535;
	or.b64  	%rd264, %rd262, %rd263;
	cvt.rn.f64.s64 	%fd23, %rd264;
	mul.f64 	%fd24, %fd23, 0d3BF921FB54442D19;
	cvt.rn.f32.f64 	%f754, %fd24;
	neg.f32 	%f755, %f754;
	setp.lt.s32 	%p134, %r532, 0;
	selp.f32 	%f1173, %f755, %f754, %p134;
$L__BB0_120:
	mul.rn.f32 	%f756, %f1173, %f1173;
	and.b32  	%r536, %r767, 1;
	setp.eq.b32 	%p135, %r536, 1;
	selp.f32 	%f757, 0f3F800000, %f1173, %p135;
	fma.rn.f32 	%f758, %f756, %f757, 0f00000000;
	fma.rn.f32 	%f759, %f756, 0f37CBAC00, 0fBAB607ED;
	selp.f32 	%f760, %f759, 0fB94D4153, %p135;
	selp.f32 	%f761, 0f3D2AAABB, 0f3C0885E4, %p135;
	fma.rn.f32 	%f762, %f760, %f756, %f761;
	selp.f32 	%f763, 0fBEFFFFFF, 0fBE2AAAA8, %p135;
	fma.rn.f32 	%f764, %f762, %f756, %f763;
	fma.rn.f32 	%f765, %f764, %f758, %f757;
	and.b32  	%r537, %r767, 2;
	setp.eq.s32 	%p136, %r537, 0;
	mov.f32 	%f766, 0f00000000;
	sub.f32 	%f767, %f766, %f765;
	selp.f32 	%f768, %f765, %f767, %p136;
	sub.f32 	%f769, %f34, %f9;
	mul.f32 	%f770, %f202, %f769;
	sub.f32 	%f771, %f35, %f10;
	mul.f32 	%f772, %f771, %f768;
	sub.f32 	%f773, %f770, %f772;
	mul.f32 	%f774, %f769, %f768;
	fma.rn.f32 	%f205, %f202, %f771, %f774;
	abs.f32 	%f775, %f773;
	setp.geu.f32 	%p137, %f775, %f167;
	@%p137 bra 	$L__BB0_123;
	abs.f32 	%f776, %f205;
	add.f32 	%f777, %f6, 0f3C23D70A;
	setp.geu.f32 	%p138, %f776, %f777;
	@%p138 bra 	$L__BB0_123;
	add.f32 	%f1146, %f1146, %f34;
	add.f32 	%f1147, %f1147, %f35;
	mul.wide.s32 	%rd265, %r730, 8;
	add.s64 	%rd266, %rd6, %rd265;
	st.local.v2.f32 	[%rd266], {%f34, %f35};
	add.s32 	%r730, %r730, 1;
$L__BB0_123:
	mov.u32 	%r772, %r794;
	mov.f32 	%f1176, %f1185;
	@%p1 bra 	$L__BB0_129;
	mov.b64 	%rd383, 0;
	mov.b32 	%r769, 0;
	mov.u64 	%rd381, __cudart_i2opi_f;
	mov.u64 	%rd382, %rd4;
$L__BB0_125:
	.pragma "nounroll";
	ld.global.nc.u32 	%r539, [%rd381];
	mad.wide.u32 	%rd269, %r539, %r69, %rd383;
	shr.u64 	%rd383, %rd269, 32;
	st.local.u32 	[%rd382], %rd269;
	add.s32 	%r769, %r769, 1;
	add.s64 	%rd382, %rd382, 4;
	add.s64 	%rd381, %rd381, 4;
	setp.ne.s32 	%p139, %r769, 6;
	@%p139 bra 	$L__BB0_125;
	setp.eq.s32 	%p140, %r70, 0;
	st.local.u32 	[%rd4+24], %rd383;
	ld.local.u32 	%r770, [%rd39+24];
	ld.local.u32 	%r771, [%rd39+20];
	@%p140 bra 	$L__BB0_128;
	shl.b32 	%r540, %r770, %r70;
	shr.u32 	%r541, %r771, %r71;
	add.s32 	%r770, %r541, %r540;
	shl.b32 	%r542, %r771, %r70;
	ld.local.u32 	%r543, [%rd39+16];
	shr.u32 	%r544, %r543, %r71;
	add.s32 	%r771, %r544, %r542;
$L__BB0_128:
	setp.lt.s32 	%p141, %r68, 0;
	shr.u32 	%r545, %r770, 30;
	shf.l.wrap.b32 	%r546, %r771, %r770, 2;
	shl.b32 	%r547, %r771, 2;
	shr.u32 	%r548, %r546, 31;
	add.s32 	%r549, %r548, %r545;
	neg.s32 	%r550, %r549;
	selp.b32 	%r772, %r550, %r549, %p141;
	xor.b32  	%r551, %r546, %r68;
	shr.s32 	%r552, %r546, 31;
	xor.b32  	%r553, %r552, %r546;
	xor.b32  	%r554, %r552, %r547;
	cvt.u64.u32 	%rd270, %r553;
	shl.b64 	%rd271, %rd270, 32;
	cvt.u64.u32 	%rd272, %r554;
	or.b64  	%rd273, %rd271, %rd272;
	cvt.rn.f64.s64 	%fd25, %rd273;
	mul.f64 	%fd26, %fd25, 0d3BF921FB54442D19;
	cvt.rn.f32.f64 	%f778, %fd26;
	neg.f32 	%f779, %f778;
	setp.lt.s32 	%p142, %r551, 0;
	selp.f32 	%f1176, %f779, %f778, %p142;
$L__BB0_129:
	add.s32 	%r555, %r772, 1;
	mul.rn.f32 	%f780, %f1176, %f1176;
	and.b32  	%r556, %r772, 1;
	setp.eq.b32 	%p143, %r556, 1;
	selp.f32 	%f781, %f1176, 0f3F800000, %p143;
	fma.rn.f32 	%f782, %f780, %f781, 0f00000000;
	fma.rn.f32 	%f783, %f780, 0f37CBAC00, 0fBAB607ED;
	selp.f32 	%f784, 0fB94D4153, %f783, %p143;
	selp.f32 	%f785, 0f3C0885E4, 0f3D2AAABB, %p143;
	fma.rn.f32 	%f786, %f784, %f780, %f785;
	selp.f32 	%f787, 0fBE2AAAA8, 0fBEFFFFFF, %p143;
	fma.rn.f32 	%f788, %f786, %f780, %f787;
	fma.rn.f32 	%f789, %f788, %f782, %f781;
	and.b32  	%r557, %r555, 2;
	setp.eq.s32 	%p144, %r557, 0;
	mov.f32 	%f790, 0f00000000;
	sub.f32 	%f791, %f790, %f789;
	selp.f32 	%f212, %f789, %f791, %p144;
	mov.u32 	%r776, %r794;
	mov.f32 	%f1177, %f1185;
	@%p1 bra 	$L__BB0_135;
	mov.b64 	%rd386, 0;
	mov.b32 	%r773, 0;
	mov.u64 	%rd384, __cudart_i2opi_f;
	mov.u64 	%rd385, %rd3;
$L__BB0_131:
	.pragma "nounroll";
	ld.global.nc.u32 	%r559, [%rd384];
	mad.wide.u32 	%rd276, %r559, %r69, %rd386;
	shr.u64 	%rd386, %rd276, 32;
	st.local.u32 	[%rd385], %rd276;
	add.s32 	%r773, %r773, 1;
	add.s64 	%rd385, %rd385, 4;
	add.s64 	%rd384, %rd384, 4;
	setp.ne.s32 	%p145, %r773, 6;
	@%p145 bra 	$L__BB0_131;
	setp.eq.s32 	%p146, %r70, 0;
	st.local.u32 	[%rd3+24], %rd386;
	ld.local.u32 	%r774, [%rd47+24];
	ld.local.u32 	%r775, [%rd47+20];
	@%p146 bra 	$L__BB0_134;
	shl.b32 	%r560, %r774, %r70;
	shr.u32 	%r561, %r775, %r71;
	add.s32 	%r774, %r561, %r560;
	shl.b32 	%r562, %r775, %r70;
	ld.local.u32 	%r563, [%rd47+16];
	shr.u32 	%r564, %r563, %r71;
	add.s32 	%r775, %r564, %r562;
$L__BB0_134:
	setp.lt.s32 	%p147, %r68, 0;
	shr.u32 	%r565, %r774, 30;
	shf.l.wrap.b32 	%r566, %r775, %r774, 2;
	shl.b32 	%r567, %r775, 2;
	shr.u32 	%r568, %r566, 31;
	add.s32 	%r569, %r568, %r565;
	neg.s32 	%r570, %r569;
	selp.b32 	%r776, %r570, %r569, %p147;
	xor.b32  	%r571, %r566, %r68;
	shr.s32 	%r572, %r566, 31;
	xor.b32  	%r573, %r572, %r566;
	xor.b32  	%r574, %r572, %r567;
	cvt.u64.u32 	%rd277, %r573;
	shl.b64 	%rd278, %rd277, 32;
	cvt.u64.u32 	%rd279, %r574;
	or.b64  	%rd280, %rd278, %rd279;
	cvt.rn.f64.s64 	%fd27, %rd280;
	mul.f64 	%fd28, %fd27, 0d3BF921FB54442D19;
	cvt.rn.f32.f64 	%f792, %fd28;
	neg.f32 	%f793, %f792;
	setp.lt.s32 	%p148, %r571, 0;
	selp.f32 	%f1177, %f793, %f792, %p148;
$L__BB0_135:
	mul.rn.f32 	%f794, %f1177, %f1177;
	and.b32  	%r575, %r776, 1;
	setp.eq.b32 	%p149, %r575, 1;
	selp.f32 	%f795, 0f3F800000, %f1177, %p149;
	fma.rn.f32 	%f796, %f794, %f795, 0f00000000;
	fma.rn.f32 	%f797, %f794, 0f37CBAC00, 0fBAB607ED;
	selp.f32 	%f798, %f797, 0fB94D4153, %p149;
	selp.f32 	%f799, 0f3D2AAABB, 0f3C0885E4, %p149;
	fma.rn.f32 	%f800, %f798, %f794, %f799;
	selp.f32 	%f801, 0fBEFFFFFF, 0fBE2AAAA8, %p149;
	fma.rn.f32 	%f802, %f800, %f794, %f801;
	fma.rn.f32 	%f803, %f802, %f796, %f795;
	and.b32  	%r576, %r776, 2;
	setp.eq.s32 	%p150, %r576, 0;
	mov.f32 	%f804, 0f00000000;
	sub.f32 	%f805, %f804, %f803;
	selp.f32 	%f806, %f803, %f805, %p150;
	sub.f32 	%f807, %f40, %f7;
	mul.f32 	%f808, %f212, %f807;
	sub.f32 	%f809, %f41, %f8;
	mul.f32 	%f810, %f809, %f806;
	sub.f32 	%f811, %f808, %f810;
	mul.f32 	%f812, %f807, %f806;
	fma.rn.f32 	%f215, %f212, %f809, %f812;
	abs.f32 	%f813, %f811;
	setp.geu.f32 	%p151, %f813, %f164;
	@%p151 bra 	$L__BB0_138;
	abs.f32 	%f814, %f215;
	add.f32 	%f815, %f5, 0f3C23D70A;
	setp.geu.f32 	%p152, %f814, %f815;
	@%p152 bra 	$L__BB0_138;
	add.f32 	%f1146, %f1146, %f40;
	add.f32 	%f1147, %f1147, %f41;
	mul.wide.s32 	%rd281, %r730, 8;
	add.s64 	%rd282, %rd6, %rd281;
	st.local.v2.f32 	[%rd282], {%f40, %f41};
	add.s32 	%r730, %r730, 1;
$L__BB0_138:
	mov.u32 	%r781, %r803;
	mov.f32 	%f1180, %f1189;
	@%p2 bra 	$L__BB0_144;
	mov.b64 	%rd389, 0;
	mov.b32 	%r778, 0;
	mov.u64 	%rd387, __cudart_i2opi_f;
	mov.u64 	%rd388, %rd2;
$L__BB0_140:
	.pragma "nounroll";
	ld.global.nc.u32 	%r578, [%rd387];
	mad.wide.u32 	%rd285, %r578, %r73, %rd389;
	shr.u64 	%rd389, %rd285, 32;
	st.local.u32 	[%rd388], %rd285;
	add.s32 	%r778, %r778, 1;
	add.s64 	%rd388, %rd388, 4;
	add.s64 	%rd387, %rd387, 4;
	setp.ne.s32 	%p153, %r778, 6;
	@%p153 bra 	$L__BB0_140;
	setp.eq.s32 	%p154, %r74, 0;
	st.local.u32 	[%rd2+24], %rd389;
	ld.local.u32 	%r779, [%rd54+24];
	ld.local.u32 	%r780, [%rd54+20];
	@%p154 bra 	$L__BB0_143;
	shl.b32 	%r579, %r779, %r74;
	shr.u32 	%r580, %r780, %r75;
	add.s32 	%r779, %r580, %r579;
	shl.b32 	%r581, %r780, %r74;
	ld.local.u32 	%r582, [%rd54+16];
	shr.u32 	%r583, %r582, %r75;
	add.s32 	%r780, %r583, %r581;
$L__BB0_143:
	setp.lt.s32 	%p155, %r72, 0;
	shr.u32 	%r584, %r779, 30;
	shf.l.wrap.b32 	%r585, %r780, %r779, 2;
	shl.b32 	%r586, %r780, 2;
	shr.u32 	%r587, %r585, 31;
	add.s32 	%r588, %r587, %r584;
	neg.s32 	%r589, %r588;
	selp.b32 	%r781, %r589, %r588, %p155;
	xor.b32  	%r590, %r585, %r72;
	shr.s32 	%r591, %r585, 31;
	xor.b32  	%r592, %r591, %r585;
	xor.b32  	%r593, %r591, %r586;
	cvt.u64.u32 	%rd286, %r592;
	shl.b64 	%rd287, %rd286, 32;
	cvt.u64.u32 	%rd288, %r593;
	or.b64  	%rd289, %rd287, %rd288;
	cvt.rn.f64.s64 	%fd29, %rd289;
	mul.f64 	%fd30, %fd29, 0d3BF921FB54442D19;
	cvt.rn.f32.f64 	%f816, %fd30;
	neg.f32 	%f817, %f816;
	setp.lt.s32 	%p156, %r590, 0;
	selp.f32 	%f1180, %f817, %f816, %p156;
$L__BB0_144:
	add.s32 	%r594, %r781, 1;
	mul.rn.f32 	%f818, %f1180, %f1180;
	and.b32  	%r595, %r781, 1;
	setp.eq.b32 	%p157, %r595, 1;
	selp.f32 	%f819, %f1180, 0f3F800000, %p157;
	fma.rn.f32 	%f820, %f818, %f819, 0f00000000;
	fma.rn.f32 	%f821, %f818, 0f37CBAC00, 0fBAB607ED;
	selp.f32 	%f822, 0fB94D4153, %f821, %p157;
	selp.f32 	%f823, 0f3C0885E4, 0f3D2AAABB, %p157;
	fma.rn.f32 	%f824, %f822, %f818, %f823;
	selp.f32 	%f825, 0fBE2AAAA8, 0fBEFFFFFF, %p157;
	fma.rn.f32 	%f826, %f824, %f818, %f825;
	fma.rn.f32 	%f827, %f826, %f820, %f819;
	and.b32  	%r596, %r594, 2;
	setp.eq.s32 	%p158, %r596, 0;
	mov.f32 	%f828, 0f00000000;
	sub.f32 	%f829, %f828, %f827;
	selp.f32 	%f222, %f827, %f829, %p158;
	mov.u32 	%r785, %r803;
	mov.f32 	%f1181, %f1189;
	@%p2 bra 	$L__BB0_150;
	mov.b64 	%rd392, 0;
	mov.b32 	%r782, 0;
	mov.u64 	%rd390, __cudart_i2opi_f;
	mov.u64 	%rd391, %rd1;
$L__BB0_146:
	.pragma "nounroll";
	ld.global.nc.u32 	%r598, [%rd390];
	mad.wide.u32 	%rd292, %r598, %r73, %rd392;
	shr.u64 	%rd392, %rd292, 32;
	st.local.u32 	[%rd391], %rd292;
	add.s32 	%r782, %r782, 1;
	add.s64 	%rd391, %rd391, 4;
	add.s64 	%rd390, %rd390, 4;
	setp.ne.s32 	%p159, %r782, 6;
	@%p159 bra 	$L__BB0_146;
	setp.eq.s32 	%p160, %r74, 0;
	st.local.u32 	[%rd1+24], %rd392;
	ld.local.u32 	%r783, [%rd61+24];
	ld.local.u32 	%r784, [%rd61+20];
	@%p160 bra 	$L__BB0_149;
	shl.b32 	%r599, %r783, %r74;
	shr.u32 	%r600, %r784, %r75;
	add.s32 	%r783, %r600, %r599;
	shl.b32 	%r601, %r784, %r74;
	ld.local.u32 	%r602, [%rd61+16];
	shr.u32 	%r603, %r602, %r75;
	add.s32 	%r784, %r603, %r601;
$L__BB0_149:
	setp.lt.s32 	%p161, %r72, 0;
	shr.u32 	%r604, %r783, 30;
	shf.l.wrap.b32 	%r605, %r784, %r783, 2;
	shl.b32 	%r606, %r784, 2;
	shr.u32 	%r607, %r605, 31;
	add.s32 	%r608, %r607, %r604;
	neg.s32 	%r609, %r608;
	selp.b32 	%r785, %r609, %r608, %p161;
	xor.b32  	%r610, %r605, %r72;
	shr.s32 	%r611, %r605, 31;
	xor.b32  	%r612, %r611, %r605;
	xor.b32  	%r613, %r611, %r606;
	cvt.u64.u32 	%rd293, %r612;
	shl.b64 	%rd294, %rd293, 32;
	cvt.u64.u32 	%rd295, %r613;
	or.b64  	%rd296, %rd294, %rd295;
	cvt.rn.f64.s64 	%fd31, %rd296;
	mul.f64 	%fd32, %fd31, 0d3BF921FB54442D19;
	cvt.rn.f32.f64 	%f830, %fd32;
	neg.f32 	%f831, %f830;
	setp.lt.s32 	%p162, %r610, 0;
	selp.f32 	%f1181, %f831, %f830, %p162;
$L__BB0_150:
	mul.rn.f32 	%f832, %f1181, %f1181;
	and.b32  	%r614, %r785, 1;
	setp.eq.b32 	%p163, %r614, 1;
	selp.f32 	%f833, 0f3F800000, %f1181, %p163;
	fma.rn.f32 	%f834, %f832, %f833, 0f00000000;
	fma.rn.f32 	%f835, %f832, 0f37CBAC00, 0fBAB607ED;
	selp.f32 	%f836, %f835, 0fB94D4153, %p163;
	selp.f32 	%f837, 0f3D2AAABB, 0f3C0885E4, %p163;
	fma.rn.f32 	%f838, %f836, %f832, %f837;
	selp.f32 	%f839, 0fBEFFFFFF, 0fBE2AAAA8, %p163;
	fma.rn.f32 	%f840, %f838, %f832, %f839;
	fma.rn.f32 	%f841, %f840, %f834, %f833;
	and.b32  	%r615, %r785, 2;
	setp.eq.s32 	%p164, %r615, 0;
	mov.f32 	%f842, 0f00000000;
	sub.f32 	%f843, %f842, %f841;
	selp.f32 	%f844, %f841, %f843, %p164;
	sub.f32 	%f845, %f38, %f9;
	mul.f32 	%f846, %f222, %f845;
	sub.f32 	%f847, %f39, %f10;
	mul.f32 	%f848, %f847, %f844;
	sub.f32 	%f849, %f846, %f848;
	mul.f32 	%f850, %f845, %f844;
	fma.rn.f32 	%f225, %f222, %f847, %f850;
	abs.f32 	%f851, %f849;
	setp.geu.f32 	%p165, %f851, %f167;
	@%p165 bra 	$L__BB0_153;
	abs.f32 	%f852, %f225;
	add.f32 	%f853, %f6, 0f3C23D70A;
	setp.geu.f32 	%p166, %f852, %f853;
	@%p166 bra 	$L__BB0_153;
	add.f32 	%f1146, %f1146, %f38;
	add.f32 	%f1147, %f1147, %f39;
	mul.wide.s32 	%rd297, %r730, 8;
	add.s64 	%rd298, %rd6, %rd297;
	st.local.v2.f32 	[%rd298], {%f38, %f39};
	add.s32 	%r730, %r730, 1;
$L__BB0_153:
	mov.u32 	%r790, %r794;
	mov.f32 	%f1184, %f1185;
	@%p1 bra 	$L__BB0_159;
	mov.b64 	%rd395, 0;
	mov.b32 	%r787, 0;
	mov.u64 	%rd393, __cudart_i2opi_f;
	mov.u64 	%rd394, %rd4;
$L__BB0_155:
	.pragma "nounroll";
	ld.global.nc.u32 	%r617, [%rd393];
	mad.wide.u32 	%rd301, %r617, %r69, %rd395;
	shr.u64 	%rd395, %rd301, 32;
	st.local.u32 	[%rd394], %rd301;
	add.s32 	%r787, %r787, 1;
	add.s64 	%rd394, %rd394, 4;
	add.s64 	%rd393, %rd393, 4;
	setp.ne.s32 	%p167, %r787, 6;
	@%p167 bra 	$L__BB0_155;
	setp.eq.s32 	%p168, %r70, 0;
	st.local.u32 	[%rd4+24], %rd395;
	ld.local.u32 	%r788, [%rd39+24];
	ld.local.u32 	%r789, [%rd39+20];
	@%p168 bra 	$L__BB0_158;
	shl.b32 	%r618, %r788, %r70;
	shr.u32 	%r619, %r789, %r71;
	add.s32 	%r788, %r619, %r618;
	shl.b32 	%r620, %r789, %r70;
	ld.local.u32 	%r621, [%rd39+16];
	shr.u32 	%r622, %r621, %r71;
	add.s32 	%r789, %r622, %r620;
$L__BB0_158:
	setp.lt.s32 	%p169, %r68, 0;
	shr.u32 	%r623, %r788, 30;
	shf.l.wrap.b32 	%r624, %r789, %r788, 2;
	shl.b32 	%r625, %r789, 2;
	shr.u32 	%r626, %r624, 31;
	add.s32 	%r627, %r626, %r623;
	neg.s32 	%r628, %r627;
	selp.b32 	%r790, %r628, %r627, %p169;
	xor.b32  	%r629, %r624, %r68;
	shr.s32 	%r630, %r624, 31;
	xor.b32  	%r631, %r630, %r624;
	xor.b32  	%r632, %r630, %r625;
	cvt.u64.u32 	%rd302, %r631;
	shl.b64 	%rd303, %rd302, 32;
	cvt.u64.u32 	%rd304, %r632;
	or.b64  	%rd305, %rd303, %rd304;
	cvt.rn.f64.s64 	%fd33, %rd305;
	mul.f64 	%fd34, %fd33, 0d3BF921FB54442D19;
	cvt.rn.f32.f64 	%f854, %fd34;
	neg.f32 	%f855, %f854;
	setp.lt.s32 	%p170, %r629, 0;
	selp.f32 	%f1184, %f855, %f854, %p170;
$L__BB0_159:
	add.s32 	%r633, %r790, 1;
	mul.rn.f32 	%f856, %f1184, %f1184;
	and.b32  	%r634, %r790, 1;
	setp.eq.b32 	%p171, %r634, 1;
	selp.f32 	%f857, %f1184, 0f3F800000, %p171;
	fma.rn.f32 	%f858, %f856, %f857, 0f00000000;
	fma.rn.f32 	%f859, %f856, 0f37CBAC00, 0fBAB607ED;
	selp.f32 	%f860, 0fB94D4153, %f859, %p171;
	selp.f32 	%f861, 0f3C0885E4, 0f3D2AAABB, %p171;
	fma.rn.f32 	%f862, %f860, %f856, %f861;
	selp.f32 	%f863, 0fBE2AAAA8, 0fBEFFFFFF, %p171;
	fma.rn.f32 	%f864, %f862, %f856, %f863;
	fma.rn.f32 	%f865, %f864, %f858, %f857;
	and.b32  	%r635, %r633, 2;
	setp.eq.s32 	%p172, %r635, 0;
	mov.f32 	%f866, 0f00000000;
	sub.f32 	%f867, %f866, %f865;
	selp.f32 	%f232, %f865, %f867, %p172;
	@%p1 bra 	$L__BB0_165;
	mov.b64 	%rd398, 0;
	mov.b32 	%r791, 0;
	mov.u64 	%rd396, __cudart_i2opi_f;
	mov.u64 	%rd397, %rd3;
$L__BB0_161:
	.pragma "nounroll";
	ld.global.nc.u32 	%r637, [%rd396];
	mad.wide.u32 	%rd308, %r637, %r69, %rd398;
	shr.u64 	%rd398, %rd308, 32;
	st.local.u32 	[%rd397], %rd308;
	add.s32 	%r791, %r791, 1;
	add.s64 	%rd397, %rd397, 4;
	add.s64 	%rd396, %rd396, 4;
	setp.ne.s32 	%p173, %r791, 6;
	@%p173 bra 	$L__BB0_161;
	setp.eq.s32 	%p174, %r70, 0;
	st.local.u32 	[%rd3+24], %rd398;
	ld.local.u32 	%r792, [%rd47+24];
	ld.local.u32 	%r793, [%rd47+20];
	@%p174 bra 	$L__BB0_164;
	shl.b32 	%r638, %r792, %r70;
	shr.u32 	%r639, %r793, %r71;
	add.s32 	%r792, %r639, %r638;
	shl.b32 	%r640, %r793, %r70;
	ld.local.u32 	%r641, [%rd47+16];
	shr.u32 	%r642, %r641, %r71;
	add.s32 	%r793, %r642, %r640;
$L__BB0_164:
	setp.lt.s32 	%p175, %r68, 0;
	shr.u32 	%r643, %r792, 30;
	shf.l.wrap.b32 	%r644, %r793, %r792, 2;
	shl.b32 	%r645, %r793, 2;
	shr.u32 	%r646, %r644, 31;
	add.s32 	%r647, %r646, %r643;
	neg.s32 	%r648, %r647;
	selp.b32 	%r794, %r648, %r647, %p175;
	xor.b32  	%r649, %r644, %r68;
	shr.s32 	%r650, %r644, 31;
	xor.b32  	%r651, %r650, %r644;
	xor.b32  	%r652, %r650, %r645;
	cvt.u64.u32 	%rd309, %r651;
	shl.b64 	%rd310, %rd309, 32;
	cvt.u64.u32 	%rd311, %r652;
	or.b64  	%rd312, %rd310, %rd311;
	cvt.rn.f64.s64 	%fd35, %rd312;
	mul.f64 	%fd36, %fd35, 0d3BF921FB54442D19;
	cvt.rn.f32.f64 	%f868, %fd36;
	neg.f32 	%f869, %f868;
	setp.lt.s32 	%p176, %r649, 0;
	selp.f32 	%f1185, %f869, %f868, %p176;
$L__BB0_165:
	mul.rn.f32 	%f870, %f1185, %f1185;
	and.b32  	%r653, %r794, 1;
	setp.eq.b32 	%p177, %r653, 1;
	selp.f32 	%f871, 0f3F800000, %f1185, %p177;
	fma.rn.f32 	%f872, %f870, %f871, 0f00000000;
	fma.rn.f32 	%f873, %f870, 0f37CBAC00, 0fBAB607ED;
	selp.f32 	%f874, %f873, 0fB94D4153, %p177;
	selp.f32 	%f875, 0f3D2AAABB, 0f3C0885E4, %p177;
	fma.rn.f32 	%f876, %f874, %f870, %f875;
	selp.f32 	%f877, 0fBEFFFFFF, 0fBE2AAAA8, %p177;
	fma.rn.f32 	%f878, %f876, %f870, %f877;
	fma.rn.f32 	%f879, %f878, %f872, %f871;
	and.b32  	%r654, %r794, 2;
	setp.eq.s32 	%p178, %r654, 0;
	mov.f32 	%f880, 0f00000000;
	sub.f32 	%f881, %f880, %f879;
	selp.f32 	%f882, %f879, %f881, %p178;
	sub.f32 	%f883, %f44, %f7;
	mul.f32 	%f884, %f232, %f883;
	sub.f32 	%f885, %f45, %f8;
	mul.f32 	%f886, %f885, %f882;
	sub.f32 	%f887, %f884, %f886;
	mul.f32 	%f888, %f883, %f882;
	fma.rn.f32 	%f235, %f232, %f885, %f888;
	abs.f32 	%f889, %f887;
	setp.geu.f32 	%p179, %f889, %f164;
	@%p179 bra 	$L__BB0_168;
	abs.f32 	%f890, %f235;
	add.f32 	%f891, %f5, 0f3C23D70A;
	setp.geu.f32 	%p180, %f890, %f891;
	@%p180 bra 	$L__BB0_168;
	add.f32 	%f1146, %f1146, %f44;
	add.f32 	%f1147, %f1147, %f45;
	mul.wide.s32 	%rd313, %r730, 8;
	add.s64 	%rd314, %rd6, %rd313;
	st.local.v2.f32 	[%rd314], {%f44, %f45};
	add.s32 	%r730, %r730, 1;
$L__BB0_168:
	mov.u32 	%r799, %r803;
	mov.f32 	%f1188, %f1189;
	@%p2 bra 	$L__BB0_174;
	mov.b64 	%rd401, 0;
	mov.b32 	%r796, 0;
	mov.u64 	%rd399, __cudart_i2opi_f;
	mov.u64 	%rd400, %rd2;
$L__BB0_170:
	.pragma "nounroll";
	ld.global.nc.u32 	%r656, [%rd399];
	mad.wide.u32 	%rd317, %r656, %r73, %rd401;
	shr.u64 	%rd401, %rd317, 32;
	st.local.u32 	[%rd400], %rd317;
	add.s32 	%r796, %r796, 1;
	add.s64 	%rd400, %rd400, 4;
	add.s64 	%rd399, %rd399, 4;
	setp.ne.s32 	%p181, %r796, 6;
	@%p181 bra 	$L__BB0_170;
	setp.eq.s32 	%p182, %r74, 0;
	st.local.u32 	[%rd2+24], %rd401;
	ld.local.u32 	%r797, [%rd54+24];
	ld.local.u32 	%r798, [%rd54+20];
	@%p182 bra 	$L__BB0_173;
	shl.b32 	%r657, %r797, %r74;
	shr.u32 	%r658, %r798, %r75;
	add.s32 	%r797, %r658, %r657;
	shl.b32 	%r659, %r798, %r74;
	ld.local.u32 	%r660, [%rd54+16];
	shr.u32 	%r661, %r660, %r75;
	add.s32 	%r798, %r661, %r659;
$L__BB0_173:
	setp.lt.s32 	%p183, %r72, 0;
	shr.u32 	%r662, %r797, 30;
	shf.l.wrap.b32 	%r663, %r798, %r797, 2;
	shl.b32 	%r664, %r798, 2;
	shr.u32 	%r665, %r663, 31;
	add.s32 	%r666, %r665, %r662;
	neg.s32 	%r667, %r666;
	selp.b32 	%r799, %r667, %r666, %p183;
	xor.b32  	%r668, %r663, %r72;
	shr.s32 	%r669, %r663, 31;
	xor.b32  	%r670, %r669, %r663;
	xor.b32  	%r671, %r669, %r664;
	cvt.u64.u32 	%rd318, %r670;
	shl.b64 	%rd319, %rd318, 32;
	cvt.u64.u32 	%rd320, %r671;
	or.b64  	%rd321, %rd319, %rd320;
	cvt.rn.f64.s64 	%fd37, %rd321;
	mul.f64 	%fd38, %fd37, 0d3BF921FB54442D19;
	cvt.rn.f32.f64 	%f892, %fd38;
	neg.f32 	%f893, %f892;
	setp.lt.s32 	%p184, %r668, 0;
	selp.f32 	%f1188, %f893, %f892, %p184;
$L__BB0_174:
	add.s32 	%r672, %r799, 1;
	mul.rn.f32 	%f894, %f1188, %f1188;
	and.b32  	%r673, %r799, 1;
	setp.eq.b32 	%p185, %r673, 1;
	selp.f32 	%f895, %f1188, 0f3F800000, %p185;
	fma.rn.f32 	%f896, %f894, %f895, 0f00000000;
	fma.rn.f32 	%f897, %f894, 0f37CBAC00, 0fBAB607ED;
	selp.f32 	%f898, 0fB94D4153, %f897, %p185;
	selp.f32 	%f899, 0f3C0885E4, 0f3D2AAABB, %p185;
	fma.rn.f32 	%f900, %f898, %f894, %f899;
	selp.f32 	%f901, 0fBE2AAAA8, 0fBEFFFFFF, %p185;
	fma.rn.f32 	%f902, %f900, %f894, %f901;
	fma.rn.f32 	%f903, %f902, %f896, %f895;
	and.b32  	%r674, %r672, 2;
	setp.eq.s32 	%p186, %r674, 0;
	mov.f32 	%f904, 0f00000000;
	sub.f32 	%f905, %f904, %f903;
	selp.f32 	%f242, %f903, %f905, %p186;
	@%p2 bra 	$L__BB0_180;
	mov.b64 	%rd402, 0;
	mov.b32 	%r800, 0;
	mov.u64 	%rd324, __cudart_i2opi_f;
$L__BB0_176:
	.pragma "nounroll";
	mul.wide.u32 	%rd323, %r800, 4;
	add.s64 	%rd325, %rd324, %rd323;
	ld.global.nc.u32 	%r676, [%rd325];
	mad.wide.u32 	%rd326, %r676, %r73, %rd402;
	shr.u64 	%rd402, %rd326, 32;
	add.s64 	%rd327, %rd1, %rd323;
	st.local.u32 	[%rd327], %rd326;
	add.s32 	%r800, %r800, 1;
	setp.ne.s32 	%p187, %r800, 6;
	@%p187 bra 	$L__BB0_176;
	setp.eq.s32 	%p188, %r74, 0;
	st.local.u32 	[%rd1+24], %rd402;
	ld.local.u32 	%r801, [%rd61+24];
	ld.local.u32 	%r802, [%rd61+20];
	@%p188 bra 	$L__BB0_179;
	shl.b32 	%r677, %r801, %r74;
	shr.u32 	%r678, %r802, %r75;
	add.s32 	%r801, %r678, %r677;
	shl.b32 	%r679, %r802, %r74;
	ld.local.u32 	%r680, [%rd61+16];
	shr.u32 	%r681, %r680, %r75;
	add.s32 	%r802, %r681, %r679;
$L__BB0_179:
	setp.lt.s32 	%p189, %r72, 0;
	shr.u32 	%r682, %r801, 30;
	shf.l.wrap.b32 	%r683, %r802, %r801, 2;
	shl.b32 	%r684, %r802, 2;
	shr.u32 	%r685, %r683, 31;
	add.s32 	%r686, %r685, %r682;
	neg.s32 	%r687, %r686;
	selp.b32 	%r803, %r687, %r686, %p189;
	xor.b32  	%r688, %r683, %r72;
	shr.s32 	%r689, %r683, 31;
	xor.b32  	%r690, %r689, %r683;
	xor.b32  	%r691, %r689, %r684;
	cvt.u64.u32 	%rd328, %r690;
	shl.b64 	%rd329, %rd328, 32;
	cvt.u64.u32 	%rd330, %r691;
	or.b64  	%rd331, %rd329, %rd330;
	cvt.rn.f64.s64 	%fd39, %rd331;
	mul.f64 	%fd40, %fd39, 0d3BF921FB54442D19;
	cvt.rn.f32.f64 	%f906, %fd40;
	neg.f32 	%f907, %f906;
	setp.lt.s32 	%p190, %r688, 0;
	selp.f32 	%f1189, %f907, %f906, %p190;
$L__BB0_180:
	mul.rn.f32 	%f908, %f1189, %f1189;
	and.b32  	%r692, %r803, 1;
	setp.eq.b32 	%p191, %r692, 1;
	selp.f32 	%f909, 0f3F800000, %f1189, %p191;
	fma.rn.f32 	%f910, %f908, %f909, 0f00000000;
	fma.rn.f32 	%f911, %f908, 0f37CBAC00, 0fBAB607ED;
	selp.f32 	%f912, %f911, 0fB94D4153, %p191;
	selp.f32 	%f913, 0f3D2AAABB, 0f3C0885E4, %p191;
	fma.rn.f32 	%f914, %f912, %f908, %f913;
	selp.f32 	%f915, 0fBEFFFFFF, 0fBE2AAAA8, %p191;
	fma.rn.f32 	%f916, %f914, %f908, %f915;
	fma.rn.f32 	%f917, %f916, %f910, %f909;
	and.b32  	%r693, %r803, 2;
	setp.eq.s32 	%p192, %r693, 0;
	mov.f32 	%f918, 0f00000000;
	sub.f32 	%f919, %f918, %f917;
	selp.f32 	%f920, %f917, %f919, %p192;
	sub.f32 	%f921, %f42, %f9;
	mul.f32 	%f922, %f242, %f921;
	sub.f32 	%f923, %f43, %f10;
	mul.f32 	%f924, %f923, %f920;
	sub.f32 	%f925, %f922, %f924;
	mul.f32 	%f926, %f921, %f920;
	fma.rn.f32 	%f245, %f242, %f923, %f926;
	abs.f32 	%f927, %f925;
	setp.geu.f32 	%p193, %f927, %f167;
	@%p193 bra 	$L__BB0_183;
	abs.f32 	%f928, %f245;
	add.f32 	%f929, %f6, 0f3C23D70A;
	setp.geu.f32 	%p194, %f928, %f929;
	@%p194 bra 	$L__BB0_183;
	add.f32 	%f1146, %f1146, %f42;
	add.f32 	%f1147, %f1147, %f43;
	mul.wide.s32 	%rd332, %r730, 8;
	add.s64 	%rd333, %rd6, %rd332;
	st.local.v2.f32 	[%rd333], {%f42, %f43};
	add.s32 	%r730, %r730, 1;
$L__BB0_183:
	add.s32 	%r254, %r730, -1;
	setp.lt.s32 	%p195, %r730, 2;
	mov.f32 	%f1207, 0f00000000;
	@%p195 bra 	$L__BB0_202;
	cvt.rn.f32.s32 	%f931, %r730;
	div.rn.f32 	%f250, %f1146, %f931;
	div.rn.f32 	%f251, %f1147, %f931;
	add.s64 	%rd136, %rd6, 8;
	mov.b32 	%r806, 0;
	mov.u32 	%r805, %r254;
$L__BB0_185:
	sub.s32 	%r695, %r806, %r730;
	setp.gt.s32 	%p196, %r695, -2;
	@%p196 bra 	$L__BB0_190;
	ld.local.v2.f32 	{%f1192, %f1193}, [%rd6];
	neg.s32 	%r807, %r805;
	mov.u64 	%rd403, %rd136;
$L__BB0_187:
	sub.f32 	%f932, %f1193, %f251;
	sub.f32 	%f933, %f1192, %f250;
	abs.f32 	%f934, %f933;
	abs.f32 	%f935, %f932;
	setp.gt.f32 	%p197, %f935, %f934;
	selp.f32 	%f936, %f935, %f934, %p197;
	selp.f32 	%f937, %f934, %f935, %p197;
	div.rn.f32 	%f938, %f937, %f936;
	mul.f32 	%f939, %f938, %f938;
	fma.rn.f32 	%f940, %f939, 0f3B33710B, 0fBC807748;
	fma.rn.f32 	%f941, %f940, %f939, 0f3D2CDAB2;
	fma.rn.f32 	%f942, %f941, %f939, 0fBD992D10;
	fma.rn.f32 	%f943, %f942, %f939, 0f3DD9EA6C;
	fma.rn.f32 	%f944, %f943, %f939, 0fBE117CB1;
	fma.rn.f32 	%f945, %f944, %f939, 0f3E4CBCE0;
	fma.rn.f32 	%f946, %f945, %f939, 0fBEAAAA7D;
	mul.f32 	%f947, %f939, %f946;
	fma.rn.f32 	%f948, %f947, %f938, %f938;
	neg.f32 	%f949, %f948;
	fma.rn.f32 	%f950, 0f3F6EE581, 0f3FD774EB, %f949;
	selp.f32 	%f951, %f950, %f948, %p197;
	selp.f32 	%f952, 0f3F6EE581, 0f3FEEE581, %p197;
	selp.f32 	%f953, %f948, %f949, %p197;
	mov.b32 	%r696, %f933;
	fma.rn.f32 	%f954, %f952, 0f3FD774EB, %f953;
	setp.lt.s32 	%p198, %r696, 0;
	selp.f32 	%f955, %f954, %f951, %p198;
	add.f32 	%f956, %f935, %f934;
	setp.eq.f32 	%p199, %f936, 0f00000000;
	selp.f32 	%f957, 0f40490FDB, 0f00000000, %p198;
	setp.eq.f32 	%p200, %f934, %f935;
	selp.f32 	%f958, 0f4016CBE4, 0f3F490FDB, %p198;
	selp.f32 	%f959, %f958, %f955, %p200;
	selp.f32 	%f960, %f957, %f959, %p199;
	abs.f32 	%f961, %f956;
	setp.nan.f32 	%p201, %f961, %f961;
	copysign.f32 	%f962, %f932, %f960;
	selp.f32 	%f963, %f956, %f962, %p201;
	ld.local.v2.f32 	{%f1192, %f1193}, [%rd403];
	sub.f32 	%f964, %f1193, %f251;
	sub.f32 	%f965, %f1192, %f250;
	abs.f32 	%f966, %f965;
	abs.f32 	%f967, %f964;
	setp.gt.f32 	%p202, %f967, %f966;
	selp.f32 	%f968, %f967, %f966, %p202;
	selp.f32 	%f969, %f966, %f967, %p202;
	div.rn.f32 	%f970, %f969, %f968;
	mul.f32 	%f971, %f970, %f970;
	fma.rn.f32 	%f972, %f971, 0f3B33710B, 0fBC807748;
	fma.rn.f32 	%f973, %f972, %f971, 0f3D2CDAB2;
	fma.rn.f32 	%f974, %f973, %f971, 0fBD992D10;
	fma.rn.f32 	%f975, %f974, %f971, 0f3DD9EA6C;
	fma.rn.f32 	%f976, %f975, %f971, 0fBE117CB1;
	fma.rn.f32 	%f977, %f976, %f971, 0f3E4CBCE0;
	fma.rn.f32 	%f978, %f977, %f971, 0fBEAAAA7D;
	mul.f32 	%f979, %f971, %f978;
	fma.rn.f32 	%f980, %f979, %f970, %f970;
	neg.f32 	%f981, %f980;
	fma.rn.f32 	%f982, 0f3F6EE581, 0f3FD774EB, %f981;
	selp.f32 	%f983, %f982, %f980, %p202;
	selp.f32 	%f984, 0f3F6EE581, 0f3FEEE581, %p202;
	selp.f32 	%f985, %f980, %f981, %p202;
	mov.b32 	%r697, %f965;
	fma.rn.f32 	%f986, %f984, 0f3FD774EB, %f985;
	setp.lt.s32 	%p203, %r697, 0;
	selp.f32 	%f987, %f986, %f983, %p203;
	add.f32 	%f988, %f967, %f966;
	setp.eq.f32 	%p204, %f968, 0f00000000;
	selp.f32 	%f989, 0f40490FDB, 0f00000000, %p203;
	setp.eq.f32 	%p205, %f966, %f967;
	selp.f32 	%f990, 0f4016CBE4, 0f3F490FDB, %p203;
	selp.f32 	%f991, %f990, %f987, %p205;
	selp.f32 	%f992, %f989, %f991, %p204;
	abs.f32 	%f993, %f988;
	setp.nan.f32 	%p206, %f993, %f993;
	copysign.f32 	%f994, %f964, %f992;
	selp.f32 	%f995, %f988, %f994, %p206;
	setp.leu.f32 	%p207, %f963, %f995;
	@%p207 bra 	$L__BB0_189;
	ld.local.v2.f32 	{%f262, %f263}, [%rd403+-8];
	st.local.v2.f32 	[%rd403+-8], {%f1192, %f1193};
	st.local.v2.f32 	[%rd403], {%f262, %f263};
	mov.f32 	%f1192, %f262;
	mov.f32 	%f1193, %f263;
$L__BB0_189:
	add.s32 	%r807, %r807, 1;
	setp.ne.s32 	%p208, %r807, 0;
	add.s64 	%rd403, %rd403, 8;
	@%p208 bra 	$L__BB0_187;
$L__BB0_190:
	add.s32 	%r806, %r806, 1;
	add.s32 	%r805, %r805, -1;
	setp.eq.s32 	%p209, %r806, %r254;
	@%p209 bra 	$L__BB0_191;
	bra.uni 	$L__BB0_185;
$L__BB0_191:
	ld.local.v2.f32 	{%f254, %f255}, [%rd6];
	add.s32 	%r699, %r730, -2;
	and.b32  	%r258, %r254, 7;
	setp.lt.u32 	%p210, %r699, 7;
	mov.f32 	%f1207, 0f00000000;
	mov.b32 	%r809, 0;
	mov.f32 	%f1199, %f255;
	mov.f32 	%f1200, %f254;
	@%p210 bra 	$L__BB0_194;
	and.b32  	%r809, %r254, -8;
	add.s64 	%rd404, %rd6, 32;
	neg.s32 	%r808, %r809;
	mov.f32 	%f1207, 0f00000000;
	mov.f32 	%f1199, %f255;
	mov.f32 	%f1200, %f254;
$L__BB0_193:
	.pragma "nounroll";
	sub.f32 	%f999, %f1200, %f254;
	sub.f32 	%f1000, %f1199, %f255;
	ld.local.v2.f32 	{%f1001, %f1002}, [%rd404+-24];
	sub.f32 	%f1003, %f1001, %f254;
	sub.f32 	%f1004, %f1002, %f255;
	mul.f32 	%f1005, %f999, %f1004;
	mul.f32 	%f1006, %f1000, %f1003;
	sub.f32 	%f1007, %f1005, %f1006;
	add.f32 	%f1008, %f1207, %f1007;
	ld.local.v4.f32 	{%f1009, %f1010, %f1011, %f1012}, [%rd404+-16];
	sub.f32 	%f1013, %f1009, %f254;
	sub.f32 	%f1014, %f1010, %f255;
	mul.f32 	%f1015, %f1003, %f1014;
	mul.f32 	%f1016, %f1004, %f1013;
	sub.f32 	%f1017, %f1015, %f1016;
	add.f32 	%f1018, %f1008, %f1017;
	sub.f32 	%f1019, %f1011, %f254;
	sub.f32 	%f1020, %f1012, %f255;
	mul.f32 	%f1021, %f1013, %f1020;
	mul.f32 	%f1022, %f1014, %f1019;
	sub.f32 	%f1023, %f1021, %f1022;
	add.f32 	%f1024, %f1018, %f1023;
	ld.local.v4.f32 	{%f1025, %f1026, %f1027, %f1028}, [%rd404];
	sub.f32 	%f1029, %f1025, %f254;
	sub.f32 	%f1030, %f1026, %f255;
	mul.f32 	%f1031, %f1019, %f1030;
	mul.f32 	%f1032, %f1020, %f1029;
	sub.f32 	%f1033, %f1031, %f1032;
	add.f32 	%f1034, %f1024, %f1033;
	sub.f32 	%f1035, %f1027, %f254;
	sub.f32 	%f1036, %f1028, %f255;
	mul.f32 	%f1037, %f1029, %f1036;
	mul.f32 	%f1038, %f1030, %f1035;
	sub.f32 	%f1039, %f1037, %f1038;
	add.f32 	%f1040, %f1034, %f1039;
	ld.local.v4.f32 	{%f1041, %f1042, %f1043, %f1044}, [%rd404+16];
	sub.f32 	%f1045, %f1041, %f254;
	sub.f32 	%f1046, %f1042, %f255;
	mul.f32 	%f1047, %f1035, %f1046;
	mul.f32 	%f1048, %f1036, %f1045;
	sub.f32 	%f1049, %f1047, %f1048;
	add.f32 	%f1050, %f1040, %f1049;
	sub.f32 	%f1051, %f1043, %f254;
	sub.f32 	%f1052, %f1044, %f255;
	mul.f32 	%f1053, %f1045, %f1052;
	mul.f32 	%f1054, %f1046, %f1051;
	sub.f32 	%f1055, %f1053, %f1054;
	add.f32 	%f1056, %f1050, %f1055;
	ld.local.v2.f32 	{%f1200, %f1199}, [%rd404+32];
	sub.f32 	%f1057, %f1200, %f254;
	sub.f32 	%f1058, %f1199, %f255;
	mul.f32 	%f1059, %f1051, %f1058;
	mul.f32 	%f1060, %f1052, %f1057;
	sub.f32 	%f1061, %f1059, %f1060;
	add.f32 	%f1207, %f1056, %f1061;
	add.s64 	%rd404, %rd404, 64;
	add.s32 	%r808, %r808, 8;
	setp.ne.s32 	%p211, %r808, 0;
	@%p211 bra 	$L__BB0_193;
$L__BB0_194:
	setp.eq.s32 	%p212, %r258, 0;
	@%p212 bra 	$L__BB0_202;
	and.b32  	%r268, %r254, 3;
	setp.lt.u32 	%p213, %r258, 4;
	@%p213 bra 	$L__BB0_197;
	sub.f32 	%f1063, %f1200, %f254;
	sub.f32 	%f1064, %f1199, %f255;
	mul.wide.u32 	%rd334, %r809, 8;
	add.s64 	%rd335, %rd6, %rd334;
	ld.local.v2.f32 	{%f1065, %f1066}, [%rd335+8];
	sub.f32 	%f1067, %f1065, %f254;
	sub.f32 	%f1068, %f1066, %f255;
	mul.f32 	%f1069, %f1063, %f1068;
	mul.f32 	%f1070, %f1064, %f1067;
	sub.f32 	%f1071, %f1069, %f1070;
	add.f32 	%f1072, %f1207, %f1071;
	ld.local.v2.f32 	{%f1073, %f1074}, [%rd335+16];
	sub.f32 	%f1075, %f1073, %f254;
	sub.f32 	%f1076, %f1074, %f255;
	mul.f32 	%f1077, %f1067, %f1076;
	mul.f32 	%f1078, %f1068, %f1075;
	sub.f32 	%f1079, %f1077, %f1078;
	add.f32 	%f1080, %f1072, %f1079;
	ld.local.v2.f32 	{%f1081, %f1082}, [%rd335+24];
	sub.f32 	%f1083, %f1081, %f254;
	sub.f32 	%f1084, %f1082, %f255;
	mul.f32 	%f1085, %f1075, %f1084;
	mul.f32 	%f1086, %f1076, %f1083;
	sub.f32 	%f1087, %f1085, %f1086;
	add.f32 	%f1088, %f1080, %f1087;
	add.s32 	%r809, %r809, 4;
	ld.local.v2.f32 	{%f1089, %f1090}, [%rd335+32];
	sub.f32 	%f1091, %f1089, %f254;
	sub.f32 	%f1092, %f1090, %f255;
	mul.f32 	%f1093, %f1083, %f1092;
	mul.f32 	%f1094, %f1084, %f1091;
	sub.f32 	%f1095, %f1093, %f1094;
	add.f32 	%f1207, %f1088, %f1095;
$L__BB0_197:
	setp.eq.s32 	%p214, %r268, 0;
	@%p214 bra 	$L__BB0_202;
	setp.eq.s32 	%p215, %r268, 1;
	@%p215 bra 	$L__BB0_200;
	mul.wide.u32 	%rd336, %r809, 8;
	add.s64 	%rd337, %rd6, %rd336;
	ld.local.v2.f32 	{%f1097, %f1098}, [%rd337];
	sub.f32 	%f1099, %f1097, %f254;
	sub.f32 	%f1100, %f1098, %f255;
	ld.local.v2.f32 	{%f1101, %f1102}, [%rd337+8];
	sub.f32 	%f1103, %f1101, %f254;
	sub.f32 	%f1104, %f1102, %f255;
	mul.f32 	%f1105, %f1099, %f1104;
	mul.f32 	%f1106, %f1100, %f1103;
	sub.f32 	%f1107, %f1105, %f1106;
	add.f32 	%f1108, %f1207, %f1107;
	add.s32 	%r809, %r809, 2;
	ld.local.v2.f32 	{%f1109, %f1110}, [%rd337+16];
	sub.f32 	%f1111, %f1109, %f254;
	sub.f32 	%f1112, %f1110, %f255;
	mul.f32 	%f1113, %f1103, %f1112;
	mul.f32 	%f1114, %f1104, %f1111;
	sub.f32 	%f1115, %f1113, %f1114;
	add.f32 	%f1207, %f1108, %f1115;
$L__BB0_200:
	and.b32  	%r700, %r254, 1;
	setp.eq.b32 	%p216, %r700, 1;
	not.pred 	%p217, %p216;
	@%p217 bra 	$L__BB0_202;
	mul.wide.u32 	%rd338, %r809, 8;
	add.s64 	%rd339, %rd6, %rd338;
	ld.local.v2.f32 	{%f1116, %f1117}, [%rd339];
	sub.f32 	%f1118, %f1116, %f254;
	sub.f32 	%f1119, %f1117, %f255;
	ld.local.v2.f32 	{%f1120, %f1121}, [%rd339+8];
	sub.f32 	%f1122, %f1120, %f254;
	sub.f32 	%f1123, %f1121, %f255;
	mul.f32 	%f1124, %f1118, %f1123;
	mul.f32 	%f1125, %f1119, %f1122;
	sub.f32 	%f1126, %f1124, %f1125;
	add.f32 	%f1207, %f1207, %f1126;
$L__BB0_202:
	ld.param.u64 	%rd343, [_Z20boxes_overlap_kerneliPKfiS0_Pf_param_4];
	ld.param.u32 	%r710, [_Z20boxes_overlap_kerneliPKfiS0_Pf_param_2];
	abs.f32 	%f1127, %f1207;
	mul.f32 	%f1128, %f1127, 0f3F000000;
	mov.u32 	%r701, %ctaid.y;
	shl.b32 	%r702, %r701, 4;
	mov.u32 	%r703, %tid.y;
	add.s32 	%r704, %r702, %r703;
	mov.u32 	%r705, %ctaid.x;
	shl.b32 	%r706, %r705, 4;
	mov.u32 	%r707, %tid.x;
	add.s32 	%r708, %r706, %r707;
	mad.lo.s32 	%r709, %r710, %r704, %r708;
	cvta.to.global.u64 	%rd340, %rd343;
	mul.wide.s32 	%rd341, %r709, 4;
	add.s64 	%rd342, %rd340, %rd341;
	st.global.f32 	[%rd342], %f1128;
$L__BB0_203:
	ret;

}
	// .globl	_Z20boxes_iou_bev_kerneliPKfiS0_Pf
.visible .entry _Z20boxes_iou_bev_kerneliPKfiS0_Pf(
	.param .u32 _Z20boxes_iou_bev_kerneliPKfiS0_Pf_param_0,
	.param .u64 .ptr .align 1 _Z20boxes_iou_bev_kerneliPKfiS0_Pf_param_1,
	.param .u32 _Z20boxes_iou_bev_kerneliPKfiS0_Pf_param_2,
	.param .u64 .ptr .align 1 _Z20boxes_iou_bev_kerneliPKfiS0_Pf_param_3,
	.param .u64 .ptr .align 1 _Z20boxes_iou_bev_kerneliPKfiS0_Pf_param_4
)
{
	.local .align 16 .b8 	__local_depot1[208];
	.reg .b64 	%SP;
	.reg .b64 	%SPL;
	.reg .pred 	%p<218>;
	.reg .b32 	%r<812>;
	.reg .b32 	%f<1217>;
	.reg .b64 	%rd<405>;
	.reg .b64 	%fd<41>;

	mov.u64 	%SPL, __local_depot1;
	ld.param.u32 	%r274, [_Z20boxes_iou_bev_kerneliPKfiS0_Pf_param_0];
	ld.param.u64 	%rd142, [_Z20boxes_iou_bev_kerneliPKfiS0_Pf_param_1];
	ld.param.u32 	%r273, [_Z20boxes_iou_bev_kerneliPKfiS0_Pf_param_2];
	ld.param.u64 	%rd143, [_Z20boxes_iou_bev_kerneliPKfiS0_Pf_param_3];
	add.u64 	%rd1, %SPL, 0;
	add.u64 	%rd2, %SPL, 0;
	add.u64 	%rd3, %SPL, 0;
	add.u64 	%rd4, %SPL, 0;
	add.u64 	%rd5, %SPL, 160;
	add.u64 	%rd6, %SPL, 32;
	mov.u32 	%r275, %ctaid.y;
	shl.b32 	%r276, %r275, 4;
	mov.u32 	%r277, %tid.y;
	add.s32 	%r1, %r276, %r277;
	mov.u32 	%r278, %ctaid.x;
	shl.b32 	%r279, %r278, 4;
	mov.u32 	%r280, %tid.x;
	add.s32 	%r2, %r279, %r280;
	setp.ge.s32 	%p3, %r1, %r274;
	setp.ge.s32 	%p4, %r2, %r273;
	or.pred  	%p5, %p3, %p4;
	@%p5 bra 	$L__BB1_203;
	cvta.to.global.u64 	%rd151, %rd142;
	cvta.to.global.u64 	%rd152, %rd143;
	mul.lo.s32 	%r281, %r1, 7;
	mul.wide.u32 	%rd153, %r281, 4;
	add.s64 	%rd154, %rd151, %rd153;
	mul.lo.s32 	%r282, %r2, 7;
	mul.wide.s32 	%rd155, %r282, 4;
	add.s64 	%rd156, %rd152, %rd155;
	ld.global.f32 	%f283, [%rd154+12];
	ld.global.f32 	%f284, [%rd154+16];
	mul.f32 	%f1, %f283, %f284;
	ld.global.f32 	%f285, [%rd156+12];
	ld.global.f32 	%f286, [%rd156+16];
	mul.f32 	%f2, %f285, %f286;
	ld.global.f32 	%f3, [%rd154+24];
	ld.global.f32 	%f4, [%rd156+24];
	mul.f32 	%f5, %f283, 0f3F000000;
	mul.f32 	%f6, %f285, 0f3F000000;
	mul.f32 	%f7, %f284, 0f3F000000;
	mul.f32 	%f8, %f286, 0f3F000000;
	ld.global.f32 	%f9, [%rd154];
	sub.f32 	%f287, %f9, %f5;
	ld.global.f32 	%f10, [%rd154+4];
	sub.f32 	%f288, %f10, %f7;
	add.f32 	%f289, %f5, %f9;
	add.f32 	%f290, %f7, %f10;
	ld.global.f32 	%f11, [%rd156];
	ld.global.f32 	%f12, [%rd156+4];
	st.local.v2.f32 	[%rd5], {%f287, %f288};
	st.local.v2.f32 	[%rd5+8], {%f289, %f288};
	st.local.v2.f32 	[%rd5+16], {%f289, %f290};
	st.local.v2.f32 	[%rd5+24], {%f287, %f290};
	mul.f32 	%f291, %f3, 0f3F22F983;
	cvt.rni.s32.f32 	%r718, %f291;
	cvt.rn.f32.s32 	%f292, %r718;
	fma.rn.f32 	%f293, %f292, 0fBFC90FDA, %f3;
	fma.rn.f32 	%f294, %f292, 0fB3A22168, %f293;
	fma.rn.f32 	%f1139, %f292, 0fA7C234C5, %f294;
	abs.f32 	%f14, %f3;
	setp.ltu.f32 	%p6, %f14, 0f47CE4780;
	mov.u32 	%r714, %r718;
	mov.f32 	%f1138, %f1139;
	@%p6 bra 	$L__BB1_9;
	setp.neu.f32 	%p7, %f14, 0f7F800000;
	@%p7 bra 	$L__BB1_4;
	mov.f32 	%f297, 0f00000000;
	mul.rn.f32 	%f1138, %f3, %f297;
	mov.b32 	%r714, 0;
	bra.uni 	$L__BB1_9;
$L__BB1_4:
	mov.b32 	%r4, %f3;
	shl.b32 	%r284, %r4, 8;
	or.b32  	%r5, %r284, -2147483648;
	mov.b64 	%rd346, 0;
	mov.b32 	%r711, 0;
	mov.u64 	%rd344, __cudart_i2opi_f;
	mov.u64 	%rd345, %rd4;
$L__BB1_5:
	.pragma "nounroll";
	ld.global.nc.u32 	%r285, [%rd344];
	mad.wide.u32 	%rd159, %r285, %r5, %rd346;
	shr.u64 	%rd346, %rd159, 32;
	st.local.u32 	[%rd345], %rd159;
	add.s32 	%r711, %r711, 1;
	add.s64 	%rd345, %rd345, 4;
	add.s64 	%rd344, %rd344, 4;
	setp.ne.s32 	%p8, %r711, 6;
	@%p8 bra 	$L__BB1_5;
	shr.u32 	%r286, %r4, 23;
	st.local.u32 	[%rd4+24], %rd346;
	and.b32  	%r8, %r286, 31;
	and.b32  	%r287, %r286, 224;
	add.s32 	%r288, %r287, -128;
	shr.u32 	%r289, %r288, 5;
	mul.wide.u32 	%rd160, %r289, 4;
	sub.s64 	%rd13, %rd4, %rd160;
	ld.local.u32 	%r712, [%rd13+24];
	ld.local.u32 	%r713, [%rd13+20];
	setp.eq.s32 	%p9, %r8, 0;
	@%p9 bra 	$L__BB1_8;
	shf.l.wrap.b32 	%r712, %r713, %r712, %r8;
	ld.local.u32 	%r290, [%rd13+16];
	shf.l.wrap.b32 	%r713, %r290, %r713, %r8;
$L__BB1_8:
	shr.u32 	%r291, %r712, 30;
	shf.l.wrap.b32 	%r292, %r713, %r712, 2;
	shl.b32 	%r293, %r713, 2;
	shr.u32 	%r294, %r292, 31;
	add.s32 	%r295, %r294, %r291;
	neg.s32 	%r296, %r295;
	setp.lt.s32 	%p10, %r4, 0;
	selp.b32 	%r714, %r296, %r295, %p10;
	xor.b32  	%r297, %r292, %r4;
	shr.s32 	%r298, %r292, 31;
	xor.b32  	%r299, %r298, %r292;
	xor.b32  	%r300, %r298, %r293;
	cvt.u64.u32 	%rd161, %r299;
	shl.b64 	%rd162, %rd161, 32;
	cvt.u64.u32 	%rd163, %r300;
	or.b64  	%rd164, %rd162, %rd163;
	cvt.rn.f64.s64 	%fd1, %rd164;
	mul.f64 	%fd2, %fd1, 0d3BF921FB54442D19;
	cvt.rn.f32.f64 	%f295, %fd2;
	neg.f32 	%f296, %f295;
	setp.lt.s32 	%p11, %r297, 0;
	selp.f32 	%f1138, %f296, %f295, %p11;
$L__BB1_9:
	setp.ltu.f32 	%p12, %f14, 0f47CE4780;
	add.s32 	%r302, %r714, 1;
	mul.rn.f32 	%f298, %f1138, %f1138;
	and.b32  	%r303, %r714, 1;
	setp.eq.b32 	%p13, %r303, 1;
	selp.f32 	%f299, %f1138, 0f3F800000, %p13;
	fma.rn.f32 	%f300, %f298, %f299, 0f00000000;
	fma.rn.f32 	%f301, %f298, 0f37CBAC00, 0fBAB607ED;
	selp.f32 	%f302, 0fB94D4153, %f301, %p13;
	selp.f32 	%f303, 0f3C0885E4, 0f3D2AAABB, %p13;
	fma.rn.f32 	%f304, %f302, %f298, %f303;
	selp.f32 	%f305, 0fBE2AAAA8, 0fBEFFFFFF, %p13;
	fma.rn.f32 	%f306, %f304, %f298, %f305;
	fma.rn.f32 	%f307, %f306, %f300, %f299;
	and.b32  	%r304, %r302, 2;
	setp.eq.s32 	%p14, %r304, 0;
	mov.f32 	%f308, 0f00000000;
	sub.f32 	%f309, %f308, %f307;
	selp.f32 	%f18, %f307, %f309, %p14;
	@%p12 bra 	$L__BB1_17;
	setp.neu.f32 	%p15, %f14, 0f7F800000;
	@%p15 bra 	$L__BB1_12;
	mov.f32 	%f312, 0f00000000;
	mul.rn.f32 	%f1139, %f3, %f312;
	mov.b32 	%r718, 0;
	bra.uni 	$L__BB1_17;
$L__BB1_12:
	mov.b32 	%r17, %f3;
	shl.b32 	%r306, %r17, 8;
	or.b32  	%r18, %r306, -2147483648;
	mov.b64 	%rd349, 0;
	mov.b32 	%r715, 0;
	mov.u64 	%rd347, __cudart_i2opi_f;
	mov.u64 	%rd348, %rd4;
$L__BB1_13:
	.pragma "nounroll";
	ld.global.nc.u32 	%r307, [%rd347];
	mad.wide.u32 	%rd167, %r307, %r18, %rd349;
	shr.u64 	%rd349, %rd167, 32;
	st.local.u32 	[%rd348], %rd167;
	add.s32 	%r715, %r715, 1;
	add.s64 	%rd348, %rd348, 4;
	add.s64 	%rd347, %rd347, 4;
	setp.ne.s32 	%p16, %r715, 6;
	@%p16 bra 	$L__BB1_13;
	shr.u32 	%r308, %r17, 23;
	st.local.u32 	[%rd4+24], %rd349;
	and.b32  	%r21, %r308, 31;
	and.b32  	%r309, %r308, 224;
	add.s32 	%r310, %r309, -128;
	shr.u32 	%r311, %r310, 5;
	mul.wide.u32 	%rd168, %r311, 4;
	sub.s64 	%rd20, %rd4, %rd168;
	ld.local.u32 	%r716, [%rd20+24];
	ld.local.u32 	%r717, [%rd20+20];
	setp.eq.s32 	%p17, %r21, 0;
	@%p17 bra 	$L__BB1_16;
	shf.l.wrap.b32 	%r716, %r717, %r716, %r21;
	ld.local.u32 	%r312, [%rd20+16];
	shf.l.wrap.b32 	%r717, %r312, %r717, %r21;
$L__BB1_16:
	shr.u32 	%r313, %r716, 30;
	shf.l.wrap.b32 	%r314, %r717, %r716, 2;
	shl.b32 	%r315, %r717, 2;
	shr.u32 	%r316, %r314, 31;
	add.s32 	%r317, %r316, %r313;
	neg.s32 	%r318, %r317;
	setp.lt.s32 	%p18, %r17, 0;
	selp.b32 	%r718, %r318, %r317, %p18;
	xor.b32  	%r319, %r314, %r17;
	shr.s32 	%r320, %r314, 31;
	xor.b32  	%r321, %r320, %r314;
	xor.b32  	%r322, %r320, %r315;
	cvt.u64.u32 	%rd169, %r321;
	shl.b64 	%rd170, %rd169, 32;
	cvt.u64.u32 	%rd171, %r322;
	or.b64  	%rd172, %rd170, %rd171;
	cvt.rn.f64.s64 	%fd3, %rd172;
	mul.f64 	%fd4, %fd3, 0d3BF921FB54442D19;
	cvt.rn.f32.f64 	%f310, %fd4;
	neg.f32 	%f311, %f310;
	setp.lt.s32 	%p19, %r319, 0;
	selp.f32 	%f1139, %f311, %f310, %p19;
$L__BB1_17:
	mul.rn.f32 	%f313, %f1139, %f1139;
	and.b32  	%r324, %r718, 1;
	setp.eq.b32 	%p20, %r324, 1;
	selp.f32 	%f314, 0f3F800000, %f1139, %p20;
	fma.rn.f32 	%f315, %f313, %f314, 0f00000000;
	fma.rn.f32 	%f316, %f313, 0f37CBAC00, 0fBAB607ED;
	selp.f32 	%f317, %f316, 0fB94D4153, %p20;
	selp.f32 	%f318, 0f3D2AAABB, 0f3C0885E4, %p20;
	fma.rn.f32 	%f319, %f317, %f313, %f318;
	selp.f32 	%f320, 0fBEFFFFFF, 0fBE2AAAA8, %p20;
	fma.rn.f32 	%f321, %f319, %f313, %f320;
	fma.rn.f32 	%f322, %f321, %f315, %f314;
	and.b32  	%r325, %r718, 2;
	setp.eq.s32 	%p21, %r325, 0;
	mov.f32 	%f323, 0f00000000;
	sub.f32 	%f324, %f323, %f322;
	selp.f32 	%f22, %f322, %f324, %p21;
	mul.f32 	%f325, %f4, 0f3F22F983;
	cvt.rni.s32.f32 	%r726, %f325;
	cvt.rn.f32.s32 	%f326, %r726;
	fma.rn.f32 	%f327, %f326, 0fBFC90FDA, %f4;
	fma.rn.f32 	%f328, %f326, 0fB3A22168, %f327;
	fma.rn.f32 	%f1141, %f326, 0fA7C234C5, %f328;
	abs.f32 	%f24, %f4;
	setp.ltu.f32 	%p22, %f24, 0f47CE4780;
	mov.u32 	%r722, %r726;
	mov.f32 	%f1140, %f1141;
	@%p22 bra 	$L__BB1_25;
	setp.neu.f32 	%p23, %f24, 0f7F800000;
	@%p23 bra 	$L__BB1_20;
	mov.f32 	%f331, 0f00000000;
	mul.rn.f32 	%f1140, %f4, %f331;
	mov.b32 	%r722, 0;
	bra.uni 	$L__BB1_25;
$L__BB1_20:
	mov.b32 	%r31, %f4;
	shl.b32 	%r327, %r31, 8;
	or.b32  	%r32, %r327, -2147483648;
	mov.b64 	%rd352, 0;
	mov.b32 	%r719, 0;
	mov.u64 	%rd350, __cudart_i2opi_f;
	mov.u64 	%rd351, %rd4;
$L__BB1_21:
	.pragma "nounroll";
	ld.global.nc.u32 	%r328, [%rd350];
	mad.wide.u32 	%rd175, %r328, %r32, %rd352;
	shr.u64 	%rd352, %rd175, 32;
	st.local.u32 	[%rd351], %rd175;
	add.s32 	%r719, %r719, 1;
	add.s64 	%rd351, %rd351, 4;
	add.s64 	%rd350, %rd350, 4;
	setp.ne.s32 	%p24, %r719, 6;
	@%p24 bra 	$L__BB1_21;
	shr.u32 	%r329, %r31, 23;
	st.local.u32 	[%rd4+24], %rd352;
	and.b32  	%r35, %r329, 31;
	and.b32  	%r330, %r329, 224;
	add.s32 	%r331, %r330, -128;
	shr.u32 	%r332, %r331, 5;
	mul.wide.u32 	%rd176, %r332, 4;
	sub.s64 	%rd27, %rd4, %rd176;
	ld.local.u32 	%r720, [%rd27+24];
	ld.local.u32 	%r721, [%rd27+20];
	setp.eq.s32 	%p25, %r35, 0;
	@%p25 bra 	$L__BB1_24;
	shf.l.wrap.b32 	%r720, %r721, %r720, %r35;
	ld.local.u32 	%r333, [%rd27+16];
	shf.l.wrap.b32 	%r721, %r333, %r721, %r35;
$L__BB1_24:
	shr.u32 	%r334, %r720, 30;
	shf.l.wrap.b32 	%r335, %r721, %r720, 2;
	shl.b32 	%r336, %r721, 2;
	shr.u32 	%r337, %r335, 31;
	add.s32 	%r338, %r337, %r334;
	neg.s32 	%r339, %r338;
	setp.lt.s32 	%p26, %r31, 0;
	selp.b32 	%r722, %r339, %r338, %p26;
	xor.b32  	%r340, %r335, %r31;
	shr.s32 	%r341, %r335, 31;
	xor.b32  	%r342, %r341, %r335;
	xor.b32  	%r343, %r341, %r336;
	cvt.u64.u32 	%rd177, %r342;
	shl.b64 	%rd178, %rd177, 32;
	cvt.u64.u32 	%rd179, %r343;
	or.b64  	%rd180, %rd178, %rd179;
	cvt.rn.f64.s64 	%fd5, %rd180;
	mul.f64 	%fd6, %fd5, 0d3BF921FB54442D19;
	cvt.rn.f32.f64 	%f329, %fd6;
	neg.f32 	%f330, %f329;
	setp.lt.s32 	%p27, %r340, 0;
	selp.f32 	%f1140, %f330, %f329, %p27;
$L__BB1_25:
	setp.ltu.f32 	%p28, %f24, 0f47CE4780;
	add.s32 	%r345, %r722, 1;
	mul.rn.f32 	%f332, %f1140, %f1140;
	and.b32  	%r346, %r722, 1;
	setp.eq.b32 	%p29, %r346, 1;
	selp.f32 	%f333, %f1140, 0f3F800000, %p29;
	fma.rn.f32 	%f334, %f332, %f333, 0f00000000;
	fma.rn.f32 	%f335, %f332, 0f37CBAC00, 0fBAB607ED;
	selp.f32 	%f336, 0fB94D4153, %f335, %p29;
	selp.f32 	%f337, 0f3C0885E4, 0f3D2AAABB, %p29;
	fma.rn.f32 	%f338, %f336, %f332, %f337;
	selp.f32 	%f339, 0fBE2AAAA8, 0fBEFFFFFF, %p29;
	fma.rn.f32 	%f340, %f338, %f332, %f339;
	fma.rn.f32 	%f341, %f340, %f334, %f333;
	and.b32  	%r347, %r345, 2;
	setp.eq.s32 	%p30, %r347, 0;
	mov.f32 	%f342, 0f00000000;
	sub.f32 	%f343, %f342, %f341;
	selp.f32 	%f28, %f341, %f343, %p30;
	@%p28 bra 	$L__BB1_33;
	setp.neu.f32 	%p31, %f24, 0f7F800000;
	@%p31 bra 	$L__BB1_28;
	mov.f32 	%f346, 0f00000000;
	mul.rn.f32 	%f1141, %f4, %f346;
	mov.b32 	%r726, 0;
	bra.uni 	$L__BB1_33;
$L__BB1_28:
	mov.b32 	%r44, %f4;
	shl.b32 	%r349, %r44, 8;
	or.b32  	%r45, %r349, -2147483648;
	mov.b64 	%rd355, 0;
	mov.b32 	%r723, 0;
	mov.u64 	%rd353, __cudart_i2opi_f;
	mov.u64 	%rd354, %rd4;
$L__BB1_29:
	.pragma "nounroll";
	ld.global.nc.u32 	%r350, [%rd353];
	mad.wide.u32 	%rd183, %r350, %r45, %rd355;
	shr.u64 	%rd355, %rd183, 32;
	st.local.u32 	[%rd354], %rd183;
	add.s32 	%r723, %r723, 1;
	add.s64 	%rd354, %rd354, 4;
	add.s64 	%rd353, %rd353, 4;
	setp.ne.s32 	%p32, %r723, 6;
	@%p32 bra 	$L__BB1_29;
	shr.u32 	%r351, %r44, 23;
	st.local.u32 	[%rd4+24], %rd355;
	and.b32  	%r48, %r351, 31;
	and.b32  	%r352, %r351, 224;
	add.s32 	%r353, %r352, -128;
	shr.u32 	%r354, %r353, 5;
	mul.wide.u32 	%rd184, %r354, 4;
	sub.s64 	%rd34, %rd4, %rd184;
	ld.local.u32 	%r724, [%rd34+24];
	ld.local.u32 	%r725, [%rd34+20];
	setp.eq.s32 	%p33, %r48, 0;
	@%p33 bra 	$L__BB1_32;
	shf.l.wrap.b32 	%r724, %r725, %r724, %r48;
	ld.local.u32 	%r355, [%rd34+16];
	shf.l.wrap.b32 	%r725, %r355, %r725, %r48;
$L__BB1_32:
	shr.u32 	%r356, %r724, 30;
	shf.l.wrap.b32 	%r357, %r725, %r724, 2;
	shl.b32 	%r358, %r725, 2;
	shr.u32 	%r359, %r357, 31;
	add.s32 	%r360, %r359, %r356;
	neg.s32 	%r361, %r360;
	setp.lt.s32 	%p34, %r44, 0;
	selp.b32 	%r726, %r361, %r360, %p34;
	xor.b32  	%r362, %r357, %r44;
	shr.s32 	%r363, %r357, 31;
	xor.b32  	%r364, %r363, %r357;
	xor.b32  	%r365, %r363, %r358;
	cvt.u64.u32 	%rd185, %r364;
	shl.b64 	%rd186, %rd185, 32;
	cvt.u64.u32 	%rd187, %r365;
	or.b64  	%rd188, %rd186, %rd187;
	cvt.rn.f64.s64 	%fd7, %rd188;
	mul.f64 	%fd8, %fd7, 0d3BF921FB54442D19;
	cvt.rn.f32.f64 	%f344, %fd8;
	neg.f32 	%f345, %f344;
	setp.lt.s32 	%p35, %r362, 0;
	selp.f32 	%f1141, %f345, %f344, %p35;
$L__BB1_33:
	mul.rn.f32 	%f348, %f1141, %f1141;
	and.b32  	%r368, %r726, 1;
	setp.eq.b32 	%p36, %r368, 1;
	selp.f32 	%f349, 0f3F800000, %f1141, %p36;
	fma.rn.f32 	%f350, %f348, %f349, 0f00000000;
	fma.rn.f32 	%f351, %f348, 0f37CBAC00, 0fBAB607ED;
	selp.f32 	%f352, %f351, 0fB94D4153, %p36;
	selp.f32 	%f353, 0f3D2AAABB, 0f3C0885E4, %p36;
	fma.rn.f32 	%f354, %f352, %f348, %f353;
	selp.f32 	%f355, 0fBEFFFFFF, 0fBE2AAAA8, %p36;
	fma.rn.f32 	%f356, %f354, %f348, %f355;
	fma.rn.f32 	%f357, %f356, %f350, %f349;
	and.b32  	%r369, %r726, 2;
	setp.eq.s32 	%p37, %r369, 0;
	mov.f32 	%f1156, 0f00000000;
	sub.f32 	%f358, %f1156, %f357;
	selp.f32 	%f359, %f357, %f358, %p37;
	sub.f32 	%f361, %f287, %f9;
	mul.f32 	%f362, %f18, %f361;
	sub.f32 	%f364, %f288, %f10;
	mul.f32 	%f365, %f22, %f364;
	sub.f32 	%f366, %f362, %f365;
	add.f32 	%f32, %f9, %f366;
	mul.f32 	%f367, %f18, %f364;
	fma.rn.f32 	%f368, %f22, %f361, %f367;
	add.f32 	%f33, %f10, %f368;
	st.local.v2.f32 	[%rd5], {%f32, %f33};
	sub.f32 	%f369, %f11, %f6;
	sub.f32 	%f370, %f369, %f11;
	mul.f32 	%f371, %f28, %f370;
	sub.f32 	%f372, %f12, %f8;
	sub.f32 	%f373, %f372, %f12;
	mul.f32 	%f374, %f359, %f373;
	sub.f32 	%f375, %f371, %f374;
	add.f32 	%f34, %f11, %f375;
	mul.f32 	%f376, %f28, %f373;
	fma.rn.f32 	%f377, %f359, %f370, %f376;
	add.f32 	%f35, %f12, %f377;
	sub.f32 	%f379, %f289, %f9;
	mul.f32 	%f380, %f18, %f379;
	sub.f32 	%f381, %f380, %f365;
	add.f32 	%f36, %f9, %f381;
	fma.rn.f32 	%f382, %f22, %f379, %f367;
	add.f32 	%f37, %f10, %f382;
	st.local.v2.f32 	[%rd5+8], {%f36, %f37};
	add.f32 	%f383, %f6, %f11;
	sub.f32 	%f384, %f383, %f11;
	mul.f32 	%f385, %f28, %f384;
	sub.f32 	%f386, %f385, %f374;
	add.f32 	%f38, %f11, %f386;
	fma.rn.f32 	%f387, %f359, %f384, %f376;
	add.f32 	%f39, %f12, %f387;
	sub.f32 	%f389, %f290, %f10;
	mul.f32 	%f390, %f22, %f389;
	sub.f32 	%f391, %f380, %f390;
	add.f32 	%f40, %f9, %f391;
	mul.f32 	%f392, %f18, %f389;
	fma.rn.f32 	%f393, %f22, %f379, %f392;
	add.f32 	%f41, %f10, %f393;
	st.local.v2.f32 	[%rd5+16], {%f40, %f41};
	add.f32 	%f394, %f8, %f12;
	sub.f32 	%f395, %f394, %f12;
	mul.f32 	%f396, %f359, %f395;
	sub.f32 	%f397, %f385, %f396;
	add.f32 	%f42, %f11, %f397;
	mul.f32 	%f398, %f28, %f395;
	fma.rn.f32 	%f399, %f359, %f384, %f398;
	add.f32 	%f43, %f12, %f399;
	sub.f32 	%f400, %f362, %f390;
	add.f32 	%f44, %f9, %f400;
	fma.rn.f32 	%f401, %f22, %f361, %f392;
	add.f32 	%f45, %f10, %f401;
	st.local.v2.f32 	[%rd5+24], {%f44, %f45};
	sub.f32 	%f402, %f371, %f396;
	add.f32 	%f46, %f11, %f402;
	fma.rn.f32 	%f403, %f359, %f370, %f398;
	add.f32 	%f47, %f12, %f403;
	st.local.v2.f32 	[%rd5+32], {%f32, %f33};
	max.f32 	%f48, %f34, %f38;
	min.f32 	%f49, %f34, %f38;
	max.f32 	%f50, %f35, %f39;
	min.f32 	%f51, %f35, %f39;
	max.f32 	%f52, %f38, %f42;
	min.f32 	%f53, %f38, %f42;
	max.f32 	%f54, %f39, %f43;
	min.f32 	%f55, %f39, %f43;
	max.f32 	%f56, %f42, %f46;
	min.f32 	%f57, %f42, %f46;
	max.f32 	%f58, %f43, %f47;
	min.f32 	%f59, %f43, %f47;
	max.f32 	%f60, %f46, %f34;
	min.f32 	%f61, %f46, %f34;
	max.f32 	%f62, %f47, %f35;
	min.f32 	%f63, %f47, %f35;
	add.s64 	%rd356, %rd5, 12;
	mov.b32 	%r727, 0;
	mov.f32 	%f1142, %f32;
	mov.u32 	%r730, %r727;
	mov.f32 	%f1155, %f1156;
$L__BB1_34:
	mov.f32 	%f64, %f1142;
	add.s32 	%r727, %r727, 1;
	ld.local.f32 	%f1142, [%rd356+-4];
	min.f32 	%f68, %f64, %f1142;
	setp.gtu.f32 	%p38, %f68, %f48;
	max.f32 	%f404, %f64, %f1142;
	setp.gtu.f32 	%p39, %f49, %f404;
	or.pred  	%p40, %p38, %p39;
	@%p40 bra 	$L__BB1_41;
	ld.local.f32 	%f70, [%rd356+-8];
	ld.local.f32 	%f71, [%rd356];
	min.f32 	%f405, %f70, %f71;
	setp.gtu.f32 	%p41, %f405, %f50;
	max.f32 	%f406, %f70, %f71;
	setp.gtu.f32 	%p42, %f51, %f406;
	or.pred  	%p43, %p41, %p42;
	@%p43 bra 	$L__BB1_41;
	sub.f32 	%f408, %f34, %f64;
	sub.f32 	%f409, %f71, %f70;
	mul.f32 	%f410, %f408, %f409;
	sub.f32 	%f411, %f1142, %f64;
	sub.f32 	%f412, %f35, %f70;
	mul.f32 	%f413, %f411, %f412;
	sub.f32 	%f72, %f410, %f413;
	sub.f32 	%f414, %f39, %f70;
	mul.f32 	%f73, %f411, %f414;
	sub.f32 	%f415, %f38, %f64;
	mul.f32 	%f74, %f415, %f409;
	sub.f32 	%f416, %f73, %f74;
	sub.f32 	%f417, %f64, %f34;
	sub.f32 	%f418, %f39, %f35;
	mul.f32 	%f419, %f417, %f418;
	sub.f32 	%f420, %f70, %f35;
	sub.f32 	%f421, %f38, %f34;
	mul.f32 	%f422, %f421, %f420;
	sub.f32 	%f423, %f419, %f422;
	sub.f32 	%f424, %f71, %f35;
	mul.f32 	%f425, %f421, %f424;
	sub.f32 	%f426, %f1142, %f34;
	mul.f32 	%f427, %f426, %f418;
	sub.f32 	%f428, %f425, %f427;
	mul.f32 	%f429, %f72, %f416;
	setp.leu.f32 	%p44, %f429, 0f00000000;
	mul.f32 	%f430, %f423, %f428;
	setp.leu.f32 	%p45, %f430, 0f00000000;
	or.pred  	%p46, %p44, %p45;
	@%p46 bra 	$L__BB1_41;
	sub.f32 	%f75, %f74, %f73;
	sub.f32 	%f76, %f75, %f72;
	abs.f32 	%f432, %f76;
	setp.leu.f32 	%p47, %f432, 0f322BCC77;
	@%p47 bra 	$L__BB1_39;
	mul.f32 	%f452, %f75, %f34;
	mul.f32 	%f453, %f72, %f38;
	sub.f32 	%f454, %f452, %f453;
	div.rn.f32 	%f1148, %f454, %f76;
	mul.f32 	%f455, %f75, %f35;
	mul.f32 	%f456, %f72, %f39;
	sub.f32 	%f457, %f455, %f456;
	div.rn.f32 	%f1147, %f457, %f76;
	bra.uni 	$L__BB1_40;
$L__BB1_39:
	sub.f32 	%f433, %f70, %f71;
	mul.f32 	%f434, %f71, %f64;
	mul.f32 	%f435, %f1142, %f70;
	sub.f32 	%f436, %f434, %f435;
	sub.f32 	%f437, %f38, %f34;
	mul.f32 	%f438, %f433, %f437;
	sub.f32 	%f439, %f35, %f39;
	sub.f32 	%f440, %f1142, %f64;
	mul.f32 	%f441, %f440, %f439;
	sub.f32 	%f442, %f438, %f441;
	mul.f32 	%f443, %f39, %f34;
	mul.f32 	%f444, %f38, %f35;
	sub.f32 	%f445, %f443, %f444;
	mul.f32 	%f446, %f440, %f445;
	mul.f32 	%f447, %f436, %f437;
	sub.f32 	%f448, %f446, %f447;
	div.rn.f32 	%f1148, %f448, %f442;
	mul.f32 	%f449, %f436, %f439;
	mul.f32 	%f450, %f433, %f445;
	sub.f32 	%f451, %f449, %f450;
	div.rn.f32 	%f1147, %f451, %f442;
$L__BB1_40:
	mul.wide.s32 	%rd189, %r730, 8;
	add.s64 	%rd190, %rd6, %rd189;
	st.local.v2.f32 	[%rd190], {%f1148, %f1147};
	add.f32 	%f1155, %f1155, %f1148;
	add.f32 	%f1156, %f1156, %f1147;
	add.s32 	%r730, %r730, 1;
$L__BB1_41:
	setp.gtu.f32 	%p48, %f68, %f52;
	setp.gtu.f32 	%p49, %f53, %f404;
	or.pred  	%p50, %p48, %p49;
	@%p50 bra 	$L__BB1_48;
	ld.local.f32 	%f93, [%rd356+-8];
	ld.local.f32 	%f94, [%rd356];
	min.f32 	%f458, %f93, %f94;
	setp.gtu.f32 	%p51, %f458, %f54;
	max.f32 	%f459, %f93, %f94;
	setp.gtu.f32 	%p52, %f55, %f459;
	or.pred  	%p53, %p51, %p52;
	@%p53 bra 	$L__BB1_48;
	sub.f32 	%f461, %f38, %f64;
	sub.f32 	%f462, %f94, %f93;
	mul.f32 	%f463, %f461, %f462;
	sub.f32 	%f464, %f1142, %f64;
	sub.f32 	%f465, %f39, %f93;
	mul.f32 	%f466, %f464, %f465;
	sub.f32 	%f95, %f463, %f466;
	sub.f32 	%f467, %f43, %f93;
	mul.f32 	%f96, %f464, %f467;
	sub.f32 	%f468, %f42, %f64;
	mul.f32 	%f97, %f468, %f462;
	sub.f32 	%f469, %f96, %f97;
	sub.f32 	%f470, %f64, %f38;
	sub.f32 	%f471, %f43, %f39;
	mul.f32 	%f472, %f470, %f471;
	sub.f32 	%f473, %f93, %f39;
	sub.f32 	%f474, %f42, %f38;
	mul.f32 	%f475, %f474, %f473;
	sub.f32 	%f476, %f472, %f475;
	sub.f32 	%f477, %f94, %f39;
	mul.f32 	%f478, %f474, %f477;
	sub.f32 	%f479, %f1142, %f38;
	mul.f32 	%f480, %f479, %f471;
	sub.f32 	%f481, %f478, %f480;
	mul.f32 	%f482, %f95, %f469;
	setp.leu.f32 	%p54, %f482, 0f00000000;
	mul.f32 	%f483, %f476, %f481;
	setp.leu.f32 	%p55, %f483, 0f00000000;
	or.pred  	%p56, %p54, %p55;
	@%p56 bra 	$L__BB1_48;
	sub.f32 	%f98, %f97, %f96;
	sub.f32 	%f99, %f98, %f95;
	abs.f32 	%f485, %f99;
	setp.gt.f32 	%p57, %f485, 0f322BCC77;
	@%p57 bra 	$L__BB1_46;
	sub.f32 	%f486, %f93, %f94;
	mul.f32 	%f487, %f94, %f64;
	mul.f32 	%f488, %f1142, %f93;
	sub.f32 	%f489, %f487, %f488;
	sub.f32 	%f490, %f42, %f38;
	mul.f32 	%f491, %f486, %f490;
	sub.f32 	%f492, %f39, %f43;
	sub.f32 	%f493, %f1142, %f64;
	mul.f32 	%f494, %f493, %f492;
	sub.f32 	%f495, %f491, %f494;
	mul.f32 	%f496, %f43, %f38;
	mul.f32 	%f497, %f42, %f39;
	sub.f32 	%f498, %f496, %f497;
	mul.f32 	%f499, %f493, %f498;
	mul.f32 	%f500, %f489, %f490;
	sub.f32 	%f501, %f499, %f500;
	div.rn.f32 	%f1154, %f501, %f495;
	mul.f32 	%f502, %f489, %f492;
	mul.f32 	%f503, %f486, %f498;
	sub.f32 	%f504, %f502, %f503;
	div.rn.f32 	%f1153, %f504, %f495;
	bra.uni 	$L__BB1_47;
$L__BB1_46:
	mul.f32 	%f505, %f98, %f38;
	mul.f32 	%f506, %f95, %f42;
	sub.f32 	%f507, %f505, %f506;
	div.rn.f32 	%f1154, %f507, %f99;
	mul.f32 	%f508, %f98, %f39;
	mul.f32 	%f509, %f95, %f43;
	sub.f32 	%f510, %f508, %f509;
	div.rn.f32 	%f1153, %f510, %f99;
$L__BB1_47:
	mul.wide.s32 	%rd191, %r730, 8;
	add.s64 	%rd192, %rd6, %rd191;
	st.local.v2.f32 	[%rd192], {%f1154, %f1153};
	add.f32 	%f1155, %f1155, %f1154;
	add.f32 	%f1156, %f1156, %f1153;
	add.s32 	%r730, %r730, 1;
$L__BB1_48:
	setp.gtu.f32 	%p58, %f68, %f56;
	setp.gtu.f32 	%p59, %f57, %f404;
	or.pred  	%p60, %p58, %p59;
	@%p60 bra 	$L__BB1_55;
	ld.local.f32 	%f116, [%rd356+-8];
	ld.local.f32 	%f117, [%rd356];
	min.f32 	%f511, %f116, %f117;
	setp.gtu.f32 	%p61, %f511, %f58;
	max.f32 	%f512, %f116, %f117;
	setp.gtu.f32 	%p62, %f59, %f512;
	or.pred  	%p63, %p61, %p62;
	@%p63 bra 	$L__BB1_55;
	sub.f32 	%f514, %f42, %f64;
	sub.f32 	%f515, %f117, %f116;
	mul.f32 	%f516, %f514, %f515;
	sub.f32 	%f517, %f1142, %f64;
	sub.f32 	%f518, %f43, %f116;
	mul.f32 	%f519, %f517, %f518;
	sub.f32 	%f118, %f516, %f519;
	sub.f32 	%f520, %f47, %f116;
	mul.f32 	%f119, %f517, %f520;
	sub.f32 	%f521, %f46, %f64;
	mul.f32 	%f120, %f521, %f515;
	sub.f32 	%f522, %f119, %f120;
	sub.f32 	%f523, %f64, %f42;
	sub.f32 	%f524, %f47, %f43;
	mul.f32 	%f525, %f523, %f524;
	sub.f32 	%f526, %f116, %f43;
	sub.f32 	%f527, %f46, %f42;
	mul.f32 	%f528, %f527, %f526;
	sub.f32 	%f529, %f525, %f528;
	sub.f32 	%f530, %f117, %f43;
	mul.f32 	%f531, %f527, %f530;
	sub.f32 	%f532, %f1142, %f42;
	mul.f32 	%f533, %f532, %f524;
	sub.f32 	%f534, %f531, %f533;
	mul.f32 	%f535, %f118, %f522;
	setp.leu.f32 	%p64, %f535, 0f00000000;
	mul.f32 	%f536, %f529, %f534;
	setp.leu.f32 	%p65, %f536, 0f00000000;
	or.pred  	%p66, %p64, %p65;
	@%p66 bra 	$L__BB1_55;
	sub.f32 	%f121, %f120, %f119;
	sub.f32 	%f122, %f121, %f118;
	abs.f32 	%f538, %f122;
	setp.gt.f32 	%p67, %f538, 0f322BCC77;
	@%p67 bra 	$L__BB1_53;
	sub.f32 	%f539, %f116, %f117;
	mul.f32 	%f540, %f117, %f64;
	mul.f32 	%f541, %f1142, %f116;
	sub.f32 	%f542, %f540, %f541;
	sub.f32 	%f543, %f46, %f42;
	mul.f32 	%f544, %f539, %f543;
	sub.f32 	%f545, %f43, %f47;
	sub.f32 	%f546, %f1142, %f64;
	mul.f32 	%f547, %f546, %f545;
	sub.f32 	%f548, %f544, %f547;
	mul.f32 	%f549, %f47, %f42;
	mul.f32 	%f550, %f46, %f43;
	sub.f32 	%f551, %f549, %f550;
	mul.f32 	%f552, %f546, %f551;
	mul.f32 	%f553, %f542, %f543;
	sub.f32 	%f554, %f552, %f553;
	div.rn.f32 	%f1160, %f554, %f548;
	mul.f32 	%f555, %f542, %f545;
	mul.f32 	%f556, %f539, %f551;
	sub.f32 	%f557, %f555, %f556;
	div.rn.f32 	%f1159, %f557, %f548;
	bra.uni 	$L__BB1_54;
$L__BB1_53:
	mul.f32 	%f558, %f121, %f42;
	mul.f32 	%f559, %f118, %f46;
	sub.f32 	%f560, %f558, %f559;
	div.rn.f32 	%f1160, %f560, %f122;
	mul.f32 	%f561, %f121, %f43;
	mul.f32 	%f562, %f118, %f47;
	sub.f32 	%f563, %f561, %f562;
	div.rn.f32 	%f1159, %f563, %f122;
$L__BB1_54:
	mul.wide.s32 	%rd193, %r730, 8;
	add.s64 	%rd194, %rd6, %rd193;
	st.local.v2.f32 	[%rd194], {%f1160, %f1159};
	add.f32 	%f1155, %f1155, %f1160;
	add.f32 	%f1156, %f1156, %f1159;
	add.s32 	%r730, %r730, 1;
$L__BB1_55:
	setp.gtu.f32 	%p68, %f68, %f60;
	setp.gtu.f32 	%p69, %f61, %f404;
	or.pred  	%p70, %p68, %p69;
	@%p70 bra 	$L__BB1_62;
	ld.local.f32 	%f139, [%rd356+-8];
	ld.local.f32 	%f140, [%rd356];
	min.f32 	%f564, %f139, %f140;
	setp.gtu.f32 	%p71, %f564, %f62;
	max.f32 	%f565, %f139, %f140;
	setp.gtu.f32 	%p72, %f63, %f565;
	or.pred  	%p73, %p71, %p72;
	@%p73 bra 	$L__BB1_62;
	sub.f32 	%f567, %f46, %f64;
	sub.f32 	%f568, %f140, %f139;
	mul.f32 	%f569, %f567, %f568;
	sub.f32 	%f141, %f1142, %f64;
	sub.f32 	%f570, %f47, %f139;
	mul.f32 	%f571, %f141, %f570;
	sub.f32 	%f142, %f569, %f571;
	sub.f32 	%f572, %f35, %f139;
	mul.f32 	%f143, %f141, %f572;
	sub.f32 	%f573, %f34, %f64;
	mul.f32 	%f144, %f573, %f568;
	sub.f32 	%f574, %f143, %f144;
	sub.f32 	%f575, %f64, %f46;
	sub.f32 	%f576, %f35, %f47;
	mul.f32 	%f577, %f575, %f576;
	sub.f32 	%f578, %f139, %f47;
	sub.f32 	%f579, %f34, %f46;
	mul.f32 	%f580, %f579, %f578;
	sub.f32 	%f581, %f577, %f580;
	sub.f32 	%f582, %f140, %f47;
	mul.f32 	%f583, %f579, %f582;
	sub.f32 	%f584, %f1142, %f46;
	mul.f32 	%f585, %f584, %f576;
	sub.f32 	%f586, %f583, %f585;
	mul.f32 	%f587, %f142, %f574;
	setp.leu.f32 	%p74, %f587, 0f00000000;
	mul.f32 	%f588, %f581, %f586;
	setp.leu.f32 	%p75, %f588, 0f00000000;
	or.pred  	%p76, %p74, %p75;
	@%p76 bra 	$L__BB1_62;
	sub.f32 	%f145, %f144, %f143;
	sub.f32 	%f146, %f145, %f142;
	abs.f32 	%f590, %f146;
	setp.gt.f32 	%p77, %f590, 0f322BCC77;
	@%p77 bra 	$L__BB1_60;
	sub.f32 	%f591, %f139, %f140;
	mul.f32 	%f592, %f140, %f64;
	mul.f32 	%f593, %f1142, %f139;
	sub.f32 	%f594, %f592, %f593;
	sub.f32 	%f595, %f34, %f46;
	mul.f32 	%f596, %f591, %f595;
	sub.f32 	%f597, %f47, %f35;
	mul.f32 	%f598, %f141, %f597;
	sub.f32 	%f599, %f596, %f598;
	mul.f32 	%f600, %f35, %f46;
	mul.f32 	%f601, %f34, %f47;
	sub.f32 	%f602, %f600, %f601;
	mul.f32 	%f603, %f141, %f602;
	mul.f32 	%f604, %f594, %f595;
	sub.f32 	%f605, %f603, %f604;
	div.rn.f32 	%f1166, %f605, %f599;
	mul.f32 	%f606, %f594, %f597;
	mul.f32 	%f607, %f591, %f602;
	sub.f32 	%f608, %f606, %f607;
	div.rn.f32 	%f1165, %f608, %f599;
	bra.uni 	$L__BB1_61;
$L__BB1_60:
	mul.f32 	%f609, %f145, %f46;
	mul.f32 	%f610, %f142, %f34;
	sub.f32 	%f611, %f609, %f610;
	div.rn.f32 	%f1166, %f611, %f146;
	mul.f32 	%f612, %f145, %f47;
	mul.f32 	%f613, %f142, %f35;
	sub.f32 	%f614, %f612, %f613;
	div.rn.f32 	%f1165, %f614, %f146;
$L__BB1_61:
	mul.wide.s32 	%rd195, %r730, 8;
	add.s64 	%rd196, %rd6, %rd195;
	st.local.v2.f32 	[%rd196], {%f1166, %f1165};
	add.f32 	%f1155, %f1155, %f1166;
	add.f32 	%f1156, %f1156, %f1165;
	add.s32 	%r730, %r730, 1;
$L__BB1_62:
	add.s64 	%rd356, %rd356, 8;
	setp.ne.s32 	%p78, %r727, 4;
	@%p78 bra 	$L__BB1_34;
	neg.f32 	%f615, %f3;
	mul.f32 	%f616, %f3, 0fBF22F983;
	cvt.rni.s32.f32 	%r370, %f616;
	cvt.rn.f32.s32 	%f617, %r370;
	fma.rn.f32 	%f618, %f617, 0fBFC90FDA, %f615;
	fma.rn.f32 	%f619, %f617, 0fB3A22168, %f618;
	fma.rn.f32 	%f620, %f617, 0fA7C234C5, %f619;
	abs.f32 	%f621, %f615;
	setp.ltu.f32 	%p79, %f621, 0f47CE4780;
	setp.eq.f32 	%p80, %f621, 0f7F800000;
	mov.b32 	%r68, %f615;
	shr.u32 	%r371, %r68, 23;
	and.b32  	%r372, %r371, 224;
	add.s32 	%r373, %r372, -128;
	shl.b32 	%r374, %r68, 8;
	or.b32  	%r69, %r374, -2147483648;
	shr.u32 	%r375, %r373, 5;
	and.b32  	%r70, %r371, 31;
	cvt.u64.u32 	%rd197, %r375;
	neg.s64 	%rd38, %rd197;
	mul.wide.u32 	%rd198, %r375, 4;
	sub.s64 	%rd39, %rd4, %rd198;
	sub.s32 	%r71, 32, %r70;
	mov.f32 	%f622, 0f00000000;
	mul.rn.f32 	%f623, %f615, %f622;
	add.f32 	%f163, %f5, 0f3C23D70A;
	neg.f32 	%f164, %f4;
	mul.f32 	%f165, %f4, 0fBF22F983;
	mov.b32 	%r72, %f164;
	shr.u32 	%r376, %r72, 23;
	and.b32  	%r377, %r376, 224;
	add.s32 	%r378, %r377, -128;
	shl.b32 	%r379, %r72, 8;
	or.b32  	%r73, %r379, -2147483648;
	shr.u32 	%r380, %r378, 5;
	and.b32  	%r74, %r376, 31;
	cvt.u64.u32 	%rd199, %r380;
	neg.s64 	%rd40, %rd199;
	sub.s32 	%r75, 32, %r74;
	add.f32 	%f166, %f6, 0f3C23D70A;
	or.pred  	%p1, %p79, %p80;
	selp.b32 	%r794, %r370, 0, %p79;
	selp.f32 	%f1194, %f620, %f623, %p79;
	mov.u32 	%r736, %r794;
	mov.f32 	%f1169, %f1194;
	@%p1 bra 	$L__BB1_69;
	mov.b64 	%rd359, 0;
	mov.b32 	%r733, 0;
	mov.u64 	%rd357, __cudart_i2opi_f;
	mov.u64 	%rd358, %rd4;
$L__BB1_65:
	.pragma "nounroll";
	ld.global.nc.u32 	%r382, [%rd357];
	mad.wide.u32 	%rd202, %r382, %r69, %rd359;
	shr.u64 	%rd359, %rd202, 32;
	st.local.u32 	[%rd358], %rd202;
	add.s32 	%r733, %r733, 1;
	add.s64 	%rd358, %rd358, 4;
	add.s64 	%rd357, %rd357, 4;
	setp.ne.s32 	%p81, %r733, 6;
	@%p81 bra 	$L__BB1_65;
	setp.eq.s32 	%p82, %r70, 0;
	st.local.u32 	[%rd4+24], %rd359;
	ld.local.u32 	%r734, [%rd39+24];
	ld.local.u32 	%r735, [%rd39+20];
	@%p82 bra 	$L__BB1_68;
	shl.b32 	%r383, %r734, %r70;
	shr.u32 	%r384, %r735, %r71;
	add.s32 	%r734, %r384, %r383;
	shl.b32 	%r385, %r735, %r70;
	ld.local.u32 	%r386, [%rd39+16];
	shr.u32 	%r387, %r386, %r71;
	add.s32 	%r735, %r387, %r385;
$L__BB1_68:
	setp.lt.s32 	%p83, %r68, 0;
	shr.u32 	%r388, %r734, 30;
	shf.l.wrap.b32 	%r389, %r735, %r734, 2;
	shl.b32 	%r390, %r735, 2;
	shr.u32 	%r391, %r389, 31;
	add.s32 	%r392, %r391, %r388;
	neg.s32 	%r393, %r392;
	selp.b32 	%r736, %r393, %r392, %p83;
	xor.b32  	%r394, %r389, %r68;
	shr.s32 	%r395, %r389, 31;
	xor.b32  	%r396, %r395, %r389;
	xor.b32  	%r397, %r395, %r390;
	cvt.u64.u32 	%rd203, %r396;
	shl.b64 	%rd204, %rd203, 32;
	cvt.u64.u32 	%rd205, %r397;
	or.b64  	%rd206, %rd204, %rd205;
	cvt.rn.f64.s64 	%fd9, %rd206;
	mul.f64 	%fd10, %fd9, 0d3BF921FB54442D19;
	cvt.rn.f32.f64 	%f624, %fd10;
	neg.f32 	%f625, %f624;
	setp.lt.s32 	%p84, %r394, 0;
	selp.f32 	%f1169, %f625, %f624, %p84;
$L__BB1_69:
	shl.b64 	%rd207, %rd38, 2;
	add.s64 	%rd47, %rd3, %rd207;
	add.s32 	%r398, %r736, 1;
	mul.rn.f32 	%f626, %f1169, %f1169;
	and.b32  	%r399, %r736, 1;
	setp.eq.b32 	%p85, %r399, 1;
	selp.f32 	%f627, %f1169, 0f3F800000, %p85;
	fma.rn.f32 	%f628, %f626, %f627, 0f00000000;
	fma.rn.f32 	%f629, %f626, 0f37CBAC00, 0fBAB607ED;
	selp.f32 	%f630, 0fB94D4153, %f629, %p85;
	selp.f32 	%f631, 0f3C0885E4, 0f3D2AAABB, %p85;
	fma.rn.f32 	%f632, %f630, %f626, %f631;
	selp.f32 	%f633, 0fBE2AAAA8, 0fBEFFFFFF, %p85;
	fma.rn.f32 	%f634, %f632, %f626, %f633;
	fma.rn.f32 	%f635, %f634, %f628, %f627;
	and.b32  	%r400, %r398, 2;
	setp.eq.s32 	%p86, %r400, 0;
	mov.f32 	%f636, 0f00000000;
	sub.f32 	%f637, %f636, %f635;
	selp.f32 	%f170, %f635, %f637, %p86;
	mov.u32 	%r740, %r794;
	mov.f32 	%f1170, %f1194;
	@%p1 bra 	$L__BB1_75;
	mov.b64 	%rd362, 0;
	mov.b32 	%r737, 0;
	mov.u64 	%rd360, __cudart_i2opi_f;
	mov.u64 	%rd361, %rd3;
$L__BB1_71:
	.pragma "nounroll";
	ld.global.nc.u32 	%r402, [%rd360];
	mad.wide.u32 	%rd210, %r402, %r69, %rd362;
	shr.u64 	%rd362, %rd210, 32;
	st.local.u32 	[%rd361], %rd210;
	add.s32 	%r737, %r737, 1;
	add.s64 	%rd361, %rd361, 4;
	add.s64 	%rd360, %rd360, 4;
	setp.ne.s32 	%p87, %r737, 6;
	@%p87 bra 	$L__BB1_71;
	setp.eq.s32 	%p88, %r70, 0;
	st.local.u32 	[%rd3+24], %rd362;
	ld.local.u32 	%r738, [%rd47+24];
	ld.local.u32 	%r739, [%rd47+20];
	@%p88 bra 	$L__BB1_74;
	shl.b32 	%r403, %r738, %r70;
	shr.u32 	%r404, %r739, %r71;
	add.s32 	%r738, %r404, %r403;
	shl.b32 	%r405, %r739, %r70;
	ld.local.u32 	%r406, [%rd47+16];
	shr.u32 	%r407, %r406, %r71;
	add.s32 	%r739, %r407, %r405;
$L__BB1_74:
	setp.lt.s32 	%p89, %r68, 0;
	shr.u32 	%r408, %r738, 30;
	shf.l.wrap.b32 	%r409, %r739, %r738, 2;
	shl.b32 	%r410, %r739, 2;
	shr.u32 	%r411, %r409, 31;
	add.s32 	%r412, %r411, %r408;
	neg.s32 	%r413, %r412;
	selp.b32 	%r740, %r413, %r412, %p89;
	xor.b32  	%r414, %r409, %r68;
	shr.s32 	%r415, %r409, 31;
	xor.b32  	%r416, %r415, %r409;
	xor.b32  	%r417, %r415, %r410;
	cvt.u64.u32 	%rd211, %r416;
	shl.b64 	%rd212, %rd211, 32;
	cvt.u64.u32 	%rd213, %r417;
	or.b64  	%rd214, %rd212, %rd213;
	cvt.rn.f64.s64 	%fd11, %rd214;
	mul.f64 	%fd12, %fd11, 0d3BF921FB54442D19;
	cvt.rn.f32.f64 	%f638, %fd12;
	neg.f32 	%f639, %f638;
	setp.lt.s32 	%p90, %r414, 0;
	selp.f32 	%f1170, %f639, %f638, %p90;
$L__BB1_75:
	mul.rn.f32 	%f640, %f1170, %f1170;
	and.b32  	%r418, %r740, 1;
	setp.eq.b32 	%p91, %r418, 1;
	selp.f32 	%f641, 0f3F800000, %f1170, %p91;
	fma.rn.f32 	%f642, %f640, %f641, 0f00000000;
	fma.rn.f32 	%f643, %f640, 0f37CBAC00, 0fBAB607ED;
	selp.f32 	%f644, %f643, 0fB94D4153, %p91;
	selp.f32 	%f645, 0f3D2AAABB, 0f3C0885E4, %p91;
	fma.rn.f32 	%f646, %f644, %f640, %f645;
	selp.f32 	%f647, 0fBEFFFFFF, 0fBE2AAAA8, %p91;
	fma.rn.f32 	%f648, %f646, %f640, %f647;
	fma.rn.f32 	%f649, %f648, %f642, %f641;
	and.b32  	%r419, %r740, 2;
	setp.eq.s32 	%p92, %r419, 0;
	mov.f32 	%f650, 0f00000000;
	sub.f32 	%f651, %f650, %f649;
	selp.f32 	%f652, %f649, %f651, %p92;
	sub.f32 	%f653, %f34, %f9;
	mul.f32 	%f654, %f170, %f653;
	sub.f32 	%f655, %f35, %f10;
	mul.f32 	%f656, %f655, %f652;
	sub.f32 	%f657, %f654, %f656;
	mul.f32 	%f658, %f653, %f652;
	fma.rn.f32 	%f173, %f170, %f655, %f658;
	abs.f32 	%f659, %f657;
	setp.geu.f32 	%p93, %f659, %f163;
	@%p93 bra 	$L__BB1_78;
	abs.f32 	%f660, %f173;
	add.f32 	%f661, %f7, 0f3C23D70A;
	setp.geu.f32 	%p94, %f660, %f661;
	@%p94 bra 	$L__BB1_78;
	add.f32 	%f1155, %f1155, %f34;
	add.f32 	%f1156, %f1156, %f35;
	mul.wide.s32 	%rd215, %r730, 8;
	add.s64 	%rd216, %rd6, %rd215;
	st.local.v2.f32 	[%rd216], {%f34, %f35};
	add.s32 	%r730, %r730, 1;
$L__BB1_78:
	cvt.rni.s32.f32 	%r420, %f165;
	cvt.rn.f32.s32 	%f662, %r420;
	abs.f32 	%f663, %f164;
	shl.b64 	%rd217, %rd40, 2;
	add.s64 	%rd54, %rd2, %rd217;
	setp.eq.f32 	%p95, %f663, 0f7F800000;
	setp.ltu.f32 	%p96, %f663, 0f47CE4780;
	or.pred  	%p2, %p96, %p95;
	selp.b32 	%r803, %r420, 0, %p96;
	mov.f32 	%f664, 0f00000000;
	mul.rn.f32 	%f665, %f164, %f664;
	fma.rn.f32 	%f666, %f662, 0fBFC90FDA, %f164;
	fma.rn.f32 	%f667, %f662, 0fB3A22168, %f666;
	fma.rn.f32 	%f668, %f662, 0fA7C234C5, %f667;
	selp.f32 	%f1198, %f668, %f665, %p96;
	mov.u32 	%r745, %r803;
	mov.f32 	%f1173, %f1198;
	@%p2 bra 	$L__BB1_84;
	mov.b64 	%rd365, 0;
	mov.b32 	%r742, 0;
	mov.u64 	%rd363, __cudart_i2opi_f;
	mov.u64 	%rd364, %rd2;
$L__BB1_80:
	.pragma "nounroll";
	ld.global.nc.u32 	%r422, [%rd363];
	mad.wide.u32 	%rd220, %r422, %r73, %rd365;
	shr.u64 	%rd365, %rd220, 32;
	st.local.u32 	[%rd364], %rd220;
	add.s32 	%r742, %r742, 1;
	add.s64 	%rd364, %rd364, 4;
	add.s64 	%rd363, %rd363, 4;
	setp.ne.s32 	%p97, %r742, 6;
	@%p97 bra 	$L__BB1_80;
	setp.eq.s32 	%p98, %r74, 0;
	st.local.u32 	[%rd2+24], %rd365;
	ld.local.u32 	%r743, [%rd54+24];
	ld.local.u32 	%r744, [%rd54+20];
	@%p98 bra 	$L__BB1_83;
	shl.b32 	%r423, %r743, %r74;
	shr.u32 	%r424, %r744, %r75;
	add.s32 	%r743, %r424, %r423;
	shl.b32 	%r425, %r744, %r74;
	ld.local.u32 	%r426, [%rd54+16];
	shr.u32 	%r427, %r426, %r75;
	add.s32 	%r744, %r427, %r425;
$L__BB1_83:
	setp.lt.s32 	%p99, %r72, 0;
	shr.u32 	%r428, %r743, 30;
	shf.l.wrap.b32 	%r429, %r744, %r743, 2;
	shl.b32 	%r430, %r744, 2;
	shr.u32 	%r431, %r429, 31;
	add.s32 	%r432, %r431, %r428;
	neg.s32 	%r433, %r432;
	selp.b32 	%r745, %r433, %r432, %p99;
	xor.b32  	%r434, %r429, %r72;
	shr.s32 	%r435, %r429, 31;
	xor.b32  	%r436, %r435, %r429;
	xor.b32  	%r437, %r435, %r430;
	cvt.u64.u32 	%rd221, %r436;
	shl.b64 	%rd222, %rd221, 32;
	cvt.u64.u32 	%rd223, %r437;
	or.b64  	%rd224, %rd222, %rd223;
	cvt.rn.f64.s64 	%fd13, %rd224;
	mul.f64 	%fd14, %fd13, 0d3BF921FB54442D19;
	cvt.rn.f32.f64 	%f669, %fd14;
	neg.f32 	%f670, %f669;
	setp.lt.s32 	%p100, %r434, 0;
	selp.f32 	%f1173, %f670, %f669, %p100;
$L__BB1_84:
	add.s64 	%rd61, %rd1, %rd217;
	add.s32 	%r438, %r745, 1;
	mul.rn.f32 	%f671, %f1173, %f1173;
	and.b32  	%r439, %r745, 1;
	setp.eq.b32 	%p101, %r439, 1;
	selp.f32 	%f672, %f1173, 0f3F800000, %p101;
	fma.rn.f32 	%f673, %f671, %f672, 0f00000000;
	fma.rn.f32 	%f674, %f671, 0f37CBAC00, 0fBAB607ED;
	selp.f32 	%f675, 0fB94D4153, %f674, %p101;
	selp.f32 	%f676, 0f3C0885E4, 0f3D2AAABB, %p101;
	fma.rn.f32 	%f677, %f675, %f671, %f676;
	selp.f32 	%f678, 0fBE2AAAA8, 0fBEFFFFFF, %p101;
	fma.rn.f32 	%f679, %f677, %f671, %f678;
	fma.rn.f32 	%f680, %f679, %f673, %f672;
	and.b32  	%r440, %r438, 2;
	setp.eq.s32 	%p102, %r440, 0;
	mov.f32 	%f681, 0f00000000;
	sub.f32 	%f682, %f681, %f680;
	selp.f32 	%f181, %f680, %f682, %p102;
	mov.u32 	%r749, %r803;
	mov.f32 	%f1174, %f1198;
	@%p2 bra 	$L__BB1_90;
	mov.b64 	%rd368, 0;
	mov.b32 	%r746, 0;
	mov.u64 	%rd366, __cudart_i2opi_f;
	mov.u64 	%rd367, %rd1;
$L__BB1_86:
	.pragma "nounroll";
	ld.global.nc.u32 	%r442, [%rd366];
	mad.wide.u32 	%rd228, %r442, %r73, %rd368;
	shr.u64 	%rd368, %rd228, 32;
	st.local.u32 	[%rd367], %rd228;
	add.s32 	%r746, %r746, 1;
	add.s64 	%rd367, %rd367, 4;
	add.s64 	%rd366, %rd366, 4;
	setp.ne.s32 	%p103, %r746, 6;
	@%p103 bra 	$L__BB1_86;
	setp.eq.s32 	%p104, %r74, 0;
	st.local.u32 	[%rd1+24], %rd368;
	ld.local.u32 	%r747, [%rd61+24];
	ld.local.u32 	%r748, [%rd61+20];
	@%p104 bra 	$L__BB1_89;
	shl.b32 	%r443, %r747, %r74;
	shr.u32 	%r444, %r748, %r75;
	add.s32 	%r747, %r444, %r443;
	shl.b32 	%r445, %r748, %r74;
	ld.local.u32 	%r446, [%rd61+16];
	shr.u32 	%r447, %r446, %r75;
	add.s32 	%r748, %r447, %r445;
$L__BB1_89:
	setp.lt.s32 	%p105, %r72, 0;
	shr.u32 	%r448, %r747, 30;
	shf.l.wrap.b32 	%r449, %r748, %r747, 2;
	shl.b32 	%r450, %r748, 2;
	shr.u32 	%r451, %r449, 31;
	add.s32 	%r452, %r451, %r448;
	neg.s32 	%r453, %r452;
	selp.b32 	%r749, %r453, %r452, %p105;
	xor.b32  	%r454, %r449, %r72;
	shr.s32 	%r455, %r449, 31;
	xor.b32  	%r456, %r455, %r449;
	xor.b32  	%r457, %r455, %r450;
	cvt.u64.u32 	%rd229, %r456;
	shl.b64 	%rd230, %rd229, 32;
	cvt.u64.u32 	%rd231, %r457;
	or.b64  	%rd232, %rd230, %rd231;
	cvt.rn.f64.s64 	%fd15, %rd232;
	mul.f64 	%fd16, %fd15, 0d3BF921FB54442D19;
	cvt.rn.f32.f64 	%f683, %fd16;
	neg.f32 	%f684, %f683;
	setp.lt.s32 	%p106, %r454, 0;
	selp.f32 	%f1174, %f684, %f683, %p106;
$L__BB1_90:
	mul.rn.f32 	%f685, %f1174, %f1174;
	and.b32  	%r458, %r749, 1;
	setp.eq.b32 	%p107, %r458, 1;
	selp.f32 	%f686, 0f3F800000, %f1174, %p107;
	fma.rn.f32 	%f687, %f685, %f686, 0f00000000;
	fma.rn.f32 	%f688, %f685, 0f37CBAC00, 0fBAB607ED;
	selp.f32 	%f689, %f688, 0fB94D4153, %p107;
	selp.f32 	%f690, 0f3D2AAABB, 0f3C0885E4, %p107;
	fma.rn.f32 	%f691, %f689, %f685, %f690;
	selp.f32 	%f692, 0fBEFFFFFF, 0fBE2AAAA8, %p107;
	fma.rn.f32 	%f693, %f691, %f685, %f692;
	fma.rn.f32 	%f694, %f693, %f687, %f686;
	and.b32  	%r459, %r749, 2;
	setp.eq.s32 	%p108, %r459, 0;
	mov.f32 	%f695, 0f00000000;
	sub.f32 	%f696, %f695, %f694;
	selp.f32 	%f697, %f694, %f696, %p108;
	sub.f32 	%f698, %f32, %f11;
	mul.f32 	%f699, %f181, %f698;
	sub.f32 	%f700, %f33, %f12;
	mul.f32 	%f701, %f700, %f697;
	sub.f32 	%f702, %f699, %f701;
	mul.f32 	%f703, %f698, %f697;
	fma.rn.f32 	%f184, %f181, %f700, %f703;
	abs.f32 	%f704, %f702;
	setp.geu.f32 	%p109, %f704, %f166;
	@%p109 bra 	$L__BB1_93;
	abs.f32 	%f705, %f184;
	add.f32 	%f706, %f8, 0f3C23D70A;
	setp.geu.f32 	%p110, %f705, %f706;
	@%p110 bra 	$L__BB1_93;
	add.f32 	%f1155, %f1155, %f32;
	add.f32 	%f1156, %f1156, %f33;
	mul.wide.s32 	%rd233, %r730, 8;
	add.s64 	%rd234, %rd6, %rd233;
	st.local.v2.f32 	[%rd234], {%f32, %f33};
	add.s32 	%r730, %r730, 1;
$L__BB1_93:
	mov.u32 	%r754, %r794;
	mov.f32 	%f1177, %f1194;
	@%p1 bra 	$L__BB1_99;
	mov.b64 	%rd371, 0;
	mov.b32 	%r751, 0;
	mov.u64 	%rd369, __cudart_i2opi_f;
	mov.u64 	%rd370, %rd4;
$L__BB1_95:
	.pragma "nounroll";
	ld.global.nc.u32 	%r461, [%rd369];
	mad.wide.u32 	%rd237, %r461, %r69, %rd371;
	shr.u64 	%rd371, %rd237, 32;
	st.local.u32 	[%rd370], %rd237;
	add.s32 	%r751, %r751, 1;
	add.s64 	%rd370, %rd370, 4;
	add.s64 	%rd369, %rd369, 4;
	setp.ne.s32 	%p111, %r751, 6;
	@%p111 bra 	$L__BB1_95;
	setp.eq.s32 	%p112, %r70, 0;
	st.local.u32 	[%rd4+24], %rd371;
	ld.local.u32 	%r752, [%rd39+24];
	ld.local.u32 	%r753, [%rd39+20];
	@%p112 bra 	$L__BB1_98;
	shl.b32 	%r462, %r752, %r70;
	shr.u32 	%r463, %r753, %r71;
	add.s32 	%r752, %r463, %r462;
	shl.b32 	%r464, %r753, %r70;
	ld.local.u32 	%r465, [%rd39+16];
	shr.u32 	%r466, %r465, %r71;
	add.s32 	%r753, %r466, %r464;
$L__BB1_98:
	setp.lt.s32 	%p113, %r68, 0;
	shr.u32 	%r467, %r752, 30;
	shf.l.wrap.b32 	%r468, %r753, %r752, 2;
	shl.b32 	%r469, %r753, 2;
	shr.u32 	%r470, %r468, 31;
	add.s32 	%r471, %r470, %r467;
	neg.s32 	%r472, %r471;
	selp.b32 	%r754, %r472, %r471, %p113;
	xor.b32  	%r473, %r468, %r68;
	shr.s32 	%r474, %r468, 31;
	xor.b32  	%r475, %r474, %r468;
	xor.b32  	%r476, %r474, %r469;
	cvt.u64.u32 	%rd238, %r475;
	shl.b64 	%rd239, %rd238, 32;
	cvt.u64.u32 	%rd240, %r476;
	or.b64  	%rd241, %rd239, %rd240;
	cvt.rn.f64.s64 	%fd17, %rd241;
	mul.f64 	%fd18, %fd17, 0d3BF921FB54442D19;
	cvt.rn.f32.f64 	%f707, %fd18;
	neg.f32 	%f708, %f707;
	setp.lt.s32 	%p114, %r473, 0;
	selp.f32 	%f1177, %f708, %f707, %p114;
$L__BB1_99:
	add.s32 	%r477, %r754, 1;
	mul.rn.f32 	%f709, %f1177, %f1177;
	and.b32  	%r478, %r754, 1;
	setp.eq.b32 	%p115, %r478, 1;
	selp.f32 	%f710, %f1177, 0f3F800000, %p115;
	fma.rn.f32 	%f711, %f709, %f710, 0f00000000;
	fma.rn.f32 	%f712, %f709, 0f37CBAC00, 0fBAB607ED;
	selp.f32 	%f713, 0fB94D4153, %f712, %p115;
	selp.f32 	%f714, 0f3C0885E4, 0f3D2AAABB, %p115;
	fma.rn.f32 	%f715, %f713, %f709, %f714;
	selp.f32 	%f716, 0fBE2AAAA8, 0fBEFFFFFF, %p115;
	fma.rn.f32 	%f717, %f715, %f709, %f716;
	fma.rn.f32 	%f718, %f717, %f711, %f710;
	and.b32  	%r479, %r477, 2;
	setp.eq.s32 	%p116, %r479, 0;
	mov.f32 	%f719, 0f00000000;
	sub.f32 	%f720, %f719, %f718;
	selp.f32 	%f191, %f718, %f720, %p116;
	mov.u32 	%r758, %r794;
	mov.f32 	%f1178, %f1194;
	@%p1 bra 	$L__BB1_105;
	mov.b64 	%rd374, 0;
	mov.b32 	%r755, 0;
	mov.u64 	%rd372, __cudart_i2opi_f;
	mov.u64 	%rd373, %rd3;
$L__BB1_101:
	.pragma "nounroll";
	ld.global.nc.u32 	%r481, [%rd372];
	mad.wide.u32 	%rd244, %r481, %r69, %rd374;
	shr.u64 	%rd374, %rd244, 32;
	st.local.u32 	[%rd373], %rd244;
	add.s32 	%r755, %r755, 1;
	add.s64 	%rd373, %rd373, 4;
	add.s64 	%rd372, %rd372, 4;
	setp.ne.s32 	%p117, %r755, 6;
	@%p117 bra 	$L__BB1_101;
	setp.eq.s32 	%p118, %r70, 0;
	st.local.u32 	[%rd3+24], %rd374;
	ld.local.u32 	%r756, [%rd47+24];
	ld.local.u32 	%r757, [%rd47+20];
	@%p118 bra 	$L__BB1_104;
	shl.b32 	%r482, %r756, %r70;
	shr.u32 	%r483, %r757, %r71;
	add.s32 	%r756, %r483, %r482;
	shl.b32 	%r484, %r757, %r70;
	ld.local.u32 	%r485, [%rd47+16];
	shr.u32 	%r486, %r485, %r71;
	add.s32 	%r757, %r486, %r484;
$L__BB1_104:
	setp.lt.s32 	%p119, %r68, 0;
	shr.u32 	%r487, %r756, 30;
	shf.l.wrap.b32 	%r488, %r757, %r756, 2;
	shl.b32 	%r489, %r757, 2;
	shr.u32 	%r490, %r488, 31;
	add.s32 	%r491, %r490, %r487;
	neg.s32 	%r492, %r491;
	selp.b32 	%r758, %r492, %r491, %p119;
	xor.b32  	%r493, %r488, %r68;
	shr.s32 	%r494, %r488, 31;
	xor.b32  	%r495, %r494, %r488;
	xor.b32  	%r496, %r494, %r489;
	cvt.u64.u32 	%rd245, %r495;
	shl.b64 	%rd246, %rd245, 32;
	cvt.u64.u32 	%rd247, %r496;
	or.b64  	%rd248, %rd246, %rd247;
	cvt.rn.f64.s64 	%fd19, %rd248;
	mul.f64 	%fd20, %fd19, 0d3BF921FB54442D19;
	cvt.rn.f32.f64 	%f721, %fd20;
	neg.f32 	%f722, %f721;
	setp.lt.s32 	%p120, %r493, 0;
	selp.f32 	%f1178, %f722, %f721, %p120;
$L__BB1_105:
	mul.rn.f32 	%f723, %f1178, %f1178;
	and.b32  	%r497, %r758, 1;
	setp.eq.b32 	%p121, %r497, 1;
	selp.f32 	%f724, 0f3F800000, %f1178, %p121;
	fma.rn.f32 	%f725, %f723, %f724, 0f00000000;
	fma.rn.f32 	%f726, %f723, 0f37CBAC00, 0fBAB607ED;
	selp.f32 	%f727, %f726, 0fB94D4153, %p121;
	selp.f32 	%f728, 0f3D2AAABB, 0f3C0885E4, %p121;
	fma.rn.f32 	%f729, %f727, %f723, %f728;
	selp.f32 	%f730, 0fBEFFFFFF, 0fBE2AAAA8, %p121;
	fma.rn.f32 	%f731, %f729, %f723, %f730;
	fma.rn.f32 	%f732, %f731, %f725, %f724;
	and.b32  	%r498, %r758, 2;
	setp.eq.s32 	%p122, %r498, 0;
	mov.f32 	%f733, 0f00000000;
	sub.f32 	%f734, %f733, %f732;
	selp.f32 	%f735, %f732, %f734, %p122;
	sub.f32 	%f736, %f38, %f9;
	mul.f32 	%f737, %f191, %f736;
	sub.f32 	%f738, %f39, %f10;
	mul.f32 	%f739, %f738, %f735;
	sub.f32 	%f740, %f737, %f739;
	mul.f32 	%f741, %f736, %f735;
	fma.rn.f32 	%f194, %f191, %f738, %f741;
	abs.f32 	%f742, %f740;
	setp.geu.f32 	%p123, %f742, %f163;
	@%p123 bra 	$L__BB1_108;
	abs.f32 	%f743, %f194;
	add.f32 	%f744, %f7, 0f3C23D70A;
	setp.geu.f32 	%p124, %f743, %f744;
	@%p124 bra 	$L__BB1_108;
	add.f32 	%f1155, %f1155, %f38;
	add.f32 	%f1156, %f1156, %f39;
	mul.wide.s32 	%rd249, %r730, 8;
	add.s64 	%rd250, %rd6, %rd249;
	st.local.v2.f32 	[%rd250], {%f38, %f39};
	add.s32 	%r730, %r730, 1;
$L__BB1_108:
	mov.u32 	%r763, %r803;
	mov.f32 	%f1181, %f1198;
	@%p2 bra 	$L__BB1_114;
	mov.b64 	%rd377, 0;
	mov.b32 	%r760, 0;
	mov.u64 	%rd375, __cudart_i2opi_f;
	mov.u64 	%rd376, %rd2;
$L__BB1_110:
	.pragma "nounroll";
	ld.global.nc.u32 	%r500, [%rd375];
	mad.wide.u32 	%rd253, %r500, %r73, %rd377;
	shr.u64 	%rd377, %rd253, 32;
	st.local.u32 	[%rd376], %rd253;
	add.s32 	%r760, %r760, 1;
	add.s64 	%rd376, %rd376, 4;
	add.s64 	%rd375, %rd375, 4;
	setp.ne.s32 	%p125, %r760, 6;
	@%p125 bra 	$L__BB1_110;
	setp.eq.s32 	%p126, %r74, 0;
	st.local.u32 	[%rd2+24], %rd377;
	ld.local.u32 	%r761, [%rd54+24];
	ld.local.u32 	%r762, [%rd54+20];
	@%p126 bra 	$L__BB1_113;
	shl.b32 	%r501, %r761, %r74;
	shr.u32 	%r502, %r762, %r75;
	add.s32 	%r761, %r502, %r501;
	shl.b32 	%r503, %r762, %r74;
	ld.local.u32 	%r504, [%rd54+16];
	shr.u32 	%r505, %r504, %r75;
	add.s32 	%r762, %r505, %r503;
$L__BB1_113:
	setp.lt.s32 	%p127, %r72, 0;
	shr.u32 	%r506, %r761, 30;
	shf.l.wrap.b32 	%r507, %r762, %r761, 2;
	shl.b32 	%r508, %r762, 2;
	shr.u32 	%r509, %r507, 31;
	add.s32 	%r510, %r509, %r506;
	neg.s32 	%r511, %r510;
	selp.b32 	%r763, %r511, %r510, %p127;
	xor.b32  	%r512, %r507, %r72;
	shr.s32 	%r513, %r507, 31;
	xor.b32  	%r514, %r513, %r507;
	xor.b32  	%r515, %r513, %r508;
	cvt.u64.u32 	%rd254, %r514;
	shl.b64 	%rd255, %rd254, 32;
	cvt.u64.u32 	%rd256, %r515;
	or.b64  	%rd257, %rd255, %rd256;
	cvt.rn.f64.s64 	%fd21, %rd257;
	mul.f64 	%fd22, %fd21, 0d3BF921FB54442D19;
	cvt.rn.f32.f64 	%f745, %fd22;
	neg.f32 	%f746, %f745;
	setp.lt.s32 	%p128, %r512, 0;
	selp.f32 	%f1181, %f746, %f745, %p128;
$L__BB1_114:
	add.s32 	%r516, %r763, 1;
	mul.rn.f32 	%f747, %f1181, %f1181;
	and.b32  	%r517, %r763, 1;
	setp.eq.b32 	%p129, %r517, 1;
	selp.f32 	%f748, %f1181, 0f3F800000, %p129;
	fma.rn.f32 	%f749, %f747, %f748, 0f00000000;
	fma.rn.f32 	%f750, %f747, 0f37CBAC00, 0fBAB607ED;
	selp.f32 	%f751, 0fB94D4153, %f750, %p129;
	selp.f32 	%f752, 0f3C0885E4, 0f3D2AAABB, %p129;
	fma.rn.f32 	%f753, %f751, %f747, %f752;
	selp.f32 	%f754, 0fBE2AAAA8, 0fBEFFFFFF, %p129;
	fma.rn.f32 	%f755, %f753, %f747, %f754;
	fma.rn.f32 	%f756, %f755, %f749, %f748;
	and.b32  	%r518, %r516, 2;
	setp.eq.s32 	%p130, %r518, 0;
	mov.f32 	%f757, 0f00000000;
	sub.f32 	%f758, %f757, %f756;
	selp.f32 	%f201, %f756, %f758, %p130;
	mov.u32 	%r767, %r803;
	mov.f32 	%f1182, %f1198;
	@%p2 bra 	$L__BB1_120;
	mov.b64 	%rd380, 0;
	mov.b32 	%r764, 0;
	mov.u64 	%rd378, __cudart_i2opi_f;
	mov.u64 	%rd379, %rd1;
$L__BB1_116:
	.pragma "nounroll";
	ld.global.nc.u32 	%r520, [%rd378];
	mad.wide.u32 	%rd260, %r520, %r73, %rd380;
	shr.u64 	%rd380, %rd260, 32;
	st.local.u32 	[%rd379], %rd260;
	add.s32 	%r764, %r764, 1;
	add.s64 	%rd379, %rd379, 4;
	add.s64 	%rd378, %rd378, 4;
	setp.ne.s32 	%p131, %r764, 6;
	@%p131 bra 	$L__BB1_116;
	setp.eq.s32 	%p132, %r74, 0;
	st.local.u32 	[%rd1+24], %rd380;
	ld.local.u32 	%r765, [%rd61+24];
	ld.local.u32 	%r766, [%rd61+20];
	@%p132 bra 	$L__BB1_119;
	shl.b32 	%r521, %r765, %r74;
	shr.u32 	%r522, %r766, %r75;
	add.s32 	%r765, %r522, %r521;
	shl.b32 	%r523, %r766, %r74;
	ld.local.u32 	%r524, [%rd61+16];
	shr.u32 	%r525, %r524, %r75;
	add.s32 	%r766, %r525, %r523;
$L__BB1_119:
	setp.lt.s32 	%p133, %r72, 0;
	shr.u32 	%r526, %r765, 30;
	shf.l.wrap.b32 	%r527, %r766, %r765, 2;
	shl.b32 	%r528, %r766, 2;
	shr.u32 	%r529, %r527, 31;
	add.s32 	%r530, %r529, %r526;
	neg.s32 	%r531, %r530;
	selp.b32 	%r767, %r531, %r530, %p133;
	xor.b32  	%r532, %r527, %r72;
	shr.s32 	%r533, %r527, 31;
	xor.b32  	%r534, %r533, %r527;
	xor.b32  	%r535, %r533, %r528;
	cvt.u64.u32 	%rd261, %r534;
	shl.b64 	%rd262, %rd261, 32;
	cvt.u64.u32 	%rd263, %r535;
	or.b64  	%rd264, %rd262, %rd263;
	cvt.rn.f64.s64 	%fd23, %rd264;
	mul.f64 	%fd24, %fd23, 0d3BF921FB54442D19;
	cvt.rn.f32.f64 	%f759, %fd24;
	neg.f32 	%f760, %f759;
	setp.lt.s32 	%p134, %r532, 0;
	selp.f32 	%f1182, %f760, %f759, %p134;
$L__BB1_120:
	mul.rn.f32 	%f761, %f1182, %f1182;
	and.b32  	%r536, %r767, 1;
	setp.eq.b32 	%p135, %r536, 1;
	selp.f32 	%f762, 0f3F800000, %f1182, %p135;
	fma.rn.f32 	%f763, %f761, %f762, 0f00000000;
	fma.rn.f32 	%f764, %f761, 0f37CBAC00, 0fBAB607ED;
	selp.f32 	%f765, %f764, 0fB94D4153, %p135;
	selp.f32 	%f766, 0f3D2AAABB, 0f3C0885E4, %p135;
	fma.rn.f32 	%f767, %f765, %f761, %f766;
	selp.f32 	%f768, 0fBEFFFFFF, 0fBE2AAAA8, %p135;
	fma.rn.f32 	%f769, %f767, %f761, %f768;
	fma.rn.f32 	%f770, %f769, %f763, %f762;
	and.b32  	%r537, %r767, 2;
	setp.eq.s32 	%p136, %r537, 0;
	mov.f32 	%f771, 0f00000000;
	sub.f32 	%f772, %f771, %f770;
	selp.f32 	%f773, %f770, %f772, %p136;
	sub.f32 	%f774, %f36, %f11;
	mul.f32 	%f775, %f201, %f774;
	sub.f32 	%f776, %f37, %f12;
	mul.f32 	%f777, %f776, %f773;
	sub.f32 	%f778, %f775, %f777;
	mul.f32 	%f779, %f774, %f773;
	fma.rn.f32 	%f204, %f201, %f776, %f779;
	abs.f32 	%f780, %f778;
	setp.geu.f32 	%p137, %f780, %f166;
	@%p137 bra 	$L__BB1_123;
	abs.f32 	%f781, %f204;
	add.f32 	%f782, %f8, 0f3C23D70A;
	setp.geu.f32 	%p138, %f781, %f782;
	@%p138 bra 	$L__BB1_123;
	add.f32 	%f1155, %f1155, %f36;
	add.f32 	%f1156, %f1156, %f37;
	mul.wide.s32 	%rd265, %r730, 8;
	add.s64 	%rd266, %rd6, %rd265;
	st.local.v2.f32 	[%rd266], {%f36, %f37};
	add.s32 	%r730, %r730, 1;
$L__BB1_123:
	mov.u32 	%r772, %r794;
	mov.f32 	%f1185, %f1194;
	@%p1 bra 	$L__BB1_129;
	mov.b64 	%rd383, 0;
	mov.b32 	%r769, 0;
	mov.u64 	%rd381, __cudart_i2opi_f;
	mov.u64 	%rd382, %rd4;
$L__BB1_125:
	.pragma "nounroll";
	ld.global.nc.u32 	%r539, [%rd381];
	mad.wide.u32 	%rd269, %r539, %r69, %rd383;
	shr.u64 	%rd383, %rd269, 32;
	st.local.u32 	[%rd382], %rd269;
	add.s32 	%r769, %r769, 1;
	add.s64 	%rd382, %rd382, 4;
	add.s64 	%rd381, %rd381, 4;
	setp.ne.s32 	%p139, %r769, 6;
	@%p139 bra 	$L__BB1_125;
	setp.eq.s32 	%p140, %r70, 0;
	st.local.u32 	[%rd4+24], %rd383;
	ld.local.u32 	%r770, [%rd39+24];
	ld.local.u32 	%r771, [%rd39+20];
	@%p140 bra 	$L__BB1_128;
	shl.b32 	%r540, %r770, %r70;
	shr.u32 	%r541, %r771, %r71;
	add.s32 	%r770, %r541, %r540;
	shl.b32 	%r542, %r771, %r70;
	ld.local.u32 	%r543, [%rd39+16];
	shr.u32 	%r544, %r543, %r71;
	add.s32 	%r771, %r544, %r542;
$L__BB1_128:
	setp.lt.s32 	%p141, %r68, 0;
	shr.u32 	%r545, %r770, 30;
	shf.l.wrap.b32 	%r546, %r771, %r770, 2;
	shl.b32 	%r547, %r771, 2;
	shr.u32 	%r548, %r546, 31;
	add.s32 	%r549, %r548, %r545;
	neg.s32 	%r550, %r549;
	selp.b32 	%r772, %r550, %r549, %p141;
	xor.b32  	%r551, %r546, %r68;
	shr.s32 	%r552, %r546, 31;
	xor.b32  	%r553, %r552, %r546;
	xor.b32  	%r554, %r552, %r547;
	cvt.u64.u32 	%rd270, %r553;
	shl.b64 	%rd271, %rd270, 32;
	cvt.u64.u32 	%rd272, %r554;
	or.b64  	%rd273, %rd271, %rd272;
	cvt.rn.f64.s64 	%fd25, %rd273;
	mul.f64 	%fd26, %fd25, 0d3BF921FB54442D19;
	cvt.rn.f32.f64 	%f783, %fd26;
	neg.f32 	%f784, %f783;
	setp.lt.s32 	%p142, %r551, 0;
	selp.f32 	%f1185, %f784, %f783, %p142;
$L__BB1_129:
	add.s32 	%r555, %r772, 1;
	mul.rn.f32 	%f785, %f1185, %f1185;
	and.b32  	%r556, %r772, 1;
	setp.eq.b32 	%p143, %r556, 1;
	selp.f32 	%f786, %f1185, 0f3F800000, %p143;
	fma.rn.f32 	%f787, %f785, %f786, 0f00000000;
	fma.rn.f32 	%f788, %f785, 0f37CBAC00, 0fBAB607ED;
	selp.f32 	%f789, 0fB94D4153, %f788, %p143;
	selp.f32 	%f790, 0f3C0885E4, 0f3D2AAABB, %p143;
	fma.rn.f32 	%f791, %f789, %f785, %f790;
	selp.f32 	%f792, 0fBE2AAAA8, 0fBEFFFFFF, %p143;
	fma.rn.f32 	%f793, %f791, %f785, %f792;
	fma.rn.f32 	%f794, %f793, %f787, %f786;
	and.b32  	%r557, %r555, 2;
	setp.eq.s32 	%p144, %r557, 0;
	mov.f32 	%f795, 0f00000000;
	sub.f32 	%f796, %f795, %f794;
	selp.f32 	%f211, %f794, %f796, %p144;
	mov.u32 	%r776, %r794;
	mov.f32 	%f1186, %f1194;
	@%p1 bra 	$L__BB1_135;
	mov.b64 	%rd386, 0;
	mov.b32 	%r773, 0;
	mov.u64 	%rd384, __cudart_i2opi_f;
	mov.u64 	%rd385, %rd3;
$L__BB1_131:
	.pragma "nounroll";
	ld.global.nc.u32 	%r559, [%rd384];
	mad.wide.u32 	%rd276, %r559, %r69, %rd386;
	shr.u64 	%rd386, %rd276, 32;
	st.local.u32 	[%rd385], %rd276;
	add.s32 	%r773, %r773, 1;
	add.s64 	%rd385, %rd385, 4;
	add.s64 	%rd384, %rd384, 4;
	setp.ne.s32 	%p145, %r773, 6;
	@%p145 bra 	$L__BB1_131;
	setp.eq.s32 	%p146, %r70, 0;
	st.local.u32 	[%rd3+24], %rd386;
	ld.local.u32 	%r774, [%rd47+24];
	ld.local.u32 	%r775, [%rd47+20];
	@%p146 bra 	$L__BB1_134;
	shl.b32 	%r560, %r774, %r70;
	shr.u32 	%r561, %r775, %r71;
	add.s32 	%r774, %r561, %r560;
	shl.b32 	%r562, %r775, %r70;
	ld.local.u32 	%r563, [%rd47+16];
	shr.u32 	%r564, %r563, %r71;
	add.s32 	%r775, %r564, %r562;
$L__BB1_134:
	setp.lt.s32 	%p147, %r68, 0;
	shr.u32 	%r565, %r774, 30;
	shf.l.wrap.b32 	%r566, %r775, %r774, 2;
	shl.b32 	%r567, %r775, 2;
	shr.u32 	%r568, %r566, 31;
	add.s32 	%r569, %r568, %r565;
	neg.s32 	%r570, %r569;
	selp.b32 	%r776, %r570, %r569, %p147;
	xor.b32  	%r571, %r566, %r68;
	shr.s32 	%r572, %r566, 31;
	xor.b32  	%r573, %r572, %r566;
	xor.b32  	%r574, %r572, %r567;
	cvt.u64.u32 	%rd277, %r573;
	shl.b64 	%rd278, %rd277, 32;
	cvt.u64.u32 	%rd279, %r574;
	or.b64  	%rd280, %rd278, %rd279;
	cvt.rn.f64.s64 	%fd27, %rd280;
	mul.f64 	%fd28, %fd27, 0d3BF921FB54442D19;
	cvt.rn.f32.f64 	%f797, %fd28;
	neg.f32 	%f798, %f797;
	setp.lt.s32 	%p148, %r571, 0;
	selp.f32 	%f1186, %f798, %f797, %p148;
$L__BB1_135:
	mul.rn.f32 	%f799, %f1186, %f1186;
	and.b32  	%r575, %r776, 1;
	setp.eq.b32 	%p149, %r575, 1;
	selp.f32 	%f800, 0f3F800000, %f1186, %p149;
	fma.rn.f32 	%f801, %f799, %f800, 0f00000000;
	fma.rn.f32 	%f802, %f799, 0f37CBAC00, 0fBAB607ED;
	selp.f32 	%f803, %f802, 0fB94D4153, %p149;
	selp.f32 	%f804, 0f3D2AAABB, 0f3C0885E4, %p149;
	fma.rn.f32 	%f805, %f803, %f799, %f804;
	selp.f32 	%f806, 0fBEFFFFFF, 0fBE2AAAA8, %p149;
	fma.rn.f32 	%f807, %f805, %f799, %f806;
	fma.rn.f32 	%f808, %f807, %f801, %f800;
	and.b32  	%r576, %r776, 2;
	setp.eq.s32 	%p150, %r576, 0;
	mov.f32 	%f809, 0f00000000;
	sub.f32 	%f810, %f809, %f808;
	selp.f32 	%f811, %f808, %f810, %p150;
	sub.f32 	%f812, %f42, %f9;
	mul.f32 	%f813, %f211, %f812;
	sub.f32 	%f814, %f43, %f10;
	mul.f32 	%f815, %f814, %f811;
	sub.f32 	%f816, %f813, %f815;
	mul.f32 	%f817, %f812, %f811;
	fma.rn.f32 	%f214, %f211, %f814, %f817;
	abs.f32 	%f818, %f816;
	setp.geu.f32 	%p151, %f818, %f163;
	@%p151 bra 	$L__BB1_138;
	abs.f32 	%f819, %f214;
	add.f32 	%f820, %f7, 0f3C23D70A;
	setp.geu.f32 	%p152, %f819, %f820;
	@%p152 bra 	$L__BB1_138;
	add.f32 	%f1155, %f1155, %f42;
	add.f32 	%f1156, %f1156, %f43;
	mul.wide.s32 	%rd281, %r730, 8;
	add.s64 	%rd282, %rd6, %rd281;
	st.local.v2.f32 	[%rd282], {%f42, %f43};
	add.s32 	%r730, %r730, 1;
$L__BB1_138:
	mov.u32 	%r781, %r803;
	mov.f32 	%f1189, %f1198;
	@%p2 bra 	$L__BB1_144;
	mov.b64 	%rd389, 0;
	mov.b32 	%r778, 0;
	mov.u64 	%rd387, __cudart_i2opi_f;
	mov.u64 	%rd388, %rd2;
$L__BB1_140:
	.pragma "nounroll";
	ld.global.nc.u32 	%r578, [%rd387];
	mad.wide.u32 	%rd285, %r578, %r73, %rd389;
	shr.u64 	%rd389, %rd285, 32;
	st.local.u32 	[%rd388], %rd285;
	add.s32 	%r778, %r778, 1;
	add.s64 	%rd388, %rd388, 4;
	add.s64 	%rd387, %rd387, 4;
	setp.ne.s32 	%p153, %r778, 6;
	@%p153 bra 	$L__BB1_140;
	setp.eq.s32 	%p154, %r74, 0;
	st.local.u32 	[%rd2+24], %rd389;
	ld.local.u32 	%r779, [%rd54+24];
	ld.local.u32 	%r780, [%rd54+20];
	@%p154 bra 	$L__BB1_143;
	shl.b32 	%r579, %r779, %r74;
	shr.u32 	%r580, %r780, %r75;
	add.s32 	%r779, %r580, %r579;
	shl.b32 	%r581, %r780, %r74;
	ld.local.u32 	%r582, [%rd54+16];
	shr.u32 	%r583, %r582, %r75;
	add.s32 	%r780, %r583, %r581;
$L__BB1_143:
	setp.lt.s32 	%p155, %r72, 0;
	shr.u32 	%r584, %r779, 30;
	shf.l.wrap.b32 	%r585, %r780, %r779, 2;
	shl.b32 	%r586, %r780, 2;
	shr.u32 	%r587, %r585, 31;
	add.s32 	%r588, %r587, %r584;
	neg.s32 	%r589, %r588;
	selp.b32 	%r781, %r589, %r588, %p155;
	xor.b32  	%r590, %r585, %r72;
	shr.s32 	%r591, %r585, 31;
	xor.b32  	%r592, %r591, %r585;
	xor.b32  	%r593, %r591, %r586;
	cvt.u64.u32 	%rd286, %r592;
	shl.b64 	%rd287, %rd286, 32;
	cvt.u64.u32 	%rd288, %r593;
	or.b64  	%rd289, %rd287, %rd288;
	cvt.rn.f64.s64 	%fd29, %rd289;
	mul.f64 	%fd30, %fd29, 0d3BF921FB54442D19;
	cvt.rn.f32.f64 	%f821, %fd30;
	neg.f32 	%f822, %f821;
	setp.lt.s32 	%p156, %r590, 0;
	selp.f32 	%f1189, %f822, %f821, %p156;
$L__BB1_144:
	add.s32 	%r594, %r781, 1;
	mul.rn.f32 	%f823, %f1189, %f1189;
	and.b32  	%r595, %r781, 1;
	setp.eq.b32 	%p157, %r595, 1;
	selp.f32 	%f824, %f1189, 0f3F800000, %p157;
	fma.rn.f32 	%f825, %f823, %f824, 0f00000000;
	fma.rn.f32 	%f826, %f823, 0f37CBAC00, 0fBAB607ED;
	selp.f32 	%f827, 0fB94D4153, %f826, %p157;
	selp.f32 	%f828, 0f3C0885E4, 0f3D2AAABB, %p157;
	fma.rn.f32 	%f829, %f827, %f823, %f828;
	selp.f32 	%f830, 0fBE2AAAA8, 0fBEFFFFFF, %p157;
	fma.rn.f32 	%f831, %f829, %f823, %f830;
	fma.rn.f32 	%f832, %f831, %f825, %f824;
	and.b32  	%r596, %r594, 2;
	setp.eq.s32 	%p158, %r596, 0;
	mov.f32 	%f833, 0f00000000;
	sub.f32 	%f834, %f833, %f832;
	selp.f32 	%f221, %f832, %f834, %p158;
	mov.u32 	%r785, %r803;
	mov.f32 	%f1190, %f1198;
	@%p2 bra 	$L__BB1_150;
	mov.b64 	%rd392, 0;
	mov.b32 	%r782, 0;
	mov.u64 	%rd390, __cudart_i2opi_f;
	mov.u64 	%rd391, %rd1;
$L__BB1_146:
	.pragma "nounroll";
	ld.global.nc.u32 	%r598, [%rd390];
	mad.wide.u32 	%rd292, %r598, %r73, %rd392;
	shr.u64 	%rd392, %rd292, 32;
	st.local.u32 	[%rd391], %rd292;
	add.s32 	%r782, %r782, 1;
	add.s64 	%rd391, %rd391, 4;
	add.s64 	%rd390, %rd390, 4;
	setp.ne.s32 	%p159, %r782, 6;
	@%p159 bra 	$L__BB1_146;
	setp.eq.s32 	%p160, %r74, 0;
	st.local.u32 	[%rd1+24], %rd392;
	ld.local.u32 	%r783, [%rd61+24];
	ld.local.u32 	%r784, [%rd61+20];
	@%p160 bra 	$L__BB1_149;
	shl.b32 	%r599, %r783, %r74;
	shr.u32 	%r600, %r784, %r75;
	add.s32 	%r783, %r600, %r599;
	shl.b32 	%r601, %r784, %r74;
	ld.local.u32 	%r602, [%rd61+16];
	shr.u32 	%r603, %r602, %r75;
	add.s32 	%r784, %r603, %r601;
$L__BB1_149:
	setp.lt.s32 	%p161, %r72, 0;
	shr.u32 	%r604, %r783, 30;
	shf.l.wrap.b32 	%r605, %r784, %r783, 2;
	shl.b32 	%r606, %r784, 2;
	shr.u32 	%r607, %r605, 31;
	add.s32 	%r608, %r607, %r604;
	neg.s32 	%r609, %r608;
	selp.b32 	%r785, %r609, %r608, %p161;
	xor.b32  	%r610, %r605, %r72;
	shr.s32 	%r611, %r605, 31;
	xor.b32  	%r612, %r611, %r605;
	xor.b32  	%r613, %r611, %r606;
	cvt.u64.u32 	%rd293, %r612;
	shl.b64 	%rd294, %rd293, 32;
	cvt.u64.u32 	%rd295, %r613;
	or.b64  	%rd296, %rd294, %rd295;
	cvt.rn.f64.s64 	%fd31, %rd296;
	mul.f64 	%fd32, %fd31, 0d3BF921FB54442D19;
	cvt.rn.f32.f64 	%f835, %fd32;
	neg.f32 	%f836, %f835;
	setp.lt.s32 	%p162, %r610, 0;
	selp.f32 	%f1190, %f836, %f835, %p162;
$L__BB1_150:
	mul.rn.f32 	%f837, %f1190, %f1190;
	and.b32  	%r614, %r785, 1;
	setp.eq.b32 	%p163, %r614, 1;
	selp.f32 	%f838, 0f3F800000, %f1190, %p163;
	fma.rn.f32 	%f839, %f837, %f838, 0f00000000;
	fma.rn.f32 	%f840, %f837, 0f37CBAC00, 0fBAB607ED;
	selp.f32 	%f841, %f840, 0fB94D4153, %p163;
	selp.f32 	%f842, 0f3D2AAABB, 0f3C0885E4, %p163;
	fma.rn.f32 	%f843, %f841, %f837, %f842;
	selp.f32 	%f844, 0fBEFFFFFF, 0fBE2AAAA8, %p163;
	fma.rn.f32 	%f845, %f843, %f837, %f844;
	fma.rn.f32 	%f846, %f845, %f839, %f838;
	and.b32  	%r615, %r785, 2;
	setp.eq.s32 	%p164, %r615, 0;
	mov.f32 	%f847, 0f00000000;
	sub.f32 	%f848, %f847, %f846;
	selp.f32 	%f849, %f846, %f848, %p164;
	sub.f32 	%f850, %f40, %f11;
	mul.f32 	%f851, %f221, %f850;
	sub.f32 	%f852, %f41, %f12;
	mul.f32 	%f853, %f852, %f849;
	sub.f32 	%f854, %f851, %f853;
	mul.f32 	%f855, %f850, %f849;
	fma.rn.f32 	%f224, %f221, %f852, %f855;
	abs.f32 	%f856, %f854;
	setp.geu.f32 	%p165, %f856, %f166;
	@%p165 bra 	$L__BB1_153;
	abs.f32 	%f857, %f224;
	add.f32 	%f858, %f8, 0f3C23D70A;
	setp.geu.f32 	%p166, %f857, %f858;
	@%p166 bra 	$L__BB1_153;
	add.f32 	%f1155, %f1155, %f40;
	add.f32 	%f1156, %f1156, %f41;
	mul.wide.s32 	%rd297, %r730, 8;
	add.s64 	%rd298, %rd6, %rd297;
	st.local.v2.f32 	[%rd298], {%f40, %f41};
	add.s32 	%r730, %r730, 1;
$L__BB1_153:
	mov.u32 	%r790, %r794;
	mov.f32 	%f1193, %f1194;
	@%p1 bra 	$L__BB1_159;
	mov.b64 	%rd395, 0;
	mov.b32 	%r787, 0;
	mov.u64 	%rd393, __cudart_i2opi_f;
	mov.u64 	%rd394, %rd4;
$L__BB1_155:
	.pragma "nounroll";
	ld.global.nc.u32 	%r617, [%rd393];
	mad.wide.u32 	%rd301, %r617, %r69, %rd395;
	shr.u64 	%rd395, %rd301, 32;
	st.local.u32 	[%rd394], %rd301;
	add.s32 	%r787, %r787, 1;
	add.s64 	%rd394, %rd394, 4;
	add.s64 	%rd393, %rd393, 4;
	setp.ne.s32 	%p167, %r787, 6;
	@%p167 bra 	$L__BB1_155;
	setp.eq.s32 	%p168, %r70, 0;
	st.local.u32 	[%rd4+24], %rd395;
	ld.local.u32 	%r788, [%rd39+24];
	ld.local.u32 	%r789, [%rd39+20];
	@%p168 bra 	$L__BB1_158;
	shl.b32 	%r618, %r788, %r70;
	shr.u32 	%r619, %r789, %r71;
	add.s32 	%r788, %r619, %r618;
	shl.b32 	%r620, %r789, %r70;
	ld.local.u32 	%r621, [%rd39+16];
	shr.u32 	%r622, %r621, %r71;
	add.s32 	%r789, %r622, %r620;
$L__BB1_158:
	setp.lt.s32 	%p169, %r68, 0;
	shr.u32 	%r623, %r788, 30;
	shf.l.wrap.b32 	%r624, %r789, %r788, 2;
	shl.b32 	%r625, %r789, 2;
	shr.u32 	%r626, %r624, 31;
	add.s32 	%r627, %r626, %r623;
	neg.s32 	%r628, %r627;
	selp.b32 	%r790, %r628, %r627, %p169;
	xor.b32  	%r629, %r624, %r68;
	shr.s32 	%r630, %r624, 31;
	xor.b32  	%r631, %r630, %r624;
	xor.b32  	%r632, %r630, %r625;
	cvt.u64.u32 	%rd302, %r631;
	shl.b64 	%rd303, %rd302, 32;
	cvt.u64.u32 	%rd304, %r632;
	or.b64  	%rd305, %rd303, %rd304;
	cvt.rn.f64.s64 	%fd33, %rd305;
	mul.f64 	%fd34, %fd33, 0d3BF921FB54442D19;
	cvt.rn.f32.f64 	%f859, %fd34;
	neg.f32 	%f860, %f859;
	setp.lt.s32 	%p170, %r629, 0;
	selp.f32 	%f1193, %f860, %f859, %p170;
$L__BB1_159:
	add.s32 	%r633, %r790, 1;
	mul.rn.f32 	%f861, %f1193, %f1193;
	and.b32  	%r634, %r790, 1;
	setp.eq.b32 	%p171, %r634, 1;
	selp.f32 	%f862, %f1193, 0f3F800000, %p171;
	fma.rn.f32 	%f863, %f861, %f862, 0f00000000;
	fma.rn.f32 	%f864, %f861, 0f37CBAC00, 0fBAB607ED;
	selp.f32 	%f865, 0fB94D4153, %f864, %p171;
	selp.f32 	%f866, 0f3C0885E4, 0f3D2AAABB, %p171;
	fma.rn.f32 	%f867, %f865, %f861, %f866;
	selp.f32 	%f868, 0fBE2AAAA8, 0fBEFFFFFF, %p171;
	fma.rn.f32 	%f869, %f867, %f861, %f868;
	fma.rn.f32 	%f870, %f869, %f863, %f862;
	and.b32  	%r635, %r633, 2;
	setp.eq.s32 	%p172, %r635, 0;
	mov.f32 	%f871, 0f00000000;
	sub.f32 	%f872, %f871, %f870;
	selp.f32 	%f231, %f870, %f872, %p172;
	@%p1 bra 	$L__BB1_165;
	mov.b64 	%rd398, 0;
	mov.b32 	%r791, 0;
	mov.u64 	%rd396, __cudart_i2opi_f;
	mov.u64 	%rd397, %rd3;
$L__BB1_161:
	.pragma "nounroll";
	ld.global.nc.u32 	%r637, [%rd396];
	mad.wide.u32 	%rd308, %r637, %r69, %rd398;
	shr.u64 	%rd398, %rd308, 32;
	st.local.u32 	[%rd397], %rd308;
	add.s32 	%r791, %r791, 1;
	add.s64 	%rd397, %rd397, 4;
	add.s64 	%rd396, %rd396, 4;
	setp.ne.s32 	%p173, %r791, 6;
	@%p173 bra 	$L__BB1_161;
	setp.eq.s32 	%p174, %r70, 0;
	st.local.u32 	[%rd3+24], %rd398;
	ld.local.u32 	%r792, [%rd47+24];
	ld.local.u32 	%r793, [%rd47+20];
	@%p174 bra 	$L__BB1_164;
	shl.b32 	%r638, %r792, %r70;
	shr.u32 	%r639, %r793, %r71;
	add.s32 	%r792, %r639, %r638;
	shl.b32 	%r640, %r793, %r70;
	ld.local.u32 	%r641, [%rd47+16];
	shr.u32 	%r642, %r641, %r71;
	add.s32 	%r793, %r642, %r640;
$L__BB1_164:
	setp.lt.s32 	%p175, %r68, 0;
	shr.u32 	%r643, %r792, 30;
	shf.l.wrap.b32 	%r644, %r793, %r792, 2;
	shl.b32 	%r645, %r793, 2;
	shr.u32 	%r646, %r644, 31;
	add.s32 	%r647, %r646, %r643;
	neg.s32 	%r648, %r647;
	selp.b32 	%r794, %r648, %r647, %p175;
	xor.b32  	%r649, %r644, %r68;
	shr.s32 	%r650, %r644, 31;
	xor.b32  	%r651, %r650, %r644;
	xor.b32  	%r652, %r650, %r645;
	cvt.u64.u32 	%rd309, %r651;
	shl.b64 	%rd310, %rd309, 32;
	cvt.u64.u32 	%rd311, %r652;
	or.b64  	%rd312, %rd310, %rd311;
	cvt.rn.f64.s64 	%fd35, %rd312;
	mul.f64 	%fd36, %fd35, 0d3BF921FB54442D19;
	cvt.rn.f32.f64 	%f873, %fd36;
	neg.f32 	%f874, %f873;
	setp.lt.s32 	%p176, %r649, 0;
	selp.f32 	%f1194, %f874, %f873, %p176;
$L__BB1_165:
	mul.rn.f32 	%f875, %f1194, %f1194;
	and.b32  	%r653, %r794, 1;
	setp.eq.b32 	%p177, %r653, 1;
	selp.f32 	%f876, 0f3F800000, %f1194, %p177;
	fma.rn.f32 	%f877, %f875, %f876, 0f00000000;
	fma.rn.f32 	%f878, %f875, 0f37CBAC00, 0fBAB607ED;
	selp.f32 	%f879, %f878, 0fB94D4153, %p177;
	selp.f32 	%f880, 0f3D2AAABB, 0f3C0885E4, %p177;
	fma.rn.f32 	%f881, %f879, %f875, %f880;
	selp.f32 	%f882, 0fBEFFFFFF, 0fBE2AAAA8, %p177;
	fma.rn.f32 	%f883, %f881, %f875, %f882;
	fma.rn.f32 	%f884, %f883, %f877, %f876;
	and.b32  	%r654, %r794, 2;
	setp.eq.s32 	%p178, %r654, 0;
	mov.f32 	%f885, 0f00000000;
	sub.f32 	%f886, %f885, %f884;
	selp.f32 	%f887, %f884, %f886, %p178;
	sub.f32 	%f888, %f46, %f9;
	mul.f32 	%f889, %f231, %f888;
	sub.f32 	%f890, %f47, %f10;
	mul.f32 	%f891, %f890, %f887;
	sub.f32 	%f892, %f889, %f891;
	mul.f32 	%f893, %f888, %f887;
	fma.rn.f32 	%f234, %f231, %f890, %f893;
	abs.f32 	%f894, %f892;
	setp.geu.f32 	%p179, %f894, %f163;
	@%p179 bra 	$L__BB1_168;
	abs.f32 	%f895, %f234;
	add.f32 	%f896, %f7, 0f3C23D70A;
	setp.geu.f32 	%p180, %f895, %f896;
	@%p180 bra 	$L__BB1_168;
	add.f32 	%f1155, %f1155, %f46;
	add.f32 	%f1156, %f1156, %f47;
	mul.wide.s32 	%rd313, %r730, 8;
	add.s64 	%rd314, %rd6, %rd313;
	st.local.v2.f32 	[%rd314], {%f46, %f47};
	add.s32 	%r730, %r730, 1;
$L__BB1_168:
	mov.u32 	%r799, %r803;
	mov.f32 	%f1197, %f1198;
	@%p2 bra 	$L__BB1_174;
	mov.b64 	%rd401, 0;
	mov.b32 	%r796, 0;
	mov.u64 	%rd399, __cudart_i2opi_f;
	mov.u64 	%rd400, %rd2;
$L__BB1_170:
	.pragma "nounroll";
	ld.global.nc.u32 	%r656, [%rd399];
	mad.wide.u32 	%rd317, %r656, %r73, %rd401;
	shr.u64 	%rd401, %rd317, 32;
	st.local.u32 	[%rd400], %rd317;
	add.s32 	%r796, %r796, 1;
	add.s64 	%rd400, %rd400, 4;
	add.s64 	%rd399, %rd399, 4;
	setp.ne.s32 	%p181, %r796, 6;
	@%p181 bra 	$L__BB1_170;
	setp.eq.s32 	%p182, %r74, 0;
	st.local.u32 	[%rd2+24], %rd401;
	ld.local.u32 	%r797, [%rd54+24];
	ld.local.u32 	%r798, [%rd54+20];
	@%p182 bra 	$L__BB1_173;
	shl.b32 	%r657, %r797, %r74;
	shr.u32 	%r658, %r798, %r75;
	add.s32 	%r797, %r658, %r657;
	shl.b32 	%r659, %r798, %r74;
	ld.local.u32 	%r660, [%rd54+16];
	shr.u32 	%r661, %r660, %r75;
	add.s32 	%r798, %r661, %r659;
$L__BB1_173:
	setp.lt.s32 	%p183, %r72, 0;
	shr.u32 	%r662, %r797, 30;
	shf.l.wrap.b32 	%r663, %r798, %r797, 2;
	shl.b32 	%r664, %r798, 2;
	shr.u32 	%r665, %r663, 31;
	add.s32 	%r666, %r665, %r662;
	neg.s32 	%r667, %r666;
	selp.b32 	%r799, %r667, %r666, %p183;
	xor.b32  	%r668, %r663, %r72;
	shr.s32 	%r669, %r663, 31;
	xor.b32  	%r670, %r669, %r663;
	xor.b32  	%r671, %r669, %r664;
	cvt.u64.u32 	%rd318, %r670;
	shl.b64 	%rd319, %rd318, 32;
	cvt.u64.u32 	%rd320, %r671;
	or.b64  	%rd321, %rd319, %rd320;
	cvt.rn.f64.s64 	%fd37, %rd321;
	mul.f64 	%fd38, %fd37, 0d3BF921FB54442D19;
	cvt.rn.f32.f64 	%f897, %fd38;
	neg.f32 	%f898, %f897;
	setp.lt.s32 	%p184, %r668, 0;
	selp.f32 	%f1197, %f898, %f897, %p184;
$L__BB1_174:
	add.s32 	%r672, %r799, 1;
	mul.rn.f32 	%f899, %f1197, %f1197;
	and.b32  	%r673, %r799, 1;
	setp.eq.b32 	%p185, %r673, 1;
	selp.f32 	%f900, %f1197, 0f3F800000, %p185;
	fma.rn.f32 	%f901, %f899, %f900, 0f00000000;
	fma.rn.f32 	%f902, %f899, 0f37CBAC00, 0fBAB607ED;
	selp.f32 	%f903, 0fB94D4153, %f902, %p185;
	selp.f32 	%f904, 0f3C0885E4, 0f3D2AAABB, %p185;
	fma.rn.f32 	%f905, %f903, %f899, %f904;
	selp.f32 	%f906, 0fBE2AAAA8, 0fBEFFFFFF, %p185;
	fma.rn.f32 	%f907, %f905, %f899, %f906;
	fma.rn.f32 	%f908, %f907, %f901, %f900;
	and.b32  	%r674, %r672, 2;
	setp.eq.s32 	%p186, %r674, 0;
	mov.f32 	%f909, 0f00000000;
	sub.f32 	%f910, %f909, %f908;
	selp.f32 	%f241, %f908, %f910, %p186;
	@%p2 bra 	$L__BB1_180;
	mov.b64 	%rd402, 0;
	mov.b32 	%r800, 0;
	mov.u64 	%rd324, __cudart_i2opi_f;
$L__BB1_176:
	.pragma "nounroll";
	mul.wide.u32 	%rd323, %r800, 4;
	add.s64 	%rd325, %rd324, %rd323;
	ld.global.nc.u32 	%r676, [%rd325];
	mad.wide.u32 	%rd326, %r676, %r73, %rd402;
	shr.u64 	%rd402, %rd326, 32;
	add.s64 	%rd327, %rd1, %rd323;
	st.local.u32 	[%rd327], %rd326;
	add.s32 	%r800, %r800, 1;
	setp.ne.s32 	%p187, %r800, 6;
	@%p187 bra 	$L__BB1_176;
	setp.eq.s32 	%p188, %r74, 0;
	st.local.u32 	[%rd1+24], %rd402;
	ld.local.u32 	%r801, [%rd61+24];
	ld.local.u32 	%r802, [%rd61+20];
	@%p188 bra 	$L__BB1_179;
	shl.b32 	%r677, %r801, %r74;
	shr.u32 	%r678, %r802, %r75;
	add.s32 	%r801, %r678, %r677;
	shl.b32 	%r679, %r802, %r74;
	ld.local.u32 	%r680, [%rd61+16];
	shr.u32 	%r681, %r680, %r75;
	add.s32 	%r802, %r681, %r679;
$L__BB1_179:
	setp.lt.s32 	%p189, %r72, 0;
	shr.u32 	%r682, %r801, 30;
	shf.l.wrap.b32 	%r683, %r802, %r801, 2;
	shl.b32 	%r684, %r802, 2;
	shr.u32 	%r685, %r683, 31;
	add.s32 	%r686, %r685, %r682;
	neg.s32 	%r687, %r686;
	selp.b32 	%r803, %r687, %r686, %p189;
	xor.b32  	%r688, %r683, %r72;
	shr.s32 	%r689, %r683, 31;
	xor.b32  	%r690, %r689, %r683;
	xor.b32  	%r691, %r689, %r684;
	cvt.u64.u32 	%rd328, %r690;
	shl.b64 	%rd329, %rd328, 32;
	cvt.u64.u32 	%rd330, %r691;
	or.b64  	%rd331, %rd329, %rd330;
	cvt.rn.f64.s64 	%fd39, %rd331;
	mul.f64 	%fd40, %fd39, 0d3BF921FB54442D19;
	cvt.rn.f32.f64 	%f911, %fd40;
	neg.f32 	%f912, %f911;
	setp.lt.s32 	%p190, %r688, 0;
	selp.f32 	%f1198, %f912, %f911, %p190;
$L__BB1_180:
	mul.rn.f32 	%f913, %f1198, %f1198;
	and.b32  	%r692, %r803, 1;
	setp.eq.b32 	%p191, %r692, 1;
	selp.f32 	%f914, 0f3F800000, %f1198, %p191;
	fma.rn.f32 	%f915, %f913, %f914, 0f00000000;
	fma.rn.f32 	%f916, %f913, 0f37CBAC00, 0fBAB607ED;
	selp.f32 	%f917, %f916, 0fB94D4153, %p191;
	selp.f32 	%f918, 0f3D2AAABB, 0f3C0885E4, %p191;
	fma.rn.f32 	%f919, %f917, %f913, %f918;
	selp.f32 	%f920, 0fBEFFFFFF, 0fBE2AAAA8, %p191;
	fma.rn.f32 	%f921, %f919, %f913, %f920;
	fma.rn.f32 	%f922, %f921, %f915, %f914;
	and.b32  	%r693, %r803, 2;
	setp.eq.s32 	%p192, %r693, 0;
	mov.f32 	%f923, 0f00000000;
	sub.f32 	%f924, %f923, %f922;
	selp.f32 	%f925, %f922, %f924, %p192;
	sub.f32 	%f926, %f44, %f11;
	mul.f32 	%f927, %f241, %f926;
	sub.f32 	%f928, %f45, %f12;
	mul.f32 	%f929, %f928, %f925;
	sub.f32 	%f930, %f927, %f929;
	mul.f32 	%f931, %f926, %f925;
	fma.rn.f32 	%f244, %f241, %f928, %f931;
	abs.f32 	%f932, %f930;
	setp.geu.f32 	%p193, %f932, %f166;
	@%p193 bra 	$L__BB1_183;
	abs.f32 	%f933, %f244;
	add.f32 	%f934, %f8, 0f3C23D70A;
	setp.geu.f32 	%p194, %f933, %f934;
	@%p194 bra 	$L__BB1_183;
	add.f32 	%f1155, %f1155, %f44;
	add.f32 	%f1156, %f1156, %f45;
	mul.wide.s32 	%rd332, %r730, 8;
	add.s64 	%rd333, %rd6, %rd332;
	st.local.v2.f32 	[%rd333], {%f44, %f45};
	add.s32 	%r730, %r730, 1;
$L__BB1_183:
	add.s32 	%r254, %r730, -1;
	setp.lt.s32 	%p195, %r730, 2;
	mov.f32 	%f1216, 0f00000000;
	@%p195 bra 	$L__BB1_202;
	cvt.rn.f32.s32 	%f936, %r730;
	div.rn.f32 	%f249, %f1155, %f936;
	div.rn.f32 	%f250, %f1156, %f936;
	add.s64 	%rd136, %rd6, 8;
	mov.b32 	%r806, 0;
	mov.u32 	%r805, %r254;
$L__BB1_185:
	sub.s32 	%r695, %r806, %r730;
	setp.gt.s32 	%p196, %r695, -2;
	@%p196 bra 	$L__BB1_190;
	ld.local.v2.f32 	{%f1201, %f1202}, [%rd6];
	neg.s32 	%r807, %r805;
	mov.u64 	%rd403, %rd136;
$L__BB1_187:
	sub.f32 	%f937, %f1202, %f250;
	sub.f32 	%f938, %f1201, %f249;
	abs.f32 	%f939, %f938;
	abs.f32 	%f940, %f937;
	setp.gt.f32 	%p197, %f940, %f939;
	selp.f32 	%f941, %f940, %f939, %p197;
	selp.f32 	%f942, %f939, %f940, %p197;
	div.rn.f32 	%f943, %f942, %f941;
	mul.f32 	%f944, %f943, %f943;
	fma.rn.f32 	%f945, %f944, 0f3B33710B, 0fBC807748;
	fma.rn.f32 	%f946, %f945, %f944, 0f3D2CDAB2;
	fma.rn.f32 	%f947, %f946, %f944, 0fBD992D10;
	fma.rn.f32 	%f948, %f947, %f944, 0f3DD9EA6C;
	fma.rn.f32 	%f949, %f948, %f944, 0fBE117CB1;
	fma.rn.f32 	%f950, %f949, %f944, 0f3E4CBCE0;
	fma.rn.f32 	%f951, %f950, %f944, 0fBEAAAA7D;
	mul.f32 	%f952, %f944, %f951;
	fma.rn.f32 	%f953, %f952, %f943, %f943;
	neg.f32 	%f954, %f953;
	fma.rn.f32 	%f955, 0f3F6EE581, 0f3FD774EB, %f954;
	selp.f32 	%f956, %f955, %f953, %p197;
	selp.f32 	%f957, 0f3F6EE581, 0f3FEEE581, %p197;
	selp.f32 	%f958, %f953, %f954, %p197;
	mov.b32 	%r696, %f938;
	fma.rn.f32 	%f959, %f957, 0f3FD774EB, %f958;
	setp.lt.s32 	%p198, %r696, 0;
	selp.f32 	%f960, %f959, %f956, %p198;
	add.f32 	%f961, %f940, %f939;
	setp.eq.f32 	%p199, %f941, 0f00000000;
	selp.f32 	%f962, 0f40490FDB, 0f00000000, %p198;
	setp.eq.f32 	%p200, %f939, %f940;
	selp.f32 	%f963, 0f4016CBE4, 0f3F490FDB, %p198;
	selp.f32 	%f964, %f963, %f960, %p200;
	selp.f32 	%f965, %f962, %f964, %p199;
	abs.f32 	%f966, %f961;
	setp.nan.f32 	%p201, %f966, %f966;
	copysign.f32 	%f967, %f937, %f965;
	selp.f32 	%f968, %f961, %f967, %p201;
	ld.local.v2.f32 	{%f1201, %f1202}, [%rd403];
	sub.f32 	%f969, %f1202, %f250;
	sub.f32 	%f970, %f1201, %f249;
	abs.f32 	%f971, %f970;
	abs.f32 	%f972, %f969;
	setp.gt.f32 	%p202, %f972, %f971;
	selp.f32 	%f973, %f972, %f971, %p202;
	selp.f32 	%f974, %f971, %f972, %p202;
	div.rn.f32 	%f975, %f974, %f973;
	mul.f32 	%f976, %f975, %f975;
	fma.rn.f32 	%f977, %f976, 0f3B33710B, 0fBC807748;
	fma.rn.f32 	%f978, %f977, %f976, 0f3D2CDAB2;
	fma.rn.f32 	%f979, %f978, %f976, 0fBD992D10;
	fma.rn.f32 	%f980, %f979, %f976, 0f3DD9EA6C;
	fma.rn.f32 	%f981, %f980, %f976, 0fBE117CB1;
	fma.rn.f32 	%f982, %f981, %f976, 0f3E4CBCE0;
	fma.rn.f32 	%f983, %f982, %f976, 0fBEAAAA7D;
	mul.f32 	%f984, %f976, %f983;
	fma.rn.f32 	%f985, %f984, %f975, %f975;
	neg.f32 	%f986, %f985;
	fma.rn.f32 	%f987, 0f3F6EE581, 0f3FD774EB, %f986;
	selp.f32 	%f988, %f987, %f985, %p202;
	selp.f32 	%f989, 0f3F6EE581, 0f3FEEE581, %p202;
	selp.f32 	%f990, %f985, %f986, %p202;
	mov.b32 	%r697, %f970;
	fma.rn.f32 	%f991, %f989, 0f3FD774EB, %f990;
	setp.lt.s32 	%p203, %r697, 0;
	selp.f32 	%f992, %f991, %f988, %p203;
	add.f32 	%f993, %f972, %f971;
	setp.eq.f32 	%p204, %f973, 0f00000000;
	selp.f32 	%f994, 0f40490FDB, 0f00000000, %p203;
	setp.eq.f32 	%p205, %f971, %f972;
	selp.f32 	%f995, 0f4016CBE4, 0f3F490FDB, %p203;
	selp.f32 	%f996, %f995, %f992, %p205;
	selp.f32 	%f997, %f994, %f996, %p204;
	abs.f32 	%f998, %f993;
	setp.nan.f32 	%p206, %f998, %f998;
	copysign.f32 	%f999, %f969, %f997;
	selp.f32 	%f1000, %f993, %f999, %p206;
	setp.leu.f32 	%p207, %f968, %f1000;
	@%p207 bra 	$L__BB1_189;
	ld.local.v2.f32 	{%f261, %f262}, [%rd403+-8];
	st.local.v2.f32 	[%rd403+-8], {%f1201, %f1202};
	st.local.v2.f32 	[%rd403], {%f261, %f262};
	mov.f32 	%f1201, %f261;
	mov.f32 	%f1202, %f262;
$L__BB1_189:
	add.s32 	%r807, %r807, 1;
	setp.ne.s32 	%p208, %r807, 0;
	add.s64 	%rd403, %rd403, 8;
	@%p208 bra 	$L__BB1_187;
$L__BB1_190:
	add.s32 	%r806, %r806, 1;
	add.s32 	%r805, %r805, -1;
	setp.eq.s32 	%p209, %r806, %r254;
	@%p209 bra 	$L__BB1_191;
	bra.uni 	$L__BB1_185;
$L__BB1_191:
	ld.local.v2.f32 	{%f253, %f254}, [%rd6];
	add.s32 	%r699, %r730, -2;
	and.b32  	%r258, %r254, 7;
	setp.lt.u32 	%p210, %r699, 7;
	mov.f32 	%f1216, 0f00000000;
	mov.b32 	%r809, 0;
	mov.f32 	%f1208, %f254;
	mov.f32 	%f1209, %f253;
	@%p210 bra 	$L__BB1_194;
	and.b32  	%r809, %r254, -8;
	add.s64 	%rd404, %rd6, 32;
	neg.s32 	%r808, %r809;
	mov.f32 	%f1216, 0f00000000;
	mov.f32 	%f1208, %f254;
	mov.f32 	%f1209, %f253;
$L__BB1_193:
	.pragma "nounroll";
	sub.f32 	%f1004, %f1209, %f253;
	sub.f32 	%f1005, %f1208, %f254;
	ld.local.v2.f32 	{%f1006, %f1007}, [%rd404+-24];
	sub.f32 	%f1008, %f1006, %f253;
	sub.f32 	%f1009, %f1007, %f254;
	mul.f32 	%f1010, %f1004, %f1009;
	mul.f32 	%f1011, %f1005, %f1008;
	sub.f32 	%f1012, %f1010, %f1011;
	add.f32 	%f1013, %f1216, %f1012;
	ld.local.v4.f32 	{%f1014, %f1015, %f1016, %f1017}, [%rd404+-16];
	sub.f32 	%f1018, %f1014, %f253;
	sub.f32 	%f1019, %f1015, %f254;
	mul.f32 	%f1020, %f1008, %f1019;
	mul.f32 	%f1021, %f1009, %f1018;
	sub.f32 	%f1022, %f1020, %f1021;
	add.f32 	%f1023, %f1013, %f1022;
	sub.f32 	%f1024, %f1016, %f253;
	sub.f32 	%f1025, %f1017, %f254;
	mul.f32 	%f1026, %f1018, %f1025;
	mul.f32 	%f1027, %f1019, %f1024;
	sub.f32 	%f1028, %f1026, %f1027;
	add.f32 	%f1029, %f1023, %f1028;
	ld.local.v4.f32 	{%f1030, %f1031, %f1032, %f1033}, [%rd404];
	sub.f32 	%f1034, %f1030, %f253;
	sub.f32 	%f1035, %f1031, %f254;
	mul.f32 	%f1036, %f1024, %f1035;
	mul.f32 	%f1037, %f1025, %f1034;
	sub.f32 	%f1038, %f1036, %f1037;
	add.f32 	%f1039, %f1029, %f1038;
	sub.f32 	%f1040, %f1032, %f253;
	sub.f32 	%f1041, %f1033, %f254;
	mul.f32 	%f1042, %f1034, %f1041;
	mul.f32 	%f1043, %f1035, %f1040;
	sub.f32 	%f1044, %f1042, %f1043;
	add.f32 	%f1045, %f1039, %f1044;
	ld.local.v4.f32 	{%f1046, %f1047, %f1048, %f1049}, [%rd404+16];
	sub.f32 	%f1050, %f1046, %f253;
	sub.f32 	%f1051, %f1047, %f254;
	mul.f32 	%f1052, %f1040, %f1051;
	mul.f32 	%f1053, %f1041, %f1050;
	sub.f32 	%f1054, %f1052, %f1053;
	add.f32 	%f1055, %f1045, %f1054;
	sub.f32 	%f1056, %f1048, %f253;
	sub.f32 	%f1057, %f1049, %f254;
	mul.f32 	%f1058, %f1050, %f1057;
	mul.f32 	%f1059, %f1051, %f1056;
	sub.f32 	%f1060, %f1058, %f1059;
	add.f32 	%f1061, %f1055, %f1060;
	ld.local.v2.f32 	{%f1209, %f1208}, [%rd404+32];
	sub.f32 	%f1062, %f1209, %f253;
	sub.f32 	%f1063, %f1208, %f254;
	mul.f32 	%f1064, %f1056, %f1063;
	mul.f32 	%f1065, %f1057, %f1062;
	sub.f32 	%f1066, %f1064, %f1065;
	add.f32 	%f1216, %f1061, %f1066;
	add.s64 	%rd404, %rd404, 64;
	add.s32 	%r808, %r808, 8;
	setp.ne.s32 	%p211, %r808, 0;
	@%p211 bra 	$L__BB1_193;
$L__BB1_194:
	setp.eq.s32 	%p212, %r258, 0;
	@%p212 bra 	$L__BB1_202;
	and.b32  	%r268, %r254, 3;
	setp.lt.u32 	%p213, %r258, 4;
	@%p213 bra 	$L__BB1_197;
	sub.f32 	%f1068, %f1209, %f253;
	sub.f32 	%f1069, %f1208, %f254;
	mul.wide.u32 	%rd334, %r809, 8;
	add.s64 	%rd335, %rd6, %rd334;
	ld.local.v2.f32 	{%f1070, %f1071}, [%rd335+8];
	sub.f32 	%f1072, %f1070, %f253;
	sub.f32 	%f1073, %f1071, %f254;
	mul.f32 	%f1074, %f1068, %f1073;
	mul.f32 	%f1075, %f1069, %f1072;
	sub.f32 	%f1076, %f1074, %f1075;
	add.f32 	%f1077, %f1216, %f1076;
	ld.local.v2.f32 	{%f1078, %f1079}, [%rd335+16];
	sub.f32 	%f1080, %f1078, %f253;
	sub.f32 	%f1081, %f1079, %f254;
	mul.f32 	%f1082, %f1072, %f1081;
	mul.f32 	%f1083, %f1073, %f1080;
	sub.f32 	%f1084, %f1082, %f1083;
	add.f32 	%f1085, %f1077, %f1084;
	ld.local.v2.f32 	{%f1086, %f1087}, [%rd335+24];
	sub.f32 	%f1088, %f1086, %f253;
	sub.f32 	%f1089, %f1087, %f254;
	mul.f32 	%f1090, %f1080, %f1089;
	mul.f32 	%f1091, %f1081, %f1088;
	sub.f32 	%f1092, %f1090, %f1091;
	add.f32 	%f1093, %f1085, %f1092;
	add.s32 	%r809, %r809, 4;
	ld.local.v2.f32 	{%f1094, %f1095}, [%rd335+32];
	sub.f32 	%f1096, %f1094, %f253;
	sub.f32 	%f1097, %f1095, %f254;
	mul.f32 	%f1098, %f1088, %f1097;
	mul.f32 	%f1099, %f1089, %f1096;
	sub.f32 	%f1100, %f1098, %f1099;
	add.f32 	%f1216, %f1093, %f1100;
$L__BB1_197:
	setp.eq.s32 	%p214, %r268, 0;
	@%p214 bra 	$L__BB1_202;
	setp.eq.s32 	%p215, %r268, 1;
	@%p215 bra 	$L__BB1_200;
	mul.wide.u32 	%rd336, %r809, 8;
	add.s64 	%rd337, %rd6, %rd336;
	ld.local.v2.f32 	{%f1102, %f1103}, [%rd337];
	sub.f32 	%f1104, %f1102, %f253;
	sub.f32 	%f1105, %f1103, %f254;
	ld.local.v2.f32 	{%f1106, %f1107}, [%rd337+8];
	sub.f32 	%f1108, %f1106, %f253;
	sub.f32 	%f1109, %f1107, %f254;
	mul.f32 	%f1110, %f1104, %f1109;
	mul.f32 	%f1111, %f1105, %f1108;
	sub.f32 	%f1112, %f1110, %f1111;
	add.f32 	%f1113, %f1216, %f1112;
	add.s32 	%r809, %r809, 2;
	ld.local.v2.f32 	{%f1114, %f1115}, [%rd337+16];
	sub.f32 	%f1116, %f1114, %f253;
	sub.f32 	%f1117, %f1115, %f254;
	mul.f32 	%f1118, %f1108, %f1117;
	mul.f32 	%f1119, %f1109, %f1116;
	sub.f32 	%f1120, %f1118, %f1119;
	add.f32 	%f1216, %f1113, %f1120;
$L__BB1_200:
	and.b32  	%r700, %r254, 1;
	setp.eq.b32 	%p216, %r700, 1;
	not.pred 	%p217, %p216;
	@%p217 bra 	$L__BB1_202;
	mul.wide.u32 	%rd338, %r809, 8;
	add.s64 	%rd339, %rd6, %rd338;
	ld.local.v2.f32 	{%f1121, %f1122}, [%rd339];
	sub.f32 	%f1123, %f1121, %f253;
	sub.f32 	%f1124, %f1122, %f254;
	ld.local.v2.f32 	{%f1125, %f1126}, [%rd339+8];
	sub.f32 	%f1127, %f1125, %f253;
	sub.f32 	%f1128, %f1126, %f254;
	mul.f32 	%f1129, %f1123, %f1128;
	mul.f32 	%f1130, %f1124, %f1127;
	sub.f32 	%f1131, %f1129, %f1130;
	add.f32 	%f1216, %f1216, %f1131;
$L__BB1_202:
	ld.param.u64 	%rd343, [_Z20boxes_iou_bev_kerneliPKfiS0_Pf_param_4];
	ld.param.u32 	%r710, [_Z20boxes_iou_bev_kerneliPKfiS0_Pf_param_2];
	abs.f32 	%f1132, %f1216;
	mul.f32 	%f1133, %f1132, 0f3F000000;
	add.f32 	%f1134, %f1, %f2;
	sub.f32 	%f1135, %f1134, %f1133;
	max.f32 	%f1136, %f1135, 0f322BCC77;
	div.rn.f32 	%f1137, %f1133, %f1136;
	mov.u32 	%r701, %ctaid.y;
	shl.b32 	%r702, %r701, 4;
	mov.u32 	%r703, %tid.y;
	add.s32 	%r704, %r702, %r703;
	mov.u32 	%r705, %ctaid.x;
	shl.b32 	%r706, %r705, 4;
	mov.u32 	%r707, %tid.x;
	add.s32 	%r708, %r706, %r707;
	mad.lo.s32 	%r709, %r710, %r704, %r708;
	cvta.to.global.u64 	%rd340, %rd343;
	mul.wide.s32 	%rd341, %r709, 4;
	add.s64 	%rd342, %rd340, %rd341;
	st.global.f32 	[%rd342], %f1137;
$L__BB1_203:
	ret;

}
	// .globl	_Z10nms_kernelifPKfPl
.visible .entry _Z10nms_kernelifPKfPl(
	.param .u32 _Z10nms_kernelifPKfPl_param_0,
	.param .f32 _Z10nms_kernelifPKfPl_param_1,
	.param .u64 .ptr .align 1 _Z10nms_kernelifPKfPl_param_2,
	.param .u64 .ptr .align 1 _Z10nms_kernelifPKfPl_param_3
)
{
	.local .align 16 .b8 	__local_depot2[208];
	.reg .b64 	%SP;
	.reg .b64 	%SPL;
	.reg .pred 	%p<222>;
	.reg .b32 	%r<827>;
	.reg .b32 	%f<1233>;
	.reg .b64 	%rd<369>;
	.reg .b64 	%fd<41>;
	// demoted variable
	.shared .align 4 .b8 _ZZ10nms_kernelifPKfPlE11block_boxes[1792];
	mov.u64 	%SPL, __local_depot2;
	ld.param.u32 	%r277, [_Z10nms_kernelifPKfPl_param_0];
	ld.param.u64 	%rd71, [_Z10nms_kernelifPKfPl_param_2];
	cvta.to.global.u64 	%rd1, %rd71;
	add.u64 	%rd2, %SPL, 0;
	add.u64 	%rd3, %SPL, 0;
	add.u64 	%rd4, %SPL, 0;
	add.u64 	%rd5, %SPL, 0;
	add.u64 	%rd6, %SPL, 0;
	add.u64 	%rd7, %SPL, 0;
	add.u64 	%rd8, %SPL, 0;
	add.u64 	%rd9, %SPL, 0;
	add.u64 	%rd10, %SPL, 32;
	add.u64 	%rd11, %SPL, 80;
	mov.u32 	%r1, %ctaid.y;
	mov.u32 	%r2, %ctaid.x;
	shl.b32 	%r3, %r1, 6;
	shl.b32 	%r4, %r2, 6;
	sub.s32 	%r278, %r277, %r4;
	cvt.rn.f32.s32 	%f299, %r278;
	min.f32 	%f300, %f299, 0f42800000;
	cvt.rzi.s32.f32 	%r5, %f300;
	mov.u32 	%r6, %tid.x;
	setp.ge.u32 	%p4, %r6, %r5;
	@%p4 bra 	$L__BB2_2;
	add.s32 	%r279, %r4, %r6;
	mul.lo.s32 	%r280, %r279, 7;
	mul.wide.u32 	%rd82, %r280, 4;
	add.s64 	%rd83, %rd1, %rd82;
	ld.global.f32 	%f301, [%rd83];
	mov.u32 	%r281, _ZZ10nms_kernelifPKfPlE11block_boxes;
	mad.lo.s32 	%r282, %r6, 28, %r281;
	st.shared.f32 	[%r282], %f301;
	add.s32 	%r283, %r280, 1;
	mul.wide.u32 	%rd84, %r283, 4;
	add.s64 	%rd85, %rd1, %rd84;
	ld.global.f32 	%f302, [%rd85];
	st.shared.f32 	[%r282+4], %f302;
	add.s32 	%r284, %r280, 2;
	mul.wide.u32 	%rd86, %r284, 4;
	add.s64 	%rd87, %rd1, %rd86;
	ld.global.f32 	%f303, [%rd87];
	st.shared.f32 	[%r282+8], %f303;
	add.s32 	%r285, %r280, 3;
	mul.wide.u32 	%rd88, %r285, 4;
	add.s64 	%rd89, %rd1, %rd88;
	ld.global.f32 	%f304, [%rd89];
	st.shared.f32 	[%r282+12], %f304;
	add.s32 	%r286, %r280, 4;
	mul.wide.u32 	%rd90, %r286, 4;
	add.s64 	%rd91, %rd1, %rd90;
	ld.global.f32 	%f305, [%rd91];
	st.shared.f32 	[%r282+16], %f305;
	add.s32 	%r287, %r280, 5;
	mul.wide.u32 	%rd92, %r287, 4;
	add.s64 	%rd93, %rd1, %rd92;
	ld.global.f32 	%f306, [%rd93];
	st.shared.f32 	[%r282+20], %f306;
	add.s32 	%r288, %r280, 6;
	mul.wide.u32 	%rd94, %r288, 4;
	add.s64 	%rd95, %rd1, %rd94;
	ld.global.f32 	%f307, [%rd95];
	st.shared.f32 	[%r282+24], %f307;
$L__BB2_2:
	bar.sync 	0;
	sub.s32 	%r289, %r277, %r3;
	cvt.rn.f32.s32 	%f308, %r289;
	min.f32 	%f309, %f308, 0f42800000;
	cvt.rzi.s32.f32 	%r290, %f309;
	setp.ge.u32 	%p5, %r6, %r290;
	@%p5 bra 	$L__BB2_203;
	add.s32 	%r7, %r3, %r6;
	setp.eq.s32 	%p6, %r1, %r2;
	add.s32 	%r291, %r6, 1;
	selp.b32 	%r725, %r291, 0, %p6;
	setp.ge.s32 	%p7, %r725, %r5;
	mov.b64 	%rd368, 0;
	@%p7 bra 	$L__BB2_202;
	mul.lo.s32 	%r292, %r7, 7;
	mul.wide.u32 	%rd98, %r292, 4;
	add.s64 	%rd99, %rd1, %rd98;
	ld.global.f32 	%f310, [%rd99+12];
	ld.global.f32 	%f311, [%rd99+16];
	mul.f32 	%f1, %f310, %f311;
	ld.global.f32 	%f312, [%rd99+24];
	mul.f32 	%f313, %f310, 0f3F000000;
	mul.f32 	%f314, %f311, 0f3F000000;
	ld.global.f32 	%f2, [%rd99];
	sub.f32 	%f3, %f2, %f313;
	ld.global.f32 	%f4, [%rd99+4];
	sub.f32 	%f5, %f4, %f314;
	add.f32 	%f6, %f313, %f2;
	add.f32 	%f7, %f314, %f4;
	mul.f32 	%f315, %f312, 0f3F22F983;
	cvt.rni.s32.f32 	%r293, %f315;
	cvt.rn.f32.s32 	%f316, %r293;
	fma.rn.f32 	%f317, %f316, 0fBFC90FDA, %f312;
	fma.rn.f32 	%f318, %f316, 0fB3A22168, %f317;
	fma.rn.f32 	%f319, %f316, 0fA7C234C5, %f318;
	abs.f32 	%f320, %f312;
	setp.ltu.f32 	%p8, %f320, 0f47CE4780;
	setp.eq.f32 	%p9, %f320, 0f7F800000;
	mov.b32 	%r9, %f312;
	shr.u32 	%r294, %r9, 23;
	and.b32  	%r295, %r294, 224;
	add.s32 	%r296, %r295, -128;
	shr.u32 	%r297, %r296, 5;
	and.b32  	%r10, %r294, 31;
	mul.wide.u32 	%rd100, %r297, 4;
	sub.s64 	%rd12, %rd9, %rd100;
	mov.f32 	%f321, 0f00000000;
	mul.rn.f32 	%f322, %f312, %f321;
	sub.s64 	%rd13, %rd8, %rd100;
	neg.f32 	%f323, %f312;
	mul.f32 	%f324, %f312, 0fBF22F983;
	cvt.rni.s32.f32 	%r298, %f324;
	cvt.rn.f32.s32 	%f325, %r298;
	fma.rn.f32 	%f326, %f325, 0fBFC90FDA, %f323;
	fma.rn.f32 	%f327, %f325, 0fB3A22168, %f326;
	fma.rn.f32 	%f328, %f325, 0fA7C234C5, %f327;
	abs.f32 	%f329, %f323;
	setp.ltu.f32 	%p10, %f329, 0f47CE4780;
	setp.eq.f32 	%p11, %f329, 0f7F800000;
	mov.b32 	%r11, %f323;
	shr.u32 	%r299, %r11, 23;
	and.b32  	%r300, %r299, 224;
	add.s32 	%r301, %r300, -128;
	shl.b32 	%r302, %r11, 8;
	or.b32  	%r12, %r302, -2147483648;
	shr.u32 	%r303, %r301, 5;
	and.b32  	%r13, %r299, 31;
	mul.wide.u32 	%rd101, %r303, 4;
	sub.s64 	%rd14, %rd5, %rd101;
	sub.s32 	%r14, 32, %r13;
	mul.rn.f32 	%f330, %f323, %f321;
	sub.s64 	%rd15, %rd4, %rd101;
	add.f32 	%f8, %f313, 0f3C23D70A;
	or.pred  	%p1, %p8, %p9;
	selp.b32 	%r15, %r293, 0, %p8;
	selp.f32 	%f9, %f319, %f322, %p8;
	or.pred  	%p2, %p10, %p11;
	selp.b32 	%r16, %r298, 0, %p10;
	selp.f32 	%f10, %f328, %f330, %p10;
	add.f32 	%f11, %f314, 0f3C23D70A;
	mov.b64 	%rd368, 0;
$L__BB2_5:
	shl.b32 	%r304, %r9, 8;
	or.b32  	%r18, %r304, -2147483648;
	sub.s32 	%r19, 32, %r10;
	mov.u32 	%r305, _ZZ10nms_kernelifPKfPlE11block_boxes;
	mad.lo.s32 	%r306, %r725, 28, %r305;
	ld.shared.f32 	%f331, [%r306+12];
	ld.shared.f32 	%f332, [%r306+16];
	mul.f32 	%f12, %f331, %f332;
	ld.shared.f32 	%f13, [%r306+24];
	mul.f32 	%f14, %f331, 0f3F000000;
	mul.f32 	%f15, %f332, 0f3F000000;
	ld.shared.f32 	%f16, [%r306];
	ld.shared.f32 	%f17, [%r306+4];
	st.local.v2.f32 	[%rd10], {%f3, %f5};
	st.local.v2.f32 	[%rd10+8], {%f6, %f5};
	st.local.v2.f32 	[%rd10+16], {%f6, %f7};
	st.local.v2.f32 	[%rd10+24], {%f3, %f7};
	mov.u32 	%r729, %r15;
	mov.f32 	%f1154, %f9;
	@%p1 bra 	$L__BB2_11;
	mov.b64 	%rd348, 0;
	mov.b32 	%r726, 0;
	mov.u64 	%rd346, __cudart_i2opi_f;
	mov.u64 	%rd347, %rd9;
$L__BB2_7:
	.pragma "nounroll";
	ld.global.nc.u32 	%r308, [%rd346];
	mad.wide.u32 	%rd104, %r308, %r18, %rd348;
	shr.u64 	%rd348, %rd104, 32;
	st.local.u32 	[%rd347], %rd104;
	add.s32 	%r726, %r726, 1;
	add.s64 	%rd347, %rd347, 4;
	add.s64 	%rd346, %rd346, 4;
	setp.ne.s32 	%p12, %r726, 6;
	@%p12 bra 	$L__BB2_7;
	setp.eq.s32 	%p13, %r10, 0;
	st.local.u32 	[%rd9+24], %rd348;
	ld.local.u32 	%r727, [%rd12+24];
	ld.local.u32 	%r728, [%rd12+20];
	@%p13 bra 	$L__BB2_10;
	shl.b32 	%r309, %r727, %r10;
	shr.u32 	%r310, %r728, %r19;
	add.s32 	%r727, %r310, %r309;
	shl.b32 	%r311, %r728, %r10;
	ld.local.u32 	%r312, [%rd12+16];
	shr.u32 	%r313, %r312, %r19;
	add.s32 	%r728, %r313, %r311;
$L__BB2_10:
	setp.lt.s32 	%p14, %r9, 0;
	shr.u32 	%r314, %r727, 30;
	shf.l.wrap.b32 	%r315, %r728, %r727, 2;
	shl.b32 	%r316, %r728, 2;
	shr.u32 	%r317, %r315, 31;
	add.s32 	%r318, %r317, %r314;
	neg.s32 	%r319, %r318;
	selp.b32 	%r729, %r319, %r318, %p14;
	xor.b32  	%r320, %r315, %r9;
	shr.s32 	%r321, %r315, 31;
	xor.b32  	%r322, %r321, %r315;
	xor.b32  	%r323, %r321, %r316;
	cvt.u64.u32 	%rd105, %r322;
	shl.b64 	%rd106, %rd105, 32;
	cvt.u64.u32 	%rd107, %r323;
	or.b64  	%rd108, %rd106, %rd107;
	cvt.rn.f64.s64 	%fd1, %rd108;
	mul.f64 	%fd2, %fd1, 0d3BF921FB54442D19;
	cvt.rn.f32.f64 	%f333, %fd2;
	neg.f32 	%f334, %f333;
	setp.lt.s32 	%p15, %r320, 0;
	selp.f32 	%f1154, %f334, %f333, %p15;
$L__BB2_11:
	add.s32 	%r324, %r729, 1;
	mul.rn.f32 	%f335, %f1154, %f1154;
	and.b32  	%r325, %r729, 1;
	setp.eq.b32 	%p16, %r325, 1;
	selp.f32 	%f336, %f1154, 0f3F800000, %p16;
	fma.rn.f32 	%f337, %f335, %f336, 0f00000000;
	fma.rn.f32 	%f338, %f335, 0f37CBAC00, 0fBAB607ED;
	selp.f32 	%f339, 0fB94D4153, %f338, %p16;
	selp.f32 	%f340, 0f3C0885E4, 0f3D2AAABB, %p16;
	fma.rn.f32 	%f341, %f339, %f335, %f340;
	selp.f32 	%f342, 0fBE2AAAA8, 0fBEFFFFFF, %p16;
	fma.rn.f32 	%f343, %f341, %f335, %f342;
	fma.rn.f32 	%f344, %f343, %f337, %f336;
	and.b32  	%r326, %r324, 2;
	setp.eq.s32 	%p17, %r326, 0;
	mov.f32 	%f345, 0f00000000;
	sub.f32 	%f346, %f345, %f344;
	selp.f32 	%f20, %f344, %f346, %p17;
	mov.u32 	%r733, %r15;
	mov.f32 	%f1155, %f9;
	@%p1 bra 	$L__BB2_17;
	mov.b64 	%rd349, 0;
	mov.b32 	%r730, 0;
$L__BB2_13:
	.pragma "nounroll";
	mul.wide.u32 	%rd110, %r730, 4;
	mov.u64 	%rd111, __cudart_i2opi_f;
	add.s64 	%rd112, %rd111, %rd110;
	ld.global.nc.u32 	%r328, [%rd112];
	mad.wide.u32 	%rd113, %r328, %r18, %rd349;
	shr.u64 	%rd349, %rd113, 32;
	add.s64 	%rd114, %rd8, %rd110;
	st.local.u32 	[%rd114], %rd113;
	add.s32 	%r730, %r730, 1;
	setp.ne.s32 	%p18, %r730, 6;
	@%p18 bra 	$L__BB2_13;
	setp.eq.s32 	%p19, %r10, 0;
	st.local.u32 	[%rd8+24], %rd349;
	ld.local.u32 	%r731, [%rd13+24];
	ld.local.u32 	%r732, [%rd13+20];
	@%p19 bra 	$L__BB2_16;
	shl.b32 	%r329, %r731, %r10;
	shr.u32 	%r330, %r732, %r19;
	add.s32 	%r731, %r330, %r329;
	shl.b32 	%r331, %r732, %r10;
	ld.local.u32 	%r332, [%rd13+16];
	shr.u32 	%r333, %r332, %r19;
	add.s32 	%r732, %r333, %r331;
$L__BB2_16:
	setp.lt.s32 	%p20, %r9, 0;
	shr.u32 	%r334, %r731, 30;
	shf.l.wrap.b32 	%r335, %r732, %r731, 2;
	shl.b32 	%r336, %r732, 2;
	shr.u32 	%r337, %r335, 31;
	add.s32 	%r338, %r337, %r334;
	neg.s32 	%r339, %r338;
	selp.b32 	%r733, %r339, %r338, %p20;
	xor.b32  	%r340, %r335, %r9;
	shr.s32 	%r341, %r335, 31;
	xor.b32  	%r342, %r341, %r335;
	xor.b32  	%r343, %r341, %r336;
	cvt.u64.u32 	%rd115, %r342;
	shl.b64 	%rd116, %rd115, 32;
	cvt.u64.u32 	%rd117, %r343;
	or.b64  	%rd118, %rd116, %rd117;
	cvt.rn.f64.s64 	%fd3, %rd118;
	mul.f64 	%fd4, %fd3, 0d3BF921FB54442D19;
	cvt.rn.f32.f64 	%f347, %fd4;
	neg.f32 	%f348, %f347;
	setp.lt.s32 	%p21, %r340, 0;
	selp.f32 	%f1155, %f348, %f347, %p21;
$L__BB2_17:
	mul.rn.f32 	%f349, %f1155, %f1155;
	and.b32  	%r344, %r733, 1;
	setp.eq.b32 	%p22, %r344, 1;
	selp.f32 	%f350, 0f3F800000, %f1155, %p22;
	fma.rn.f32 	%f351, %f349, %f350, 0f00000000;
	fma.rn.f32 	%f352, %f349, 0f37CBAC00, 0fBAB607ED;
	selp.f32 	%f353, %f352, 0fB94D4153, %p22;
	selp.f32 	%f354, 0f3D2AAABB, 0f3C0885E4, %p22;
	fma.rn.f32 	%f355, %f353, %f349, %f354;
	selp.f32 	%f356, 0fBEFFFFFF, 0fBE2AAAA8, %p22;
	fma.rn.f32 	%f357, %f355, %f349, %f356;
	fma.rn.f32 	%f358, %f357, %f351, %f350;
	and.b32  	%r345, %r733, 2;
	setp.eq.s32 	%p23, %r345, 0;
	mov.f32 	%f359, 0f00000000;
	sub.f32 	%f360, %f359, %f358;
	selp.f32 	%f23, %f358, %f360, %p23;
	mul.f32 	%f361, %f13, 0f3F22F983;
	cvt.rni.s32.f32 	%r741, %f361;
	cvt.rn.f32.s32 	%f362, %r741;
	fma.rn.f32 	%f363, %f362, 0fBFC90FDA, %f13;
	fma.rn.f32 	%f364, %f362, 0fB3A22168, %f363;
	fma.rn.f32 	%f1157, %f362, 0fA7C234C5, %f364;
	abs.f32 	%f25, %f13;
	setp.ltu.f32 	%p24, %f25, 0f47CE4780;
	mov.u32 	%r737, %r741;
	mov.f32 	%f1156, %f1157;
	@%p24 bra 	$L__BB2_25;
	setp.neu.f32 	%p25, %f25, 0f7F800000;
	@%p25 bra 	$L__BB2_20;
	mov.f32 	%f367, 0f00000000;
	mul.rn.f32 	%f1156, %f13, %f367;
	mov.b32 	%r737, 0;
	bra.uni 	$L__BB2_25;
$L__BB2_20:
	mov.b32 	%r41, %f13;
	shl.b32 	%r347, %r41, 8;
	or.b32  	%r42, %r347, -2147483648;
	mov.b64 	%rd350, 0;
	mov.b32 	%r734, 0;
$L__BB2_21:
	.pragma "nounroll";
	mul.wide.u32 	%rd120, %r734, 4;
	mov.u64 	%rd121, __cudart_i2opi_f;
	add.s64 	%rd122, %rd121, %rd120;
	ld.global.nc.u32 	%r348, [%rd122];
	mad.wide.u32 	%rd123, %r348, %r42, %rd350;
	shr.u64 	%rd350, %rd123, 32;
	add.s64 	%rd124, %rd7, %rd120;
	st.local.u32 	[%rd124], %rd123;
	add.s32 	%r734, %r734, 1;
	setp.ne.s32 	%p26, %r734, 6;
	@%p26 bra 	$L__BB2_21;
	shr.u32 	%r349, %r41, 23;
	st.local.u32 	[%rd7+24], %rd350;
	and.b32  	%r45, %r349, 31;
	and.b32  	%r350, %r349, 224;
	add.s32 	%r351, %r350, -128;
	shr.u32 	%r352, %r351, 5;
	mul.wide.u32 	%rd125, %r352, 4;
	sub.s64 	%rd27, %rd7, %rd125;
	ld.local.u32 	%r735, [%rd27+24];
	ld.local.u32 	%r736, [%rd27+20];
	setp.eq.s32 	%p27, %r45, 0;
	@%p27 bra 	$L__BB2_24;
	shf.l.wrap.b32 	%r735, %r736, %r735, %r45;
	ld.local.u32 	%r353, [%rd27+16];
	shf.l.wrap.b32 	%r736, %r353, %r736, %r45;
$L__BB2_24:
	shr.u32 	%r354, %r735, 30;
	shf.l.wrap.b32 	%r355, %r736, %r735, 2;
	shl.b32 	%r356, %r736, 2;
	shr.u32 	%r357, %r355, 31;
	add.s32 	%r358, %r357, %r354;
	neg.s32 	%r359, %r358;
	setp.lt.s32 	%p28, %r41, 0;
	selp.b32 	%r737, %r359, %r358, %p28;
	xor.b32  	%r360, %r355, %r41;
	shr.s32 	%r361, %r355, 31;
	xor.b32  	%r362, %r361, %r355;
	xor.b32  	%r363, %r361, %r356;
	cvt.u64.u32 	%rd126, %r362;
	shl.b64 	%rd127, %rd126, 32;
	cvt.u64.u32 	%rd128, %r363;
	or.b64  	%rd129, %rd127, %rd128;
	cvt.rn.f64.s64 	%fd5, %rd129;
	mul.f64 	%fd6, %fd5, 0d3BF921FB54442D19;
	cvt.rn.f32.f64 	%f365, %fd6;
	neg.f32 	%f366, %f365;
	setp.lt.s32 	%p29, %r360, 0;
	selp.f32 	%f1156, %f366, %f365, %p29;
$L__BB2_25:
	add.s32 	%r365, %r737, 1;
	mul.rn.f32 	%f368, %f1156, %f1156;
	and.b32  	%r366, %r737, 1;
	setp.eq.b32 	%p31, %r366, 1;
	selp.f32 	%f369, %f1156, 0f3F800000, %p31;
	fma.rn.f32 	%f370, %f368, %f369, 0f00000000;
	fma.rn.f32 	%f371, %f368, 0f37CBAC00, 0fBAB607ED;
	selp.f32 	%f372, 0fB94D4153, %f371, %p31;
	selp.f32 	%f373, 0f3C0885E4, 0f3D2AAABB, %p31;
	fma.rn.f32 	%f374, %f372, %f368, %f373;
	selp.f32 	%f375, 0fBE2AAAA8, 0fBEFFFFFF, %p31;
	fma.rn.f32 	%f376, %f374, %f368, %f375;
	fma.rn.f32 	%f377, %f376, %f370, %f369;
	and.b32  	%r367, %r365, 2;
	setp.eq.s32 	%p32, %r367, 0;
	mov.f32 	%f378, 0f00000000;
	sub.f32 	%f379, %f378, %f377;
	selp.f32 	%f29, %f377, %f379, %p32;
	@%p24 bra 	$L__BB2_33;
	setp.neu.f32 	%p33, %f25, 0f7F800000;
	@%p33 bra 	$L__BB2_28;
	mov.f32 	%f382, 0f00000000;
	mul.rn.f32 	%f1157, %f13, %f382;
	mov.b32 	%r741, 0;
	bra.uni 	$L__BB2_33;
$L__BB2_28:
	mov.b32 	%r54, %f13;
	shl.b32 	%r369, %r54, 8;
	or.b32  	%r55, %r369, -2147483648;
	mov.b64 	%rd351, 0;
	mov.b32 	%r738, 0;
$L__BB2_29:
	.pragma "nounroll";
	mul.wide.u32 	%rd131, %r738, 4;
	mov.u64 	%rd132, __cudart_i2opi_f;
	add.s64 	%rd133, %rd132, %rd131;
	ld.global.nc.u32 	%r370, [%rd133];
	mad.wide.u32 	%rd134, %r370, %r55, %rd351;
	shr.u64 	%rd351, %rd134, 32;
	add.s64 	%rd135, %rd6, %rd131;
	st.local.u32 	[%rd135], %rd134;
	add.s32 	%r738, %r738, 1;
	setp.ne.s32 	%p34, %r738, 6;
	@%p34 bra 	$L__BB2_29;
	shr.u32 	%r371, %r54, 23;
	st.local.u32 	[%rd6+24], %rd351;
	and.b32  	%r58, %r371, 31;
	and.b32  	%r372, %r371, 224;
	add.s32 	%r373, %r372, -128;
	shr.u32 	%r374, %r373, 5;
	mul.wide.u32 	%rd136, %r374, 4;
	sub.s64 	%rd30, %rd6, %rd136;
	ld.local.u32 	%r739, [%rd30+24];
	ld.local.u32 	%r740, [%rd30+20];
	setp.eq.s32 	%p35, %r58, 0;
	@%p35 bra 	$L__BB2_32;
	shf.l.wrap.b32 	%r739, %r740, %r739, %r58;
	ld.local.u32 	%r375, [%rd30+16];
	shf.l.wrap.b32 	%r740, %r375, %r740, %r58;
$L__BB2_32:
	shr.u32 	%r376, %r739, 30;
	shf.l.wrap.b32 	%r377, %r740, %r739, 2;
	shl.b32 	%r378, %r740, 2;
	shr.u32 	%r379, %r377, 31;
	add.s32 	%r380, %r379, %r376;
	neg.s32 	%r381, %r380;
	setp.lt.s32 	%p36, %r54, 0;
	selp.b32 	%r741, %r381, %r380, %p36;
	xor.b32  	%r382, %r377, %r54;
	shr.s32 	%r383, %r377, 31;
	xor.b32  	%r384, %r383, %r377;
	xor.b32  	%r385, %r383, %r378;
	cvt.u64.u32 	%rd137, %r384;
	shl.b64 	%rd138, %rd137, 32;
	cvt.u64.u32 	%rd139, %r385;
	or.b64  	%rd140, %rd138, %rd139;
	cvt.rn.f64.s64 	%fd7, %rd140;
	mul.f64 	%fd8, %fd7, 0d3BF921FB54442D19;
	cvt.rn.f32.f64 	%f380, %fd8;
	neg.f32 	%f381, %f380;
	setp.lt.s32 	%p37, %r382, 0;
	selp.f32 	%f1157, %f381, %f380, %p37;
$L__BB2_33:
	mul.rn.f32 	%f384, %f1157, %f1157;
	and.b32  	%r388, %r741, 1;
	setp.eq.b32 	%p38, %r388, 1;
	selp.f32 	%f385, 0f3F800000, %f1157, %p38;
	fma.rn.f32 	%f386, %f384, %f385, 0f00000000;
	fma.rn.f32 	%f387, %f384, 0f37CBAC00, 0fBAB607ED;
	selp.f32 	%f388, %f387, 0fB94D4153, %p38;
	selp.f32 	%f389, 0f3D2AAABB, 0f3C0885E4, %p38;
	fma.rn.f32 	%f390, %f388, %f384, %f389;
	selp.f32 	%f391, 0fBEFFFFFF, 0fBE2AAAA8, %p38;
	fma.rn.f32 	%f392, %f390, %f384, %f391;
	fma.rn.f32 	%f393, %f392, %f386, %f385;
	and.b32  	%r389, %r741, 2;
	setp.eq.s32 	%p39, %r389, 0;
	mov.f32 	%f1172, 0f00000000;
	sub.f32 	%f394, %f1172, %f393;
	selp.f32 	%f395, %f393, %f394, %p39;
	sub.f32 	%f396, %f3, %f2;
	mul.f32 	%f397, %f20, %f396;
	sub.f32 	%f398, %f5, %f4;
	mul.f32 	%f399, %f23, %f398;
	sub.f32 	%f400, %f397, %f399;
	add.f32 	%f37, %f2, %f400;
	mul.f32 	%f401, %f20, %f398;
	fma.rn.f32 	%f402, %f23, %f396, %f401;
	add.f32 	%f38, %f4, %f402;
	st.local.v2.f32 	[%rd10], {%f37, %f38};
	sub.f32 	%f403, %f16, %f14;
	sub.f32 	%f404, %f403, %f16;
	mul.f32 	%f405, %f29, %f404;
	sub.f32 	%f406, %f17, %f15;
	sub.f32 	%f407, %f406, %f17;
	mul.f32 	%f408, %f395, %f407;
	sub.f32 	%f409, %f405, %f408;
	add.f32 	%f39, %f16, %f409;
	mul.f32 	%f410, %f29, %f407;
	fma.rn.f32 	%f411, %f395, %f404, %f410;
	add.f32 	%f40, %f17, %f411;
	sub.f32 	%f412, %f6, %f2;
	mul.f32 	%f413, %f20, %f412;
	sub.f32 	%f414, %f413, %f399;
	add.f32 	%f45, %f2, %f414;
	fma.rn.f32 	%f415, %f23, %f412, %f401;
	add.f32 	%f46, %f4, %f415;
	st.local.v2.f32 	[%rd10+8], {%f45, %f46};
	add.f32 	%f416, %f14, %f16;
	sub.f32 	%f417, %f416, %f16;
	mul.f32 	%f418, %f29, %f417;
	sub.f32 	%f419, %f418, %f408;
	add.f32 	%f47, %f16, %f419;
	fma.rn.f32 	%f420, %f395, %f417, %f410;
	add.f32 	%f48, %f17, %f420;
	sub.f32 	%f421, %f7, %f4;
	mul.f32 	%f422, %f23, %f421;
	sub.f32 	%f423, %f413, %f422;
	add.f32 	%f53, %f2, %f423;
	mul.f32 	%f424, %f20, %f421;
	fma.rn.f32 	%f425, %f23, %f412, %f424;
	add.f32 	%f54, %f4, %f425;
	st.local.v2.f32 	[%rd10+16], {%f53, %f54};
	add.f32 	%f426, %f15, %f17;
	sub.f32 	%f427, %f426, %f17;
	mul.f32 	%f428, %f395, %f427;
	sub.f32 	%f429, %f418, %f428;
	add.f32 	%f55, %f16, %f429;
	mul.f32 	%f430, %f29, %f427;
	fma.rn.f32 	%f431, %f395, %f417, %f430;
	add.f32 	%f56, %f17, %f431;
	sub.f32 	%f432, %f397, %f422;
	add.f32 	%f59, %f2, %f432;
	fma.rn.f32 	%f433, %f23, %f396, %f424;
	add.f32 	%f60, %f4, %f433;
	st.local.v2.f32 	[%rd10+24], {%f59, %f60};
	sub.f32 	%f434, %f405, %f428;
	add.f32 	%f61, %f16, %f434;
	fma.rn.f32 	%f435, %f395, %f404, %f430;
	add.f32 	%f62, %f17, %f435;
	st.local.v2.f32 	[%rd10+32], {%f37, %f38};
	max.f32 	%f63, %f39, %f47;
	min.f32 	%f64, %f39, %f47;
	max.f32 	%f65, %f40, %f48;
	min.f32 	%f66, %f40, %f48;
	max.f32 	%f67, %f47, %f55;
	min.f32 	%f68, %f47, %f55;
	max.f32 	%f69, %f48, %f56;
	min.f32 	%f70, %f48, %f56;
	max.f32 	%f71, %f55, %f61;
	min.f32 	%f72, %f55, %f61;
	max.f32 	%f73, %f56, %f62;
	min.f32 	%f74, %f56, %f62;
	max.f32 	%f75, %f61, %f39;
	min.f32 	%f76, %f61, %f39;
	max.f32 	%f77, %f62, %f40;
	min.f32 	%f78, %f62, %f40;
	mov.b32 	%r742, 0;
	mov.f32 	%f1158, %f37;
	mov.u32 	%r745, %r742;
	mov.f32 	%f1171, %f1172;
$L__BB2_34:
	mov.u32 	%r67, %r742;
	mov.f32 	%f79, %f1158;
	add.s32 	%r742, %r67, 1;
	mul.wide.u32 	%rd141, %r67, 8;
	add.s64 	%rd31, %rd10, %rd141;
	ld.local.f32 	%f1158, [%rd31+8];
	min.f32 	%f83, %f79, %f1158;
	setp.gtu.f32 	%p40, %f83, %f63;
	max.f32 	%f436, %f79, %f1158;
	setp.gtu.f32 	%p41, %f64, %f436;
	or.pred  	%p42, %p40, %p41;
	@%p42 bra 	$L__BB2_41;
	ld.local.f32 	%f85, [%rd31+4];
	ld.local.f32 	%f86, [%rd31+12];
	min.f32 	%f437, %f85, %f86;
	setp.gtu.f32 	%p43, %f437, %f65;
	max.f32 	%f438, %f85, %f86;
	setp.gtu.f32 	%p44, %f66, %f438;
	or.pred  	%p45, %p43, %p44;
	@%p45 bra 	$L__BB2_41;
	sub.f32 	%f440, %f39, %f79;
	sub.f32 	%f441, %f86, %f85;
	mul.f32 	%f442, %f440, %f441;
	sub.f32 	%f87, %f1158, %f79;
	sub.f32 	%f443, %f40, %f85;
	mul.f32 	%f444, %f87, %f443;
	sub.f32 	%f88, %f442, %f444;
	sub.f32 	%f445, %f48, %f85;
	mul.f32 	%f89, %f87, %f445;
	sub.f32 	%f446, %f47, %f79;
	mul.f32 	%f90, %f446, %f441;
	sub.f32 	%f447, %f89, %f90;
	sub.f32 	%f448, %f79, %f39;
	sub.f32 	%f449, %f48, %f40;
	mul.f32 	%f450, %f448, %f449;
	sub.f32 	%f451, %f85, %f40;
	sub.f32 	%f452, %f47, %f39;
	mul.f32 	%f453, %f452, %f451;
	sub.f32 	%f454, %f450, %f453;
	sub.f32 	%f455, %f86, %f40;
	mul.f32 	%f456, %f452, %f455;
	sub.f32 	%f457, %f1158, %f39;
	mul.f32 	%f458, %f457, %f449;
	sub.f32 	%f459, %f456, %f458;
	mul.f32 	%f460, %f88, %f447;
	setp.leu.f32 	%p46, %f460, 0f00000000;
	mul.f32 	%f461, %f454, %f459;
	setp.leu.f32 	%p47, %f461, 0f00000000;
	or.pred  	%p48, %p46, %p47;
	@%p48 bra 	$L__BB2_41;
	sub.f32 	%f91, %f90, %f89;
	sub.f32 	%f92, %f91, %f88;
	abs.f32 	%f463, %f92;
	setp.leu.f32 	%p49, %f463, 0f322BCC77;
	@%p49 bra 	$L__BB2_39;
	mul.f32 	%f482, %f91, %f39;
	mul.f32 	%f483, %f88, %f47;
	sub.f32 	%f484, %f482, %f483;
	div.rn.f32 	%f1164, %f484, %f92;
	mul.f32 	%f485, %f91, %f40;
	mul.f32 	%f486, %f88, %f48;
	sub.f32 	%f487, %f485, %f486;
	div.rn.f32 	%f1163, %f487, %f92;
	bra.uni 	$L__BB2_40;
$L__BB2_39:
	sub.f32 	%f464, %f85, %f86;
	mul.f32 	%f465, %f86, %f79;
	mul.f32 	%f466, %f1158, %f85;
	sub.f32 	%f467, %f465, %f466;
	sub.f32 	%f468, %f47, %f39;
	mul.f32 	%f469, %f464, %f468;
	sub.f32 	%f470, %f40, %f48;
	mul.f32 	%f471, %f87, %f470;
	sub.f32 	%f472, %f469, %f471;
	mul.f32 	%f473, %f48, %f39;
	mul.f32 	%f474, %f47, %f40;
	sub.f32 	%f475, %f473, %f474;
	mul.f32 	%f476, %f87, %f475;
	mul.f32 	%f477, %f467, %f468;
	sub.f32 	%f478, %f476, %f477;
	div.rn.f32 	%f1164, %f478, %f472;
	mul.f32 	%f479, %f467, %f470;
	mul.f32 	%f480, %f464, %f475;
	sub.f32 	%f481, %f479, %f480;
	div.rn.f32 	%f1163, %f481, %f472;
$L__BB2_40:
	mul.wide.s32 	%rd142, %r745, 8;
	add.s64 	%rd143, %rd11, %rd142;
	st.local.v2.f32 	[%rd143], {%f1164, %f1163};
	add.f32 	%f1171, %f1171, %f1164;
	add.f32 	%f1172, %f1172, %f1163;
	add.s32 	%r745, %r745, 1;
$L__BB2_41:
	setp.gtu.f32 	%p50, %f83, %f67;
	setp.gtu.f32 	%p51, %f68, %f436;
	or.pred  	%p52, %p50, %p51;
	@%p52 bra 	$L__BB2_48;
	ld.local.f32 	%f109, [%rd31+4];
	ld.local.f32 	%f110, [%rd31+12];
	min.f32 	%f488, %f109, %f110;
	setp.gtu.f32 	%p53, %f488, %f69;
	max.f32 	%f489, %f109, %f110;
	setp.gtu.f32 	%p54, %f70, %f489;
	or.pred  	%p55, %p53, %p54;
	@%p55 bra 	$L__BB2_48;
	sub.f32 	%f491, %f47, %f79;
	sub.f32 	%f492, %f110, %f109;
	mul.f32 	%f493, %f491, %f492;
	sub.f32 	%f111, %f1158, %f79;
	sub.f32 	%f494, %f48, %f109;
	mul.f32 	%f495, %f111, %f494;
	sub.f32 	%f112, %f493, %f495;
	sub.f32 	%f496, %f56, %f109;
	mul.f32 	%f113, %f111, %f496;
	sub.f32 	%f497, %f55, %f79;
	mul.f32 	%f114, %f497, %f492;
	sub.f32 	%f498, %f113, %f114;
	sub.f32 	%f499, %f79, %f47;
	sub.f32 	%f500, %f56, %f48;
	mul.f32 	%f501, %f499, %f500;
	sub.f32 	%f502, %f109, %f48;
	sub.f32 	%f503, %f55, %f47;
	mul.f32 	%f504, %f503, %f502;
	sub.f32 	%f505, %f501, %f504;
	sub.f32 	%f506, %f110, %f48;
	mul.f32 	%f507, %f503, %f506;
	sub.f32 	%f508, %f1158, %f47;
	mul.f32 	%f509, %f508, %f500;
	sub.f32 	%f510, %f507, %f509;
	mul.f32 	%f511, %f112, %f498;
	setp.leu.f32 	%p56, %f511, 0f00000000;
	mul.f32 	%f512, %f505, %f510;
	setp.leu.f32 	%p57, %f512, 0f00000000;
	or.pred  	%p58, %p56, %p57;
	@%p58 bra 	$L__BB2_48;
	sub.f32 	%f115, %f114, %f113;
	sub.f32 	%f116, %f115, %f112;
	abs.f32 	%f514, %f116;
	setp.gt.f32 	%p59, %f514, 0f322BCC77;
	@%p59 bra 	$L__BB2_46;
	sub.f32 	%f515, %f109, %f110;
	mul.f32 	%f516, %f110, %f79;
	mul.f32 	%f517, %f1158, %f109;
	sub.f32 	%f518, %f516, %f517;
	sub.f32 	%f519, %f55, %f47;
	mul.f32 	%f520, %f515, %f519;
	sub.f32 	%f521, %f48, %f56;
	mul.f32 	%f522, %f111, %f521;
	sub.f32 	%f523, %f520, %f522;
	mul.f32 	%f524, %f56, %f47;
	mul.f32 	%f525, %f55, %f48;
	sub.f32 	%f526, %f524, %f525;
	mul.f32 	%f527, %f111, %f526;
	mul.f32 	%f528, %f518, %f519;
	sub.f32 	%f529, %f527, %f528;
	div.rn.f32 	%f1170, %f529, %f523;
	mul.f32 	%f530, %f518, %f521;
	mul.f32 	%f531, %f515, %f526;
	sub.f32 	%f532, %f530, %f531;
	div.rn.f32 	%f1169, %f532, %f523;
	bra.uni 	$L__BB2_47;
$L__BB2_46:
	mul.f32 	%f533, %f115, %f47;
	mul.f32 	%f534, %f112, %f55;
	sub.f32 	%f535, %f533, %f534;
	div.rn.f32 	%f1170, %f535, %f116;
	mul.f32 	%f536, %f115, %f48;
	mul.f32 	%f537, %f112, %f56;
	sub.f32 	%f538, %f536, %f537;
	div.rn.f32 	%f1169, %f538, %f116;
$L__BB2_47:
	mul.wide.s32 	%rd144, %r745, 8;
	add.s64 	%rd145, %rd11, %rd144;
	st.local.v2.f32 	[%rd145], {%f1170, %f1169};
	add.f32 	%f1171, %f1171, %f1170;
	add.f32 	%f1172, %f1172, %f1169;
	add.s32 	%r745, %r745, 1;
$L__BB2_48:
	setp.gtu.f32 	%p60, %f83, %f71;
	setp.gtu.f32 	%p61, %f72, %f436;
	or.pred  	%p62, %p60, %p61;
	@%p62 bra 	$L__BB2_55;
	ld.local.f32 	%f133, [%rd31+4];
	ld.local.f32 	%f134, [%rd31+12];
	min.f32 	%f539, %f133, %f134;
	setp.gtu.f32 	%p63, %f539, %f73;
	max.f32 	%f540, %f133, %f134;
	setp.gtu.f32 	%p64, %f74, %f540;
	or.pred  	%p65, %p63, %p64;
	@%p65 bra 	$L__BB2_55;
	sub.f32 	%f542, %f55, %f79;
	sub.f32 	%f543, %f134, %f133;
	mul.f32 	%f544, %f542, %f543;
	sub.f32 	%f135, %f1158, %f79;
	sub.f32 	%f545, %f56, %f133;
	mul.f32 	%f546, %f135, %f545;
	sub.f32 	%f136, %f544, %f546;
	sub.f32 	%f547, %f62, %f133;
	mul.f32 	%f137, %f135, %f547;
	sub.f32 	%f548, %f61, %f79;
	mul.f32 	%f138, %f548, %f543;
	sub.f32 	%f549, %f137, %f138;
	sub.f32 	%f550, %f79, %f55;
	sub.f32 	%f551, %f62, %f56;
	mul.f32 	%f552, %f550, %f551;
	sub.f32 	%f553, %f133, %f56;
	sub.f32 	%f554, %f61, %f55;
	mul.f32 	%f555, %f554, %f553;
	sub.f32 	%f556, %f552, %f555;
	sub.f32 	%f557, %f134, %f56;
	mul.f32 	%f558, %f554, %f557;
	sub.f32 	%f559, %f1158, %f55;
	mul.f32 	%f560, %f559, %f551;
	sub.f32 	%f561, %f558, %f560;
	mul.f32 	%f562, %f136, %f549;
	setp.leu.f32 	%p66, %f562, 0f00000000;
	mul.f32 	%f563, %f556, %f561;
	setp.leu.f32 	%p67, %f563, 0f00000000;
	or.pred  	%p68, %p66, %p67;
	@%p68 bra 	$L__BB2_55;
	sub.f32 	%f139, %f138, %f137;
	sub.f32 	%f140, %f139, %f136;
	abs.f32 	%f565, %f140;
	setp.gt.f32 	%p69, %f565, 0f322BCC77;
	@%p69 bra 	$L__BB2_53;
	sub.f32 	%f566, %f133, %f134;
	mul.f32 	%f567, %f134, %f79;
	mul.f32 	%f568, %f1158, %f133;
	sub.f32 	%f569, %f567, %f568;
	sub.f32 	%f570, %f61, %f55;
	mul.f32 	%f571, %f566, %f570;
	sub.f32 	%f572, %f56, %f62;
	mul.f32 	%f573, %f135, %f572;
	sub.f32 	%f574, %f571, %f573;
	mul.f32 	%f575, %f62, %f55;
	mul.f32 	%f576, %f61, %f56;
	sub.f32 	%f577, %f575, %f576;
	mul.f32 	%f578, %f135, %f577;
	mul.f32 	%f579, %f569, %f570;
	sub.f32 	%f580, %f578, %f579;
	div.rn.f32 	%f1176, %f580, %f574;
	mul.f32 	%f581, %f569, %f572;
	mul.f32 	%f582, %f566, %f577;
	sub.f32 	%f583, %f581, %f582;
	div.rn.f32 	%f1175, %f583, %f574;
	bra.uni 	$L__BB2_54;
$L__BB2_53:
	mul.f32 	%f584, %f139, %f55;
	mul.f32 	%f585, %f136, %f61;
	sub.f32 	%f586, %f584, %f585;
	div.rn.f32 	%f1176, %f586, %f140;
	mul.f32 	%f587, %f139, %f56;
	mul.f32 	%f588, %f136, %f62;
	sub.f32 	%f589, %f587, %f588;
	div.rn.f32 	%f1175, %f589, %f140;
$L__BB2_54:
	mul.wide.s32 	%rd146, %r745, 8;
	add.s64 	%rd147, %rd11, %rd146;
	st.local.v2.f32 	[%rd147], {%f1176, %f1175};
	add.f32 	%f1171, %f1171, %f1176;
	add.f32 	%f1172, %f1172, %f1175;
	add.s32 	%r745, %r745, 1;
$L__BB2_55:
	setp.gtu.f32 	%p70, %f83, %f75;
	setp.gtu.f32 	%p71, %f76, %f436;
	or.pred  	%p72, %p70, %p71;
	@%p72 bra 	$L__BB2_62;
	ld.local.f32 	%f157, [%rd31+4];
	ld.local.f32 	%f158, [%rd31+12];
	min.f32 	%f590, %f157, %f158;
	setp.gtu.f32 	%p73, %f590, %f77;
	max.f32 	%f591, %f157, %f158;
	setp.gtu.f32 	%p74, %f78, %f591;
	or.pred  	%p75, %p73, %p74;
	@%p75 bra 	$L__BB2_62;
	sub.f32 	%f593, %f61, %f79;
	sub.f32 	%f594, %f158, %f157;
	mul.f32 	%f595, %f593, %f594;
	sub.f32 	%f159, %f1158, %f79;
	sub.f32 	%f596, %f62, %f157;
	mul.f32 	%f597, %f159, %f596;
	sub.f32 	%f160, %f595, %f597;
	sub.f32 	%f598, %f40, %f157;
	mul.f32 	%f161, %f159, %f598;
	sub.f32 	%f599, %f39, %f79;
	mul.f32 	%f162, %f599, %f594;
	sub.f32 	%f600, %f161, %f162;
	sub.f32 	%f601, %f79, %f61;
	sub.f32 	%f602, %f40, %f62;
	mul.f32 	%f603, %f601, %f602;
	sub.f32 	%f604, %f157, %f62;
	sub.f32 	%f605, %f39, %f61;
	mul.f32 	%f606, %f605, %f604;
	sub.f32 	%f607, %f603, %f606;
	sub.f32 	%f608, %f158, %f62;
	mul.f32 	%f609, %f605, %f608;
	sub.f32 	%f610, %f1158, %f61;
	mul.f32 	%f611, %f610, %f602;
	sub.f32 	%f612, %f609, %f611;
	mul.f32 	%f613, %f160, %f600;
	setp.leu.f32 	%p76, %f613, 0f00000000;
	mul.f32 	%f614, %f607, %f612;
	setp.leu.f32 	%p77, %f614, 0f00000000;
	or.pred  	%p78, %p76, %p77;
	@%p78 bra 	$L__BB2_62;
	sub.f32 	%f163, %f162, %f161;
	sub.f32 	%f164, %f163, %f160;
	abs.f32 	%f616, %f164;
	setp.gt.f32 	%p79, %f616, 0f322BCC77;
	@%p79 bra 	$L__BB2_60;
	sub.f32 	%f617, %f157, %f158;
	mul.f32 	%f618, %f158, %f79;
	mul.f32 	%f619, %f1158, %f157;
	sub.f32 	%f620, %f618, %f619;
	sub.f32 	%f621, %f39, %f61;
	mul.f32 	%f622, %f617, %f621;
	sub.f32 	%f623, %f62, %f40;
	mul.f32 	%f624, %f159, %f623;
	sub.f32 	%f625, %f622, %f624;
	mul.f32 	%f626, %f40, %f61;
	mul.f32 	%f627, %f39, %f62;
	sub.f32 	%f628, %f626, %f627;
	mul.f32 	%f629, %f159, %f628;
	mul.f32 	%f630, %f620, %f621;
	sub.f32 	%f631, %f629, %f630;
	div.rn.f32 	%f1182, %f631, %f625;
	mul.f32 	%f632, %f620, %f623;
	mul.f32 	%f633, %f617, %f628;
	sub.f32 	%f634, %f632, %f633;
	div.rn.f32 	%f1181, %f634, %f625;
	bra.uni 	$L__BB2_61;
$L__BB2_60:
	mul.f32 	%f635, %f163, %f61;
	mul.f32 	%f636, %f160, %f39;
	sub.f32 	%f637, %f635, %f636;
	div.rn.f32 	%f1182, %f637, %f164;
	mul.f32 	%f638, %f163, %f62;
	mul.f32 	%f639, %f160, %f40;
	sub.f32 	%f640, %f638, %f639;
	div.rn.f32 	%f1181, %f640, %f164;
$L__BB2_61:
	mul.wide.s32 	%rd148, %r745, 8;
	add.s64 	%rd149, %rd11, %rd148;
	st.local.v2.f32 	[%rd149], {%f1182, %f1181};
	add.f32 	%f1171, %f1171, %f1182;
	add.f32 	%f1172, %f1172, %f1181;
	add.s32 	%r745, %r745, 1;
$L__BB2_62:
	setp.ne.s32 	%p80, %r742, 4;
	@%p80 bra 	$L__BB2_34;
	neg.f32 	%f181, %f13;
	mul.f32 	%f182, %f13, 0fBF22F983;
	mov.b32 	%r78, %f181;
	shr.u32 	%r390, %r78, 23;
	and.b32  	%r391, %r390, 224;
	add.s32 	%r392, %r391, -128;
	shl.b32 	%r393, %r78, 8;
	or.b32  	%r79, %r393, -2147483648;
	shr.u32 	%r394, %r392, 5;
	and.b32  	%r80, %r390, 31;
	cvt.u64.u32 	%rd150, %r394;
	neg.s64 	%rd32, %rd150;
	sub.s32 	%r81, 32, %r80;
	add.f32 	%f183, %f14, 0f3C23D70A;
	mov.u32 	%r751, %r16;
	mov.f32 	%f1185, %f10;
	@%p2 bra 	$L__BB2_69;
	mov.b64 	%rd352, 0;
	mov.b32 	%r748, 0;
$L__BB2_65:
	.pragma "nounroll";
	mul.wide.u32 	%rd152, %r748, 4;
	mov.u64 	%rd153, __cudart_i2opi_f;
	add.s64 	%rd154, %rd153, %rd152;
	ld.global.nc.u32 	%r396, [%rd154];
	mad.wide.u32 	%rd155, %r396, %r12, %rd352;
	shr.u64 	%rd352, %rd155, 32;
	add.s64 	%rd156, %rd5, %rd152;
	st.local.u32 	[%rd156], %rd155;
	add.s32 	%r748, %r748, 1;
	setp.ne.s32 	%p81, %r748, 6;
	@%p81 bra 	$L__BB2_65;
	setp.eq.s32 	%p82, %r13, 0;
	st.local.u32 	[%rd5+24], %rd352;
	ld.local.u32 	%r749, [%rd14+24];
	ld.local.u32 	%r750, [%rd14+20];
	@%p82 bra 	$L__BB2_68;
	shl.b32 	%r397, %r749, %r13;
	shr.u32 	%r398, %r750, %r14;
	add.s32 	%r749, %r398, %r397;
	shl.b32 	%r399, %r750, %r13;
	ld.local.u32 	%r400, [%rd14+16];
	shr.u32 	%r401, %r400, %r14;
	add.s32 	%r750, %r401, %r399;
$L__BB2_68:
	setp.lt.s32 	%p83, %r11, 0;
	shr.u32 	%r402, %r749, 30;
	shf.l.wrap.b32 	%r403, %r750, %r749, 2;
	shl.b32 	%r404, %r750, 2;
	shr.u32 	%r405, %r403, 31;
	add.s32 	%r406, %r405, %r402;
	neg.s32 	%r407, %r406;
	selp.b32 	%r751, %r407, %r406, %p83;
	xor.b32  	%r408, %r403, %r11;
	shr.s32 	%r409, %r403, 31;
	xor.b32  	%r410, %r409, %r403;
	xor.b32  	%r411, %r409, %r404;
	cvt.u64.u32 	%rd157, %r410;
	shl.b64 	%rd158, %rd157, 32;
	cvt.u64.u32 	%rd159, %r411;
	or.b64  	%rd160, %rd158, %rd159;
	cvt.rn.f64.s64 	%fd9, %rd160;
	mul.f64 	%fd10, %fd9, 0d3BF921FB54442D19;
	cvt.rn.f32.f64 	%f641, %fd10;
	neg.f32 	%f642, %f641;
	setp.lt.s32 	%p84, %r408, 0;
	selp.f32 	%f1185, %f642, %f641, %p84;
$L__BB2_69:
	add.s32 	%r412, %r751, 1;
	mul.rn.f32 	%f643, %f1185, %f1185;
	and.b32  	%r413, %r751, 1;
	setp.eq.b32 	%p85, %r413, 1;
	selp.f32 	%f644, %f1185, 0f3F800000, %p85;
	fma.rn.f32 	%f645, %f643, %f644, 0f00000000;
	fma.rn.f32 	%f646, %f643, 0f37CBAC00, 0fBAB607ED;
	selp.f32 	%f647, 0fB94D4153, %f646, %p85;
	selp.f32 	%f648, 0f3C0885E4, 0f3D2AAABB, %p85;
	fma.rn.f32 	%f649, %f647, %f643, %f648;
	selp.f32 	%f650, 0fBE2AAAA8, 0fBEFFFFFF, %p85;
	fma.rn.f32 	%f651, %f649, %f643, %f650;
	fma.rn.f32 	%f652, %f651, %f645, %f644;
	and.b32  	%r414, %r412, 2;
	setp.eq.s32 	%p86, %r414, 0;
	mov.f32 	%f653, 0f00000000;
	sub.f32 	%f654, %f653, %f652;
	selp.f32 	%f186, %f652, %f654, %p86;
	mov.u32 	%r755, %r16;
	mov.f32 	%f1186, %f10;
	@%p2 bra 	$L__BB2_75;
	mov.b64 	%rd353, 0;
	mov.b32 	%r752, 0;
$L__BB2_71:
	.pragma "nounroll";
	mul.wide.u32 	%rd162, %r752, 4;
	mov.u64 	%rd163, __cudart_i2opi_f;
	add.s64 	%rd164, %rd163, %rd162;
	ld.global.nc.u32 	%r416, [%rd164];
	mad.wide.u32 	%rd165, %r416, %r12, %rd353;
	shr.u64 	%rd353, %rd165, 32;
	add.s64 	%rd166, %rd4, %rd162;
	st.local.u32 	[%rd166], %rd165;
	add.s32 	%r752, %r752, 1;
	setp.ne.s32 	%p87, %r752, 6;
	@%p87 bra 	$L__BB2_71;
	setp.eq.s32 	%p88, %r13, 0;
	st.local.u32 	[%rd4+24], %rd353;
	ld.local.u32 	%r753, [%rd15+24];
	ld.local.u32 	%r754, [%rd15+20];
	@%p88 bra 	$L__BB2_74;
	shl.b32 	%r417, %r753, %r13;
	shr.u32 	%r418, %r754, %r14;
	add.s32 	%r753, %r418, %r417;
	shl.b32 	%r419, %r754, %r13;
	ld.local.u32 	%r420, [%rd15+16];
	shr.u32 	%r421, %r420, %r14;
	add.s32 	%r754, %r421, %r419;
$L__BB2_74:
	setp.lt.s32 	%p89, %r11, 0;
	shr.u32 	%r422, %r753, 30;
	shf.l.wrap.b32 	%r423, %r754, %r753, 2;
	shl.b32 	%r424, %r754, 2;
	shr.u32 	%r425, %r423, 31;
	add.s32 	%r426, %r425, %r422;
	neg.s32 	%r427, %r426;
	selp.b32 	%r755, %r427, %r426, %p89;
	xor.b32  	%r428, %r423, %r11;
	shr.s32 	%r429, %r423, 31;
	xor.b32  	%r430, %r429, %r423;
	xor.b32  	%r431, %r429, %r424;
	cvt.u64.u32 	%rd167, %r430;
	shl.b64 	%rd168, %rd167, 32;
	cvt.u64.u32 	%rd169, %r431;
	or.b64  	%rd170, %rd168, %rd169;
	cvt.rn.f64.s64 	%fd11, %rd170;
	mul.f64 	%fd12, %fd11, 0d3BF921FB54442D19;
	cvt.rn.f32.f64 	%f655, %fd12;
	neg.f32 	%f656, %f655;
	setp.lt.s32 	%p90, %r428, 0;
	selp.f32 	%f1186, %f656, %f655, %p90;
$L__BB2_75:
	mul.rn.f32 	%f657, %f1186, %f1186;
	and.b32  	%r432, %r755, 1;
	setp.eq.b32 	%p91, %r432, 1;
	selp.f32 	%f658, 0f3F800000, %f1186, %p91;
	fma.rn.f32 	%f659, %f657, %f658, 0f00000000;
	fma.rn.f32 	%f660, %f657, 0f37CBAC00, 0fBAB607ED;
	selp.f32 	%f661, %f660, 0fB94D4153, %p91;
	selp.f32 	%f662, 0f3D2AAABB, 0f3C0885E4, %p91;
	fma.rn.f32 	%f663, %f661, %f657, %f662;
	selp.f32 	%f664, 0fBEFFFFFF, 0fBE2AAAA8, %p91;
	fma.rn.f32 	%f665, %f663, %f657, %f664;
	fma.rn.f32 	%f666, %f665, %f659, %f658;
	and.b32  	%r433, %r755, 2;
	setp.eq.s32 	%p92, %r433, 0;
	mov.f32 	%f667, 0f00000000;
	sub.f32 	%f668, %f667, %f666;
	selp.f32 	%f669, %f666, %f668, %p92;
	sub.f32 	%f670, %f39, %f2;
	mul.f32 	%f671, %f186, %f670;
	sub.f32 	%f672, %f40, %f4;
	mul.f32 	%f673, %f672, %f669;
	sub.f32 	%f674, %f671, %f673;
	mul.f32 	%f675, %f670, %f669;
	fma.rn.f32 	%f189, %f186, %f672, %f675;
	abs.f32 	%f676, %f674;
	setp.geu.f32 	%p93, %f676, %f8;
	@%p93 bra 	$L__BB2_78;
	abs.f32 	%f677, %f189;
	setp.geu.f32 	%p94, %f677, %f11;
	@%p94 bra 	$L__BB2_78;
	add.f32 	%f1171, %f1171, %f39;
	add.f32 	%f1172, %f1172, %f40;
	mul.wide.s32 	%rd171, %r745, 8;
	add.s64 	%rd172, %rd11, %rd171;
	st.local.v2.f32 	[%rd172], {%f39, %f40};
	add.s32 	%r745, %r745, 1;
$L__BB2_78:
	cvt.rni.s32.f32 	%r434, %f182;
	cvt.rn.f32.s32 	%f678, %r434;
	abs.f32 	%f679, %f181;
	shl.b64 	%rd173, %rd32, 2;
	add.s64 	%rd37, %rd3, %rd173;
	setp.eq.f32 	%p95, %f679, 0f7F800000;
	setp.ltu.f32 	%p96, %f679, 0f47CE4780;
	or.pred  	%p3, %p96, %p95;
	selp.b32 	%r818, %r434, 0, %p96;
	mov.f32 	%f680, 0f00000000;
	mul.rn.f32 	%f681, %f181, %f680;
	fma.rn.f32 	%f682, %f678, 0fBFC90FDA, %f181;
	fma.rn.f32 	%f683, %f678, 0fB3A22168, %f682;
	fma.rn.f32 	%f684, %f678, 0fA7C234C5, %f683;
	selp.f32 	%f1214, %f684, %f681, %p96;
	mov.u32 	%r760, %r818;
	mov.f32 	%f1189, %f1214;
	@%p3 bra 	$L__BB2_84;
	mov.b64 	%rd354, 0;
	mov.b32 	%r757, 0;
$L__BB2_80:
	.pragma "nounroll";
	mul.wide.u32 	%rd175, %r757, 4;
	mov.u64 	%rd176, __cudart_i2opi_f;
	add.s64 	%rd177, %rd176, %rd175;
	ld.global.nc.u32 	%r436, [%rd177];
	mad.wide.u32 	%rd178, %r436, %r79, %rd354;
	shr.u64 	%rd354, %rd178, 32;
	add.s64 	%rd179, %rd3, %rd175;
	st.local.u32 	[%rd179], %rd178;
	add.s32 	%r757, %r757, 1;
	setp.ne.s32 	%p97, %r757, 6;
	@%p97 bra 	$L__BB2_80;
	setp.eq.s32 	%p98, %r80, 0;
	st.local.u32 	[%rd3+24], %rd354;
	ld.local.u32 	%r758, [%rd37+24];
	ld.local.u32 	%r759, [%rd37+20];
	@%p98 bra 	$L__BB2_83;
	shl.b32 	%r437, %r758, %r80;
	shr.u32 	%r438, %r759, %r81;
	add.s32 	%r758, %r438, %r437;
	shl.b32 	%r439, %r759, %r80;
	ld.local.u32 	%r440, [%rd37+16];
	shr.u32 	%r441, %r440, %r81;
	add.s32 	%r759, %r441, %r439;
$L__BB2_83:
	setp.lt.s32 	%p99, %r78, 0;
	shr.u32 	%r442, %r758, 30;
	shf.l.wrap.b32 	%r443, %r759, %r758, 2;
	shl.b32 	%r444, %r759, 2;
	shr.u32 	%r445, %r443, 31;
	add.s32 	%r446, %r445, %r442;
	neg.s32 	%r447, %r446;
	selp.b32 	%r760, %r447, %r446, %p99;
	xor.b32  	%r448, %r443, %r78;
	shr.s32 	%r449, %r443, 31;
	xor.b32  	%r450, %r449, %r443;
	xor.b32  	%r451, %r449, %r444;
	cvt.u64.u32 	%rd180, %r450;
	shl.b64 	%rd181, %rd180, 32;
	cvt.u64.u32 	%rd182, %r451;
	or.b64  	%rd183, %rd181, %rd182;
	cvt.rn.f64.s64 	%fd13, %rd183;
	mul.f64 	%fd14, %fd13, 0d3BF921FB54442D19;
	cvt.rn.f32.f64 	%f685, %fd14;
	neg.f32 	%f686, %f685;
	setp.lt.s32 	%p100, %r448, 0;
	selp.f32 	%f1189, %f686, %f685, %p100;
$L__BB2_84:
	add.s64 	%rd40, %rd2, %rd173;
	add.s32 	%r452, %r760, 1;
	mul.rn.f32 	%f687, %f1189, %f1189;
	and.b32  	%r453, %r760, 1;
	setp.eq.b32 	%p101, %r453, 1;
	selp.f32 	%f688, %f1189, 0f3F800000, %p101;
	fma.rn.f32 	%f689, %f687, %f688, 0f00000000;
	fma.rn.f32 	%f690, %f687, 0f37CBAC00, 0fBAB607ED;
	selp.f32 	%f691, 0fB94D4153, %f690, %p101;
	selp.f32 	%f692, 0f3C0885E4, 0f3D2AAABB, %p101;
	fma.rn.f32 	%f693, %f691, %f687, %f692;
	selp.f32 	%f694, 0fBE2AAAA8, 0fBEFFFFFF, %p101;
	fma.rn.f32 	%f695, %f693, %f687, %f694;
	fma.rn.f32 	%f696, %f695, %f689, %f688;
	and.b32  	%r454, %r452, 2;
	setp.eq.s32 	%p102, %r454, 0;
	mov.f32 	%f697, 0f00000000;
	sub.f32 	%f698, %f697, %f696;
	selp.f32 	%f197, %f696, %f698, %p102;
	mov.u32 	%r764, %r818;
	mov.f32 	%f1190, %f1214;
	@%p3 bra 	$L__BB2_90;
	mov.b64 	%rd355, 0;
	mov.b32 	%r761, 0;
$L__BB2_86:
	.pragma "nounroll";
	mul.wide.u32 	%rd186, %r761, 4;
	mov.u64 	%rd187, __cudart_i2opi_f;
	add.s64 	%rd188, %rd187, %rd186;
	ld.global.nc.u32 	%r456, [%rd188];
	mad.wide.u32 	%rd189, %r456, %r79, %rd355;
	shr.u64 	%rd355, %rd189, 32;
	add.s64 	%rd190, %rd2, %rd186;
	st.local.u32 	[%rd190], %rd189;
	add.s32 	%r761, %r761, 1;
	setp.ne.s32 	%p103, %r761, 6;
	@%p103 bra 	$L__BB2_86;
	setp.eq.s32 	%p104, %r80, 0;
	st.local.u32 	[%rd2+24], %rd355;
	ld.local.u32 	%r762, [%rd40+24];
	ld.local.u32 	%r763, [%rd40+20];
	@%p104 bra 	$L__BB2_89;
	shl.b32 	%r457, %r762, %r80;
	shr.u32 	%r458, %r763, %r81;
	add.s32 	%r762, %r458, %r457;
	shl.b32 	%r459, %r763, %r80;
	ld.local.u32 	%r460, [%rd40+16];
	shr.u32 	%r461, %r460, %r81;
	add.s32 	%r763, %r461, %r459;
$L__BB2_89:
	setp.lt.s32 	%p105, %r78, 0;
	shr.u32 	%r462, %r762, 30;
	shf.l.wrap.b32 	%r463, %r763, %r762, 2;
	shl.b32 	%r464, %r763, 2;
	shr.u32 	%r465, %r463, 31;
	add.s32 	%r466, %r465, %r462;
	neg.s32 	%r467, %r466;
	selp.b32 	%r764, %r467, %r466, %p105;
	xor.b32  	%r468, %r463, %r78;
	shr.s32 	%r469, %r463, 31;
	xor.b32  	%r470, %r469, %r463;
	xor.b32  	%r471, %r469, %r464;
	cvt.u64.u32 	%rd191, %r470;
	shl.b64 	%rd192, %rd191, 32;
	cvt.u64.u32 	%rd193, %r471;
	or.b64  	%rd194, %rd192, %rd193;
	cvt.rn.f64.s64 	%fd15, %rd194;
	mul.f64 	%fd16, %fd15, 0d3BF921FB54442D19;
	cvt.rn.f32.f64 	%f699, %fd16;
	neg.f32 	%f700, %f699;
	setp.lt.s32 	%p106, %r468, 0;
	selp.f32 	%f1190, %f700, %f699, %p106;
$L__BB2_90:
	mul.rn.f32 	%f701, %f1190, %f1190;
	and.b32  	%r472, %r764, 1;
	setp.eq.b32 	%p107, %r472, 1;
	selp.f32 	%f702, 0f3F800000, %f1190, %p107;
	fma.rn.f32 	%f703, %f701, %f702, 0f00000000;
	fma.rn.f32 	%f704, %f701, 0f37CBAC00, 0fBAB607ED;
	selp.f32 	%f705, %f704, 0fB94D4153, %p107;
	selp.f32 	%f706, 0f3D2AAABB, 0f3C0885E4, %p107;
	fma.rn.f32 	%f707, %f705, %f701, %f706;
	selp.f32 	%f708, 0fBEFFFFFF, 0fBE2AAAA8, %p107;
	fma.rn.f32 	%f709, %f707, %f701, %f708;
	fma.rn.f32 	%f710, %f709, %f703, %f702;
	and.b32  	%r473, %r764, 2;
	setp.eq.s32 	%p108, %r473, 0;
	mov.f32 	%f711, 0f00000000;
	sub.f32 	%f712, %f711, %f710;
	selp.f32 	%f713, %f710, %f712, %p108;
	sub.f32 	%f714, %f37, %f16;
	mul.f32 	%f715, %f197, %f714;
	sub.f32 	%f716, %f38, %f17;
	mul.f32 	%f717, %f716, %f713;
	sub.f32 	%f718, %f715, %f717;
	mul.f32 	%f719, %f714, %f713;
	fma.rn.f32 	%f200, %f197, %f716, %f719;
	abs.f32 	%f720, %f718;
	setp.geu.f32 	%p109, %f720, %f183;
	@%p109 bra 	$L__BB2_93;
	abs.f32 	%f721, %f200;
	add.f32 	%f722, %f15, 0f3C23D70A;
	setp.geu.f32 	%p110, %f721, %f722;
	@%p110 bra 	$L__BB2_93;
	add.f32 	%f1171, %f1171, %f37;
	add.f32 	%f1172, %f1172, %f38;
	mul.wide.s32 	%rd195, %r745, 8;
	add.s64 	%rd196, %rd11, %rd195;
	st.local.v2.f32 	[%rd196], {%f37, %f38};
	add.s32 	%r745, %r745, 1;
$L__BB2_93:
	mov.u32 	%r769, %r16;
	mov.f32 	%f1193, %f10;
	@%p2 bra 	$L__BB2_99;
	mov.b64 	%rd356, 0;
	mov.b32 	%r766, 0;
$L__BB2_95:
	.pragma "nounroll";
	mul.wide.u32 	%rd198, %r766, 4;
	mov.u64 	%rd199, __cudart_i2opi_f;
	add.s64 	%rd200, %rd199, %rd198;
	ld.global.nc.u32 	%r475, [%rd200];
	mad.wide.u32 	%rd201, %r475, %r12, %rd356;
	shr.u64 	%rd356, %rd201, 32;
	add.s64 	%rd202, %rd5, %rd198;
	st.local.u32 	[%rd202], %rd201;
	add.s32 	%r766, %r766, 1;
	setp.ne.s32 	%p111, %r766, 6;
	@%p111 bra 	$L__BB2_95;
	setp.eq.s32 	%p112, %r13, 0;
	st.local.u32 	[%rd5+24], %rd356;
	ld.local.u32 	%r767, [%rd14+24];
	ld.local.u32 	%r768, [%rd14+20];
	@%p112 bra 	$L__BB2_98;
	shl.b32 	%r476, %r767, %r13;
	shr.u32 	%r477, %r768, %r14;
	add.s32 	%r767, %r477, %r476;
	shl.b32 	%r478, %r768, %r13;
	ld.local.u32 	%r479, [%rd14+16];
	shr.u32 	%r480, %r479, %r14;
	add.s32 	%r768, %r480, %r478;
$L__BB2_98:
	setp.lt.s32 	%p113, %r11, 0;
	shr.u32 	%r481, %r767, 30;
	shf.l.wrap.b32 	%r482, %r768, %r767, 2;
	shl.b32 	%r483, %r768, 2;
	shr.u32 	%r484, %r482, 31;
	add.s32 	%r485, %r484, %r481;
	neg.s32 	%r486, %r485;
	selp.b32 	%r769, %r486, %r485, %p113;
	xor.b32  	%r487, %r482, %r11;
	shr.s32 	%r488, %r482, 31;
	xor.b32  	%r489, %r488, %r482;
	xor.b32  	%r490, %r488, %r483;
	cvt.u64.u32 	%rd203, %r489;
	shl.b64 	%rd204, %rd203, 32;
	cvt.u64.u32 	%rd205, %r490;
	or.b64  	%rd206, %rd204, %rd205;
	cvt.rn.f64.s64 	%fd17, %rd206;
	mul.f64 	%fd18, %fd17, 0d3BF921FB54442D19;
	cvt.rn.f32.f64 	%f723, %fd18;
	neg.f32 	%f724, %f723;
	setp.lt.s32 	%p114, %r487, 0;
	selp.f32 	%f1193, %f724, %f723, %p114;
$L__BB2_99:
	add.s32 	%r491, %r769, 1;
	mul.rn.f32 	%f725, %f1193, %f1193;
	and.b32  	%r492, %r769, 1;
	setp.eq.b32 	%p115, %r492, 1;
	selp.f32 	%f726, %f1193, 0f3F800000, %p115;
	fma.rn.f32 	%f727, %f725, %f726, 0f00000000;
	fma.rn.f32 	%f728, %f725, 0f37CBAC00, 0fBAB607ED;
	selp.f32 	%f729, 0fB94D4153, %f728, %p115;
	selp.f32 	%f730, 0f3C0885E4, 0f3D2AAABB, %p115;
	fma.rn.f32 	%f731, %f729, %f725, %f730;
	selp.f32 	%f732, 0fBE2AAAA8, 0fBEFFFFFF, %p115;
	fma.rn.f32 	%f733, %f731, %f725, %f732;
	fma.rn.f32 	%f734, %f733, %f727, %f726;
	and.b32  	%r493, %r491, 2;
	setp.eq.s32 	%p116, %r493, 0;
	mov.f32 	%f735, 0f00000000;
	sub.f32 	%f736, %f735, %f734;
	selp.f32 	%f207, %f734, %f736, %p116;
	mov.u32 	%r773, %r16;
	mov.f32 	%f1194, %f10;
	@%p2 bra 	$L__BB2_105;
	mov.b64 	%rd357, 0;
	mov.b32 	%r770, 0;
$L__BB2_101:
	.pragma "nounroll";
	mul.wide.u32 	%rd208, %r770, 4;
	mov.u64 	%rd209, __cudart_i2opi_f;
	add.s64 	%rd210, %rd209, %rd208;
	ld.global.nc.u32 	%r495, [%rd210];
	mad.wide.u32 	%rd211, %r495, %r12, %rd357;
	shr.u64 	%rd357, %rd211, 32;
	add.s64 	%rd212, %rd4, %rd208;
	st.local.u32 	[%rd212], %rd211;
	add.s32 	%r770, %r770, 1;
	setp.ne.s32 	%p117, %r770, 6;
	@%p117 bra 	$L__BB2_101;
	setp.eq.s32 	%p118, %r13, 0;
	st.local.u32 	[%rd4+24], %rd357;
	ld.local.u32 	%r771, [%rd15+24];
	ld.local.u32 	%r772, [%rd15+20];
	@%p118 bra 	$L__BB2_104;
	shl.b32 	%r496, %r771, %r13;
	shr.u32 	%r497, %r772, %r14;
	add.s32 	%r771, %r497, %r496;
	shl.b32 	%r498, %r772, %r13;
	ld.local.u32 	%r499, [%rd15+16];
	shr.u32 	%r500, %r499, %r14;
	add.s32 	%r772, %r500, %r498;
$L__BB2_104:
	setp.lt.s32 	%p119, %r11, 0;
	shr.u32 	%r501, %r771, 30;
	shf.l.wrap.b32 	%r502, %r772, %r771, 2;
	shl.b32 	%r503, %r772, 2;
	shr.u32 	%r504, %r502, 31;
	add.s32 	%r505, %r504, %r501;
	neg.s32 	%r506, %r505;
	selp.b32 	%r773, %r506, %r505, %p119;
	xor.b32  	%r507, %r502, %r11;
	shr.s32 	%r508, %r502, 31;
	xor.b32  	%r509, %r508, %r502;
	xor.b32  	%r510, %r508, %r503;
	cvt.u64.u32 	%rd213, %r509;
	shl.b64 	%rd214, %rd213, 32;
	cvt.u64.u32 	%rd215, %r510;
	or.b64  	%rd216, %rd214, %rd215;
	cvt.rn.f64.s64 	%fd19, %rd216;
	mul.f64 	%fd20, %fd19, 0d3BF921FB54442D19;
	cvt.rn.f32.f64 	%f737, %fd20;
	neg.f32 	%f738, %f737;
	setp.lt.s32 	%p120, %r507, 0;
	selp.f32 	%f1194, %f738, %f737, %p120;
$L__BB2_105:
	mul.rn.f32 	%f739, %f1194, %f1194;
	and.b32  	%r511, %r773, 1;
	setp.eq.b32 	%p121, %r511, 1;
	selp.f32 	%f740, 0f3F800000, %f1194, %p121;
	fma.rn.f32 	%f741, %f739, %f740, 0f00000000;
	fma.rn.f32 	%f742, %f739, 0f37CBAC00, 0fBAB607ED;
	selp.f32 	%f743, %f742, 0fB94D4153, %p121;
	selp.f32 	%f744, 0f3D2AAABB, 0f3C0885E4, %p121;
	fma.rn.f32 	%f745, %f743, %f739, %f744;
	selp.f32 	%f746, 0fBEFFFFFF, 0fBE2AAAA8, %p121;
	fma.rn.f32 	%f747, %f745, %f739, %f746;
	fma.rn.f32 	%f748, %f747, %f741, %f740;
	and.b32  	%r512, %r773, 2;
	setp.eq.s32 	%p122, %r512, 0;
	mov.f32 	%f749, 0f00000000;
	sub.f32 	%f750, %f749, %f748;
	selp.f32 	%f751, %f748, %f750, %p122;
	sub.f32 	%f752, %f47, %f2;
	mul.f32 	%f753, %f207, %f752;
	sub.f32 	%f754, %f48, %f4;
	mul.f32 	%f755, %f754, %f751;
	sub.f32 	%f756, %f753, %f755;
	mul.f32 	%f757, %f752, %f751;
	fma.rn.f32 	%f210, %f207, %f754, %f757;
	abs.f32 	%f758, %f756;
	setp.geu.f32 	%p123, %f758, %f8;
	@%p123 bra 	$L__BB2_108;
	abs.f32 	%f759, %f210;
	setp.geu.f32 	%p124, %f759, %f11;
	@%p124 bra 	$L__BB2_108;
	add.f32 	%f1171, %f1171, %f47;
	add.f32 	%f1172, %f1172, %f48;
	mul.wide.s32 	%rd217, %r745, 8;
	add.s64 	%rd218, %rd11, %rd217;
	st.local.v2.f32 	[%rd218], {%f47, %f48};
	add.s32 	%r745, %r745, 1;
$L__BB2_108:
	mov.u32 	%r778, %r818;
	mov.f32 	%f1197, %f1214;
	@%p3 bra 	$L__BB2_114;
	mov.b64 	%rd358, 0;
	mov.b32 	%r775, 0;
$L__BB2_110:
	.pragma "nounroll";
	mul.wide.u32 	%rd220, %r775, 4;
	mov.u64 	%rd221, __cudart_i2opi_f;
	add.s64 	%rd222, %rd221, %rd220;
	ld.global.nc.u32 	%r514, [%rd222];
	mad.wide.u32 	%rd223, %r514, %r79, %rd358;
	shr.u64 	%rd358, %rd223, 32;
	add.s64 	%rd224, %rd3, %rd220;
	st.local.u32 	[%rd224], %rd223;
	add.s32 	%r775, %r775, 1;
	setp.ne.s32 	%p125, %r775, 6;
	@%p125 bra 	$L__BB2_110;
	setp.eq.s32 	%p126, %r80, 0;
	st.local.u32 	[%rd3+24], %rd358;
	ld.local.u32 	%r776, [%rd37+24];
	ld.local.u32 	%r777, [%rd37+20];
	@%p126 bra 	$L__BB2_113;
	shl.b32 	%r515, %r776, %r80;
	shr.u32 	%r516, %r777, %r81;
	add.s32 	%r776, %r516, %r515;
	shl.b32 	%r517, %r777, %r80;
	ld.local.u32 	%r518, [%rd37+16];
	shr.u32 	%r519, %r518, %r81;
	add.s32 	%r777, %r519, %r517;
$L__BB2_113:
	setp.lt.s32 	%p127, %r78, 0;
	shr.u32 	%r520, %r776, 30;
	shf.l.wrap.b32 	%r521, %r777, %r776, 2;
	shl.b32 	%r522, %r777, 2;
	shr.u32 	%r523, %r521, 31;
	add.s32 	%r524, %r523, %r520;
	neg.s32 	%r525, %r524;
	selp.b32 	%r778, %r525, %r524, %p127;
	xor.b32  	%r526, %r521, %r78;
	shr.s32 	%r527, %r521, 31;
	xor.b32  	%r528, %r527, %r521;
	xor.b32  	%r529, %r527, %r522;
	cvt.u64.u32 	%rd225, %r528;
	shl.b64 	%rd226, %rd225, 32;
	cvt.u64.u32 	%rd227, %r529;
	or.b64  	%rd228, %rd226, %rd227;
	cvt.rn.f64.s64 	%fd21, %rd228;
	mul.f64 	%fd22, %fd21, 0d3BF921FB54442D19;
	cvt.rn.f32.f64 	%f760, %fd22;
	neg.f32 	%f761, %f760;
	setp.lt.s32 	%p128, %r526, 0;
	selp.f32 	%f1197, %f761, %f760, %p128;
$L__BB2_114:
	add.s32 	%r530, %r778, 1;
	mul.rn.f32 	%f762, %f1197, %f1197;
	and.b32  	%r531, %r778, 1;
	setp.eq.b32 	%p129, %r531, 1;
	selp.f32 	%f763, %f1197, 0f3F800000, %p129;
	fma.rn.f32 	%f764, %f762, %f763, 0f00000000;
	fma.rn.f32 	%f765, %f762, 0f37CBAC00, 0fBAB607ED;
	selp.f32 	%f766, 0fB94D4153, %f765, %p129;
	selp.f32 	%f767, 0f3C0885E4, 0f3D2AAABB, %p129;
	fma.rn.f32 	%f768, %f766, %f762, %f767;
	selp.f32 	%f769, 0fBE2AAAA8, 0fBEFFFFFF, %p129;
	fma.rn.f32 	%f770, %f768, %f762, %f769;
	fma.rn.f32 	%f771, %f770, %f764, %f763;
	and.b32  	%r532, %r530, 2;
	setp.eq.s32 	%p130, %r532, 0;
	mov.f32 	%f772, 0f00000000;
	sub.f32 	%f773, %f772, %f771;
	selp.f32 	%f217, %f771, %f773, %p130;
	mov.u32 	%r782, %r818;
	mov.f32 	%f1198, %f1214;
	@%p3 bra 	$L__BB2_120;
	mov.b64 	%rd359, 0;
	mov.b32 	%r779, 0;
$L__BB2_116:
	.pragma "nounroll";
	mul.wide.u32 	%rd230, %r779, 4;
	mov.u64 	%rd231, __cudart_i2opi_f;
	add.s64 	%rd232, %rd231, %rd230;
	ld.global.nc.u32 	%r534, [%rd232];
	mad.wide.u32 	%rd233, %r534, %r79, %rd359;
	shr.u64 	%rd359, %rd233, 32;
	add.s64 	%rd234, %rd2, %rd230;
	st.local.u32 	[%rd234], %rd233;
	add.s32 	%r779, %r779, 1;
	setp.ne.s32 	%p131, %r779, 6;
	@%p131 bra 	$L__BB2_116;
	setp.eq.s32 	%p132, %r80, 0;
	st.local.u32 	[%rd2+24], %rd359;
	ld.local.u32 	%r780, [%rd40+24];
	ld.local.u32 	%r781, [%rd40+20];
	@%p132 bra 	$L__BB2_119;
	shl.b32 	%r535, %r780, %r80;
	shr.u32 	%r536, %r781, %r81;
	add.s32 	%r780, %r536, %r535;
	shl.b32 	%r537, %r781, %r80;
	ld.local.u32 	%r538, [%rd40+16];
	shr.u32 	%r539, %r538, %r81;
	add.s32 	%r781, %r539, %r537;
$L__BB2_119:
	setp.lt.s32 	%p133, %r78, 0;
	shr.u32 	%r540, %r780, 30;
	shf.l.wrap.b32 	%r541, %r781, %r780, 2;
	shl.b32 	%r542, %r781, 2;
	shr.u32 	%r543, %r541, 31;
	add.s32 	%r544, %r543, %r540;
	neg.s32 	%r545, %r544;
	selp.b32 	%r782, %r545, %r544, %p133;
	xor.b32  	%r546, %r541, %r78;
	shr.s32 	%r547, %r541, 31;
	xor.b32  	%r548, %r547, %r541;
	xor.b32  	%r549, %r547, %r542;
	cvt.u64.u32 	%rd235, %r548;
	shl.b64 	%rd236, %rd235, 32;
	cvt.u64.u32 	%rd237, %r549;
	or.b64  	%rd238, %rd236, %rd237;
	cvt.rn.f64.s64 	%fd23, %rd238;
	mul.f64 	%fd24, %fd23, 0d3BF921FB54442D19;
	cvt.rn.f32.f64 	%f774, %fd24;
	neg.f32 	%f775, %f774;
	setp.lt.s32 	%p134, %r546, 0;
	selp.f32 	%f1198, %f775, %f774, %p134;
$L__BB2_120:
	mul.rn.f32 	%f776, %f1198, %f1198;
	and.b32  	%r550, %r782, 1;
	setp.eq.b32 	%p135, %r550, 1;
	selp.f32 	%f777, 0f3F800000, %f1198, %p135;
	fma.rn.f32 	%f778, %f776, %f777, 0f00000000;
	fma.rn.f32 	%f779, %f776, 0f37CBAC00, 0fBAB607ED;
	selp.f32 	%f780, %f779, 0fB94D4153, %p135;
	selp.f32 	%f781, 0f3D2AAABB, 0f3C0885E4, %p135;
	fma.rn.f32 	%f782, %f780, %f776, %f781;
	selp.f32 	%f783, 0fBEFFFFFF, 0fBE2AAAA8, %p135;
	fma.rn.f32 	%f784, %f782, %f776, %f783;
	fma.rn.f32 	%f785, %f784, %f778, %f777;
	and.b32  	%r551, %r782, 2;
	setp.eq.s32 	%p136, %r551, 0;
	mov.f32 	%f786, 0f00000000;
	sub.f32 	%f787, %f786, %f785;
	selp.f32 	%f788, %f785, %f787, %p136;
	sub.f32 	%f789, %f45, %f16;
	mul.f32 	%f790, %f217, %f789;
	sub.f32 	%f791, %f46, %f17;
	mul.f32 	%f792, %f791, %f788;
	sub.f32 	%f793, %f790, %f792;
	mul.f32 	%f794, %f789, %f788;
	fma.rn.f32 	%f220, %f217, %f791, %f794;
	abs.f32 	%f795, %f793;
	setp.geu.f32 	%p137, %f795, %f183;
	@%p137 bra 	$L__BB2_123;
	abs.f32 	%f796, %f220;
	add.f32 	%f797, %f15, 0f3C23D70A;
	setp.geu.f32 	%p138, %f796, %f797;
	@%p138 bra 	$L__BB2_123;
	add.f32 	%f1171, %f1171, %f45;
	add.f32 	%f1172, %f1172, %f46;
	mul.wide.s32 	%rd239, %r745, 8;
	add.s64 	%rd240, %rd11, %rd239;
	st.local.v2.f32 	[%rd240], {%f45, %f46};
	add.s32 	%r745, %r745, 1;
$L__BB2_123:
	mov.u32 	%r787, %r16;
	mov.f32 	%f1201, %f10;
	@%p2 bra 	$L__BB2_129;
	mov.b64 	%rd360, 0;
	mov.b32 	%r784, 0;
$L__BB2_125:
	.pragma "nounroll";
	mul.wide.u32 	%rd242, %r784, 4;
	mov.u64 	%rd243, __cudart_i2opi_f;
	add.s64 	%rd244, %rd243, %rd242;
	ld.global.nc.u32 	%r553, [%rd244];
	mad.wide.u32 	%rd245, %r553, %r12, %rd360;
	shr.u64 	%rd360, %rd245, 32;
	add.s64 	%rd246, %rd5, %rd242;
	st.local.u32 	[%rd246], %rd245;
	add.s32 	%r784, %r784, 1;
	setp.ne.s32 	%p139, %r784, 6;
	@%p139 bra 	$L__BB2_125;
	setp.eq.s32 	%p140, %r13, 0;
	st.local.u32 	[%rd5+24], %rd360;
	ld.local.u32 	%r785, [%rd14+24];
	ld.local.u32 	%r786, [%rd14+20];
	@%p140 bra 	$L__BB2_128;
	shl.b32 	%r554, %r785, %r13;
	shr.u32 	%r555, %r786, %r14;
	add.s32 	%r785, %r555, %r554;
	shl.b32 	%r556, %r786, %r13;
	ld.local.u32 	%r557, [%rd14+16];
	shr.u32 	%r558, %r557, %r14;
	add.s32 	%r786, %r558, %r556;
$L__BB2_128:
	setp.lt.s32 	%p141, %r11, 0;
	shr.u32 	%r559, %r785, 30;
	shf.l.wrap.b32 	%r560, %r786, %r785, 2;
	shl.b32 	%r561, %r786, 2;
	shr.u32 	%r562, %r560, 31;
	add.s32 	%r563, %r562, %r559;
	neg.s32 	%r564, %r563;
	selp.b32 	%r787, %r564, %r563, %p141;
	xor.b32  	%r565, %r560, %r11;
	shr.s32 	%r566, %r560, 31;
	xor.b32  	%r567, %r566, %r560;
	xor.b32  	%r568, %r566, %r561;
	cvt.u64.u32 	%rd247, %r567;
	shl.b64 	%rd248, %rd247, 32;
	cvt.u64.u32 	%rd249, %r568;
	or.b64  	%rd250, %rd248, %rd249;
	cvt.rn.f64.s64 	%fd25, %rd250;
	mul.f64 	%fd26, %fd25, 0d3BF921FB54442D19;
	cvt.rn.f32.f64 	%f798, %fd26;
	neg.f32 	%f799, %f798;
	setp.lt.s32 	%p142, %r565, 0;
	selp.f32 	%f1201, %f799, %f798, %p142;
$L__BB2_129:
	add.s32 	%r569, %r787, 1;
	mul.rn.f32 	%f800, %f1201, %f1201;
	and.b32  	%r570, %r787, 1;
	setp.eq.b32 	%p143, %r570, 1;
	selp.f32 	%f801, %f1201, 0f3F800000, %p143;
	fma.rn.f32 	%f802, %f800, %f801, 0f00000000;
	fma.rn.f32 	%f803, %f800, 0f37CBAC00, 0fBAB607ED;
	selp.f32 	%f804, 0fB94D4153, %f803, %p143;
	selp.f32 	%f805, 0f3C0885E4, 0f3D2AAABB, %p143;
	fma.rn.f32 	%f806, %f804, %f800, %f805;
	selp.f32 	%f807, 0fBE2AAAA8, 0fBEFFFFFF, %p143;
	fma.rn.f32 	%f808, %f806, %f800, %f807;
	fma.rn.f32 	%f809, %f808, %f802, %f801;
	and.b32  	%r571, %r569, 2;
	setp.eq.s32 	%p144, %r571, 0;
	mov.f32 	%f810, 0f00000000;
	sub.f32 	%f811, %f810, %f809;
	selp.f32 	%f227, %f809, %f811, %p144;
	mov.u32 	%r791, %r16;
	mov.f32 	%f1202, %f10;
	@%p2 bra 	$L__BB2_135;
	mov.b64 	%rd361, 0;
	mov.b32 	%r788, 0;
$L__BB2_131:
	.pragma "nounroll";
	mul.wide.u32 	%rd252, %r788, 4;
	mov.u64 	%rd253, __cudart_i2opi_f;
	add.s64 	%rd254, %rd253, %rd252;
	ld.global.nc.u32 	%r573, [%rd254];
	mad.wide.u32 	%rd255, %r573, %r12, %rd361;
	shr.u64 	%rd361, %rd255, 32;
	add.s64 	%rd256, %rd4, %rd252;
	st.local.u32 	[%rd256], %rd255;
	add.s32 	%r788, %r788, 1;
	setp.ne.s32 	%p145, %r788, 6;
	@%p145 bra 	$L__BB2_131;
	setp.eq.s32 	%p146, %r13, 0;
	st.local.u32 	[%rd4+24], %rd361;
	ld.local.u32 	%r789, [%rd15+24];
	ld.local.u32 	%r790, [%rd15+20];
	@%p146 bra 	$L__BB2_134;
	shl.b32 	%r574, %r789, %r13;
	shr.u32 	%r575, %r790, %r14;
	add.s32 	%r789, %r575, %r574;
	shl.b32 	%r576, %r790, %r13;
	ld.local.u32 	%r577, [%rd15+16];
	shr.u32 	%r578, %r577, %r14;
	add.s32 	%r790, %r578, %r576;
$L__BB2_134:
	setp.lt.s32 	%p147, %r11, 0;
	shr.u32 	%r579, %r789, 30;
	shf.l.wrap.b32 	%r580, %r790, %r789, 2;
	shl.b32 	%r581, %r790, 2;
	shr.u32 	%r582, %r580, 31;
	add.s32 	%r583, %r582, %r579;
	neg.s32 	%r584, %r583;
	selp.b32 	%r791, %r584, %r583, %p147;
	xor.b32  	%r585, %r580, %r11;
	shr.s32 	%r586, %r580, 31;
	xor.b32  	%r587, %r586, %r580;
	xor.b32  	%r588, %r586, %r581;
	cvt.u64.u32 	%rd257, %r587;
	shl.b64 	%rd258, %rd257, 32;
	cvt.u64.u32 	%rd259, %r588;
	or.b64  	%rd260, %rd258, %rd259;
	cvt.rn.f64.s64 	%fd27, %rd260;
	mul.f64 	%fd28, %fd27, 0d3BF921FB54442D19;
	cvt.rn.f32.f64 	%f812, %fd28;
	neg.f32 	%f813, %f812;
	setp.lt.s32 	%p148, %r585, 0;
	selp.f32 	%f1202, %f813, %f812, %p148;
$L__BB2_135:
	mul.rn.f32 	%f814, %f1202, %f1202;
	and.b32  	%r589, %r791, 1;
	setp.eq.b32 	%p149, %r589, 1;
	selp.f32 	%f815, 0f3F800000, %f1202, %p149;
	fma.rn.f32 	%f816, %f814, %f815, 0f00000000;
	fma.rn.f32 	%f817, %f814, 0f37CBAC00, 0fBAB607ED;
	selp.f32 	%f818, %f817, 0fB94D4153, %p149;
	selp.f32 	%f819, 0f3D2AAABB, 0f3C0885E4, %p149;
	fma.rn.f32 	%f820, %f818, %f814, %f819;
	selp.f32 	%f821, 0fBEFFFFFF, 0fBE2AAAA8, %p149;
	fma.rn.f32 	%f822, %f820, %f814, %f821;
	fma.rn.f32 	%f823, %f822, %f816, %f815;
	and.b32  	%r590, %r791, 2;
	setp.eq.s32 	%p150, %r590, 0;
	mov.f32 	%f824, 0f00000000;
	sub.f32 	%f825, %f824, %f823;
	selp.f32 	%f826, %f823, %f825, %p150;
	sub.f32 	%f827, %f55, %f2;
	mul.f32 	%f828, %f227, %f827;
	sub.f32 	%f829, %f56, %f4;
	mul.f32 	%f830, %f829, %f826;
	sub.f32 	%f831, %f828, %f830;
	mul.f32 	%f832, %f827, %f826;
	fma.rn.f32 	%f230, %f227, %f829, %f832;
	abs.f32 	%f833, %f831;
	setp.geu.f32 	%p151, %f833, %f8;
	@%p151 bra 	$L__BB2_138;
	abs.f32 	%f834, %f230;
	setp.geu.f32 	%p152, %f834, %f11;
	@%p152 bra 	$L__BB2_138;
	add.f32 	%f1171, %f1171, %f55;
	add.f32 	%f1172, %f1172, %f56;
	mul.wide.s32 	%rd261, %r745, 8;
	add.s64 	%rd262, %rd11, %rd261;
	st.local.v2.f32 	[%rd262], {%f55, %f56};
	add.s32 	%r745, %r745, 1;
$L__BB2_138:
	mov.u32 	%r796, %r818;
	mov.f32 	%f1205, %f1214;
	@%p3 bra 	$L__BB2_144;
	mov.b64 	%rd362, 0;
	mov.b32 	%r793, 0;
$L__BB2_140:
	.pragma "nounroll";
	mul.wide.u32 	%rd264, %r793, 4;
	mov.u64 	%rd265, __cudart_i2opi_f;
	add.s64 	%rd266, %rd265, %rd264;
	ld.global.nc.u32 	%r592, [%rd266];
	mad.wide.u32 	%rd267, %r592, %r79, %rd362;
	shr.u64 	%rd362, %rd267, 32;
	add.s64 	%rd268, %rd3, %rd264;
	st.local.u32 	[%rd268], %rd267;
	add.s32 	%r793, %r793, 1;
	setp.ne.s32 	%p153, %r793, 6;
	@%p153 bra 	$L__BB2_140;
	setp.eq.s32 	%p154, %r80, 0;
	st.local.u32 	[%rd3+24], %rd362;
	ld.local.u32 	%r794, [%rd37+24];
	ld.local.u32 	%r795, [%rd37+20];
	@%p154 bra 	$L__BB2_143;
	shl.b32 	%r593, %r794, %r80;
	shr.u32 	%r594, %r795, %r81;
	add.s32 	%r794, %r594, %r593;
	shl.b32 	%r595, %r795, %r80;
	ld.local.u32 	%r596, [%rd37+16];
	shr.u32 	%r597, %r596, %r81;
	add.s32 	%r795, %r597, %r595;
$L__BB2_143:
	setp.lt.s32 	%p155, %r78, 0;
	shr.u32 	%r598, %r794, 30;
	shf.l.wrap.b32 	%r599, %r795, %r794, 2;
	shl.b32 	%r600, %r795, 2;
	shr.u32 	%r601, %r599, 31;
	add.s32 	%r602, %r601, %r598;
	neg.s32 	%r603, %r602;
	selp.b32 	%r796, %r603, %r602, %p155;
	xor.b32  	%r604, %r599, %r78;
	shr.s32 	%r605, %r599, 31;
	xor.b32  	%r606, %r605, %r599;
	xor.b32  	%r607, %r605, %r600;
	cvt.u64.u32 	%rd269, %r606;
	shl.b64 	%rd270, %rd269, 32;
	cvt.u64.u32 	%rd271, %r607;
	or.b64  	%rd272, %rd270, %rd271;
	cvt.rn.f64.s64 	%fd29, %rd272;
	mul.f64 	%fd30, %fd29, 0d3BF921FB54442D19;
	cvt.rn.f32.f64 	%f835, %fd30;
	neg.f32 	%f836, %f835;
	setp.lt.s32 	%p156, %r604, 0;
	selp.f32 	%f1205, %f836, %f835, %p156;
$L__BB2_144:
	add.s32 	%r608, %r796, 1;
	mul.rn.f32 	%f837, %f1205, %f1205;
	and.b32  	%r609, %r796, 1;
	setp.eq.b32 	%p157, %r609, 1;
	selp.f32 	%f838, %f1205, 0f3F800000, %p157;
	fma.rn.f32 	%f839, %f837, %f838, 0f00000000;
	fma.rn.f32 	%f840, %f837, 0f37CBAC00, 0fBAB607ED;
	selp.f32 	%f841, 0fB94D4153, %f840, %p157;
	selp.f32 	%f842, 0f3C0885E4, 0f3D2AAABB, %p157;
	fma.rn.f32 	%f843, %f841, %f837, %f842;
	selp.f32 	%f844, 0fBE2AAAA8, 0fBEFFFFFF, %p157;
	fma.rn.f32 	%f845, %f843, %f837, %f844;
	fma.rn.f32 	%f846, %f845, %f839, %f838;
	and.b32  	%r610, %r608, 2;
	setp.eq.s32 	%p158, %r610, 0;
	mov.f32 	%f847, 0f00000000;
	sub.f32 	%f848, %f847, %f846;
	selp.f32 	%f237, %f846, %f848, %p158;
	mov.u32 	%r800, %r818;
	mov.f32 	%f1206, %f1214;
	@%p3 bra 	$L__BB2_150;
	mov.b64 	%rd363, 0;
	mov.b32 	%r797, 0;
$L__BB2_146:
	.pragma "nounroll";
	mul.wide.u32 	%rd274, %r797, 4;
	mov.u64 	%rd275, __cudart_i2opi_f;
	add.s64 	%rd276, %rd275, %rd274;
	ld.global.nc.u32 	%r612, [%rd276];
	mad.wide.u32 	%rd277, %r612, %r79, %rd363;
	shr.u64 	%rd363, %rd277, 32;
	add.s64 	%rd278, %rd2, %rd274;
	st.local.u32 	[%rd278], %rd277;
	add.s32 	%r797, %r797, 1;
	setp.ne.s32 	%p159, %r797, 6;
	@%p159 bra 	$L__BB2_146;
	setp.eq.s32 	%p160, %r80, 0;
	st.local.u32 	[%rd2+24], %rd363;
	ld.local.u32 	%r798, [%rd40+24];
	ld.local.u32 	%r799, [%rd40+20];
	@%p160 bra 	$L__BB2_149;
	shl.b32 	%r613, %r798, %r80;
	shr.u32 	%r614, %r799, %r81;
	add.s32 	%r798, %r614, %r613;
	shl.b32 	%r615, %r799, %r80;
	ld.local.u32 	%r616, [%rd40+16];
	shr.u32 	%r617, %r616, %r81;
	add.s32 	%r799, %r617, %r615;
$L__BB2_149:
	setp.lt.s32 	%p161, %r78, 0;
	shr.u32 	%r618, %r798, 30;
	shf.l.wrap.b32 	%r619, %r799, %r798, 2;
	shl.b32 	%r620, %r799, 2;
	shr.u32 	%r621, %r619, 31;
	add.s32 	%r622, %r621, %r618;
	neg.s32 	%r623, %r622;
	selp.b32 	%r800, %r623, %r622, %p161;
	xor.b32  	%r624, %r619, %r78;
	shr.s32 	%r625, %r619, 31;
	xor.b32  	%r626, %r625, %r619;
	xor.b32  	%r627, %r625, %r620;
	cvt.u64.u32 	%rd279, %r626;
	shl.b64 	%rd280, %rd279, 32;
	cvt.u64.u32 	%rd281, %r627;
	or.b64  	%rd282, %rd280, %rd281;
	cvt.rn.f64.s64 	%fd31, %rd282;
	mul.f64 	%fd32, %fd31, 0d3BF921FB54442D19;
	cvt.rn.f32.f64 	%f849, %fd32;
	neg.f32 	%f850, %f849;
	setp.lt.s32 	%p162, %r624, 0;
	selp.f32 	%f1206, %f850, %f849, %p162;
$L__BB2_150:
	mul.rn.f32 	%f851, %f1206, %f1206;
	and.b32  	%r628, %r800, 1;
	setp.eq.b32 	%p163, %r628, 1;
	selp.f32 	%f852, 0f3F800000, %f1206, %p163;
	fma.rn.f32 	%f853, %f851, %f852, 0f00000000;
	fma.rn.f32 	%f854, %f851, 0f37CBAC00, 0fBAB607ED;
	selp.f32 	%f855, %f854, 0fB94D4153, %p163;
	selp.f32 	%f856, 0f3D2AAABB, 0f3C0885E4, %p163;
	fma.rn.f32 	%f857, %f855, %f851, %f856;
	selp.f32 	%f858, 0fBEFFFFFF, 0fBE2AAAA8, %p163;
	fma.rn.f32 	%f859, %f857, %f851, %f858;
	fma.rn.f32 	%f860, %f859, %f853, %f852;
	and.b32  	%r629, %r800, 2;
	setp.eq.s32 	%p164, %r629, 0;
	mov.f32 	%f861, 0f00000000;
	sub.f32 	%f862, %f861, %f860;
	selp.f32 	%f863, %f860, %f862, %p164;
	sub.f32 	%f864, %f53, %f16;
	mul.f32 	%f865, %f237, %f864;
	sub.f32 	%f866, %f54, %f17;
	mul.f32 	%f867, %f866, %f863;
	sub.f32 	%f868, %f865, %f867;
	mul.f32 	%f869, %f864, %f863;
	fma.rn.f32 	%f240, %f237, %f866, %f869;
	abs.f32 	%f870, %f868;
	setp.geu.f32 	%p165, %f870, %f183;
	@%p165 bra 	$L__BB2_153;
	abs.f32 	%f871, %f240;
	add.f32 	%f872, %f15, 0f3C23D70A;
	setp.geu.f32 	%p166, %f871, %f872;
	@%p166 bra 	$L__BB2_153;
	add.f32 	%f1171, %f1171, %f53;
	add.f32 	%f1172, %f1172, %f54;
	mul.wide.s32 	%rd283, %r745, 8;
	add.s64 	%rd284, %rd11, %rd283;
	st.local.v2.f32 	[%rd284], {%f53, %f54};
	add.s32 	%r745, %r745, 1;
$L__BB2_153:
	mov.u32 	%r805, %r16;
	mov.f32 	%f1209, %f10;
	@%p2 bra 	$L__BB2_159;
	mov.b64 	%rd364, 0;
	mov.b32 	%r802, 0;
$L__BB2_155:
	.pragma "nounroll";
	mul.wide.u32 	%rd286, %r802, 4;
	mov.u64 	%rd287, __cudart_i2opi_f;
	add.s64 	%rd288, %rd287, %rd286;
	ld.global.nc.u32 	%r631, [%rd288];
	mad.wide.u32 	%rd289, %r631, %r12, %rd364;
	shr.u64 	%rd364, %rd289, 32;
	add.s64 	%rd290, %rd5, %rd286;
	st.local.u32 	[%rd290], %rd289;
	add.s32 	%r802, %r802, 1;
	setp.ne.s32 	%p167, %r802, 6;
	@%p167 bra 	$L__BB2_155;
	setp.eq.s32 	%p168, %r13, 0;
	st.local.u32 	[%rd5+24], %rd364;
	ld.local.u32 	%r803, [%rd14+24];
	ld.local.u32 	%r804, [%rd14+20];
	@%p168 bra 	$L__BB2_158;
	shl.b32 	%r632, %r803, %r13;
	shr.u32 	%r633, %r804, %r14;
	add.s32 	%r803, %r633, %r632;
	shl.b32 	%r634, %r804, %r13;
	ld.local.u32 	%r635, [%rd14+16];
	shr.u32 	%r636, %r635, %r14;
	add.s32 	%r804, %r636, %r634;
$L__BB2_158:
	setp.lt.s32 	%p169, %r11, 0;
	shr.u32 	%r637, %r803, 30;
	shf.l.wrap.b32 	%r638, %r804, %r803, 2;
	shl.b32 	%r639, %r804, 2;
	shr.u32 	%r640, %r638, 31;
	add.s32 	%r641, %r640, %r637;
	neg.s32 	%r642, %r641;
	selp.b32 	%r805, %r642, %r641, %p169;
	xor.b32  	%r643, %r638, %r11;
	shr.s32 	%r644, %r638, 31;
	xor.b32  	%r645, %r644, %r638;
	xor.b32  	%r646, %r644, %r639;
	cvt.u64.u32 	%rd291, %r645;
	shl.b64 	%rd292, %rd291, 32;
	cvt.u64.u32 	%rd293, %r646;
	or.b64  	%rd294, %rd292, %rd293;
	cvt.rn.f64.s64 	%fd33, %rd294;
	mul.f64 	%fd34, %fd33, 0d3BF921FB54442D19;
	cvt.rn.f32.f64 	%f873, %fd34;
	neg.f32 	%f874, %f873;
	setp.lt.s32 	%p170, %r643, 0;
	selp.f32 	%f1209, %f874, %f873, %p170;
$L__BB2_159:
	add.s32 	%r647, %r805, 1;
	mul.rn.f32 	%f875, %f1209, %f1209;
	and.b32  	%r648, %r805, 1;
	setp.eq.b32 	%p171, %r648, 1;
	selp.f32 	%f876, %f1209, 0f3F800000, %p171;
	fma.rn.f32 	%f877, %f875, %f876, 0f00000000;
	fma.rn.f32 	%f878, %f875, 0f37CBAC00, 0fBAB607ED;
	selp.f32 	%f879, 0fB94D4153, %f878, %p171;
	selp.f32 	%f880, 0f3C0885E4, 0f3D2AAABB, %p171;
	fma.rn.f32 	%f881, %f879, %f875, %f880;
	selp.f32 	%f882, 0fBE2AAAA8, 0fBEFFFFFF, %p171;
	fma.rn.f32 	%f883, %f881, %f875, %f882;
	fma.rn.f32 	%f884, %f883, %f877, %f876;
	and.b32  	%r649, %r647, 2;
	setp.eq.s32 	%p172, %r649, 0;
	mov.f32 	%f885, 0f00000000;
	sub.f32 	%f886, %f885, %f884;
	selp.f32 	%f247, %f884, %f886, %p172;
	mov.u32 	%r809, %r16;
	mov.f32 	%f1210, %f10;
	@%p2 bra 	$L__BB2_165;
	mov.b64 	%rd365, 0;
	mov.b32 	%r806, 0;
$L__BB2_161:
	.pragma "nounroll";
	mul.wide.u32 	%rd296, %r806, 4;
	mov.u64 	%rd297, __cudart_i2opi_f;
	add.s64 	%rd298, %rd297, %rd296;
	ld.global.nc.u32 	%r651, [%rd298];
	mad.wide.u32 	%rd299, %r651, %r12, %rd365;
	shr.u64 	%rd365, %rd299, 32;
	add.s64 	%rd300, %rd4, %rd296;
	st.local.u32 	[%rd300], %rd299;
	add.s32 	%r806, %r806, 1;
	setp.ne.s32 	%p173, %r806, 6;
	@%p173 bra 	$L__BB2_161;
	setp.eq.s32 	%p174, %r13, 0;
	st.local.u32 	[%rd4+24], %rd365;
	ld.local.u32 	%r807, [%rd15+24];
	ld.local.u32 	%r808, [%rd15+20];
	@%p174 bra 	$L__BB2_164;
	shl.b32 	%r652, %r807, %r13;
	shr.u32 	%r653, %r808, %r14;
	add.s32 	%r807, %r653, %r652;
	shl.b32 	%r654, %r808, %r13;
	ld.local.u32 	%r655, [%rd15+16];
	shr.u32 	%r656, %r655, %r14;
	add.s32 	%r808, %r656, %r654;
$L__BB2_164:
	setp.lt.s32 	%p175, %r11, 0;
	shr.u32 	%r657, %r807, 30;
	shf.l.wrap.b32 	%r658, %r808, %r807, 2;
	shl.b32 	%r659, %r808, 2;
	shr.u32 	%r660, %r658, 31;
	add.s32 	%r661, %r660, %r657;
	neg.s32 	%r662, %r661;
	selp.b32 	%r809, %r662, %r661, %p175;
	xor.b32  	%r663, %r658, %r11;
	shr.s32 	%r664, %r658, 31;
	xor.b32  	%r665, %r664, %r658;
	xor.b32  	%r666, %r664, %r659;
	cvt.u64.u32 	%rd301, %r665;
	shl.b64 	%rd302, %rd301, 32;
	cvt.u64.u32 	%rd303, %r666;
	or.b64  	%rd304, %rd302, %rd303;
	cvt.rn.f64.s64 	%fd35, %rd304;
	mul.f64 	%fd36, %fd35, 0d3BF921FB54442D19;
	cvt.rn.f32.f64 	%f887, %fd36;
	neg.f32 	%f888, %f887;
	setp.lt.s32 	%p176, %r663, 0;
	selp.f32 	%f1210, %f888, %f887, %p176;
$L__BB2_165:
	mul.rn.f32 	%f889, %f1210, %f1210;
	and.b32  	%r667, %r809, 1;
	setp.eq.b32 	%p177, %r667, 1;
	selp.f32 	%f890, 0f3F800000, %f1210, %p177;
	fma.rn.f32 	%f891, %f889, %f890, 0f00000000;
	fma.rn.f32 	%f892, %f889, 0f37CBAC00, 0fBAB607ED;
	selp.f32 	%f893, %f892, 0fB94D4153, %p177;
	selp.f32 	%f894, 0f3D2AAABB, 0f3C0885E4, %p177;
	fma.rn.f32 	%f895, %f893, %f889, %f894;
	selp.f32 	%f896, 0fBEFFFFFF, 0fBE2AAAA8, %p177;
	fma.rn.f32 	%f897, %f895, %f889, %f896;
	fma.rn.f32 	%f898, %f897, %f891, %f890;
	and.b32  	%r668, %r809, 2;
	setp.eq.s32 	%p178, %r668, 0;
	mov.f32 	%f899, 0f00000000;
	sub.f32 	%f900, %f899, %f898;
	selp.f32 	%f901, %f898, %f900, %p178;
	sub.f32 	%f902, %f61, %f2;
	mul.f32 	%f903, %f247, %f902;
	sub.f32 	%f904, %f62, %f4;
	mul.f32 	%f905, %f904, %f901;
	sub.f32 	%f906, %f903, %f905;
	mul.f32 	%f907, %f902, %f901;
	fma.rn.f32 	%f908, %f247, %f904, %f907;
	abs.f32 	%f909, %f906;
	setp.geu.f32 	%p179, %f909, %f8;
	abs.f32 	%f910, %f908;
	setp.geu.f32 	%p180, %f910, %f11;
	or.pred  	%p181, %p179, %p180;
	@%p181 bra 	$L__BB2_167;
	add.f32 	%f1171, %f1171, %f61;
	add.f32 	%f1172, %f1172, %f62;
	mul.wide.s32 	%rd305, %r745, 8;
	add.s64 	%rd306, %rd11, %rd305;
	st.local.v2.f32 	[%rd306], {%f61, %f62};
	add.s32 	%r745, %r745, 1;
$L__BB2_167:
	mov.u32 	%r814, %r818;
	mov.f32 	%f1213, %f1214;
	@%p3 bra 	$L__BB2_173;
	mov.b64 	%rd366, 0;
	mov.b32 	%r811, 0;
$L__BB2_169:
	.pragma "nounroll";
	mul.wide.u32 	%rd308, %r811, 4;
	mov.u64 	%rd309, __cudart_i2opi_f;
	add.s64 	%rd310, %rd309, %rd308;
	ld.global.nc.u32 	%r670, [%rd310];
	mad.wide.u32 	%rd311, %r670, %r79, %rd366;
	shr.u64 	%rd366, %rd311, 32;
	add.s64 	%rd312, %rd3, %rd308;
	st.local.u32 	[%rd312], %rd311;
	add.s32 	%r811, %r811, 1;
	setp.ne.s32 	%p182, %r811, 6;
	@%p182 bra 	$L__BB2_169;
	setp.eq.s32 	%p183, %r80, 0;
	st.local.u32 	[%rd3+24], %rd366;
	ld.local.u32 	%r812, [%rd37+24];
	ld.local.u32 	%r813, [%rd37+20];
	@%p183 bra 	$L__BB2_172;
	shl.b32 	%r671, %r812, %r80;
	shr.u32 	%r672, %r813, %r81;
	add.s32 	%r812, %r672, %r671;
	shl.b32 	%r673, %r813, %r80;
	ld.local.u32 	%r674, [%rd37+16];
	shr.u32 	%r675, %r674, %r81;
	add.s32 	%r813, %r675, %r673;
$L__BB2_172:
	setp.lt.s32 	%p184, %r78, 0;
	shr.u32 	%r676, %r812, 30;
	shf.l.wrap.b32 	%r677, %r813, %r812, 2;
	shl.b32 	%r678, %r813, 2;
	shr.u32 	%r679, %r677, 31;
	add.s32 	%r680, %r679, %r676;
	neg.s32 	%r681, %r680;
	selp.b32 	%r814, %r681, %r680, %p184;
	xor.b32  	%r682, %r677, %r78;
	shr.s32 	%r683, %r677, 31;
	xor.b32  	%r684, %r683, %r677;
	xor.b32  	%r685, %r683, %r678;
	cvt.u64.u32 	%rd313, %r684;
	shl.b64 	%rd314, %rd313, 32;
	cvt.u64.u32 	%rd315, %r685;
	or.b64  	%rd316, %rd314, %rd315;
	cvt.rn.f64.s64 	%fd37, %rd316;
	mul.f64 	%fd38, %fd37, 0d3BF921FB54442D19;
	cvt.rn.f32.f64 	%f912, %fd38;
	neg.f32 	%f913, %f912;
	setp.lt.s32 	%p185, %r682, 0;
	selp.f32 	%f1213, %f913, %f912, %p185;
$L__BB2_173:
	add.s32 	%r686, %r814, 1;
	mul.rn.f32 	%f914, %f1213, %f1213;
	and.b32  	%r687, %r814, 1;
	setp.eq.b32 	%p186, %r687, 1;
	selp.f32 	%f915, %f1213, 0f3F800000, %p186;
	fma.rn.f32 	%f916, %f914, %f915, 0f00000000;
	fma.rn.f32 	%f917, %f914, 0f37CBAC00, 0fBAB607ED;
	selp.f32 	%f918, 0fB94D4153, %f917, %p186;
	selp.f32 	%f919, 0f3C0885E4, 0f3D2AAABB, %p186;
	fma.rn.f32 	%f920, %f918, %f914, %f919;
	selp.f32 	%f921, 0fBE2AAAA8, 0fBEFFFFFF, %p186;
	fma.rn.f32 	%f922, %f920, %f914, %f921;
	fma.rn.f32 	%f923, %f922, %f916, %f915;
	and.b32  	%r688, %r686, 2;
	setp.eq.s32 	%p187, %r688, 0;
	mov.f32 	%f924, 0f00000000;
	sub.f32 	%f925, %f924, %f923;
	selp.f32 	%f256, %f923, %f925, %p187;
	@%p3 bra 	$L__BB2_179;
	mov.b64 	%rd367, 0;
	mov.b32 	%r815, 0;
$L__BB2_175:
	.pragma "nounroll";
	mul.wide.u32 	%rd318, %r815, 4;
	mov.u64 	%rd319, __cudart_i2opi_f;
	add.s64 	%rd320, %rd319, %rd318;
	ld.global.nc.u32 	%r690, [%rd320];
	mad.wide.u32 	%rd321, %r690, %r79, %rd367;
	shr.u64 	%rd367, %rd321, 32;
	add.s64 	%rd322, %rd2, %rd318;
	st.local.u32 	[%rd322], %rd321;
	add.s32 	%r815, %r815, 1;
	setp.ne.s32 	%p188, %r815, 6;
	@%p188 bra 	$L__BB2_175;
	setp.eq.s32 	%p189, %r80, 0;
	st.local.u32 	[%rd2+24], %rd367;
	ld.local.u32 	%r816, [%rd40+24];
	ld.local.u32 	%r817, [%rd40+20];
	@%p189 bra 	$L__BB2_178;
	shl.b32 	%r691, %r816, %r80;
	shr.u32 	%r692, %r817, %r81;
	add.s32 	%r816, %r692, %r691;
	shl.b32 	%r693, %r817, %r80;
	ld.local.u32 	%r694, [%rd40+16];
	shr.u32 	%r695, %r694, %r81;
	add.s32 	%r817, %r695, %r693;
$L__BB2_178:
	setp.lt.s32 	%p190, %r78, 0;
	shr.u32 	%r696, %r816, 30;
	shf.l.wrap.b32 	%r697, %r817, %r816, 2;
	shl.b32 	%r698, %r817, 2;
	shr.u32 	%r699, %r697, 31;
	add.s32 	%r700, %r699, %r696;
	neg.s32 	%r701, %r700;
	selp.b32 	%r818, %r701, %r700, %p190;
	xor.b32  	%r702, %r697, %r78;
	shr.s32 	%r703, %r697, 31;
	xor.b32  	%r704, %r703, %r697;
	xor.b32  	%r705, %r703, %r698;
	cvt.u64.u32 	%rd323, %r704;
	shl.b64 	%rd324, %rd323, 32;
	cvt.u64.u32 	%rd325, %r705;
	or.b64  	%rd326, %rd324, %rd325;
	cvt.rn.f64.s64 	%fd39, %rd326;
	mul.f64 	%fd40, %fd39, 0d3BF921FB54442D19;
	cvt.rn.f32.f64 	%f926, %fd40;
	neg.f32 	%f927, %f926;
	setp.lt.s32 	%p191, %r702, 0;
	selp.f32 	%f1214, %f927, %f926, %p191;
$L__BB2_179:
	mul.rn.f32 	%f928, %f1214, %f1214;
	and.b32  	%r706, %r818, 1;
	setp.eq.b32 	%p192, %r706, 1;
	selp.f32 	%f929, 0f3F800000, %f1214, %p192;
	fma.rn.f32 	%f930, %f928, %f929, 0f00000000;
	fma.rn.f32 	%f931, %f928, 0f37CBAC00, 0fBAB607ED;
	selp.f32 	%f932, %f931, 0fB94D4153, %p192;
	selp.f32 	%f933, 0f3D2AAABB, 0f3C0885E4, %p192;
	fma.rn.f32 	%f934, %f932, %f928, %f933;
	selp.f32 	%f935, 0fBEFFFFFF, 0fBE2AAAA8, %p192;
	fma.rn.f32 	%f936, %f934, %f928, %f935;
	fma.rn.f32 	%f937, %f936, %f930, %f929;
	and.b32  	%r707, %r818, 2;
	setp.eq.s32 	%p193, %r707, 0;
	mov.f32 	%f938, 0f00000000;
	sub.f32 	%f939, %f938, %f937;
	selp.f32 	%f940, %f937, %f939, %p193;
	sub.f32 	%f941, %f59, %f16;
	mul.f32 	%f942, %f256, %f941;
	sub.f32 	%f943, %f60, %f17;
	mul.f32 	%f944, %f943, %f940;
	sub.f32 	%f945, %f942, %f944;
	mul.f32 	%f946, %f941, %f940;
	fma.rn.f32 	%f259, %f256, %f943, %f946;
	abs.f32 	%f947, %f945;
	setp.geu.f32 	%p194, %f947, %f183;
	@%p194 bra 	$L__BB2_182;
	abs.f32 	%f948, %f259;
	add.f32 	%f949, %f15, 0f3C23D70A;
	setp.geu.f32 	%p195, %f948, %f949;
	@%p195 bra 	$L__BB2_182;
	add.f32 	%f1171, %f1171, %f59;
	add.f32 	%f1172, %f1172, %f60;
	mul.wide.s32 	%rd327, %r745, 8;
	add.s64 	%rd328, %rd11, %rd327;
	st.local.v2.f32 	[%rd328], {%f59, %f60};
	add.s32 	%r745, %r745, 1;
$L__BB2_182:
	add.s32 	%r259, %r745, -1;
	setp.lt.s32 	%p196, %r745, 2;
	mov.f32 	%f1232, 0f00000000;
	@%p196 bra 	$L__BB2_201;
	cvt.rn.f32.s32 	%f951, %r745;
	div.rn.f32 	%f264, %f1171, %f951;
	div.rn.f32 	%f265, %f1172, %f951;
	mov.b32 	%r821, 0;
	mov.u32 	%r820, %r259;
$L__BB2_184:
	sub.s32 	%r709, %r821, %r745;
	setp.gt.s32 	%p197, %r709, -2;
	@%p197 bra 	$L__BB2_189;
	ld.local.v2.f32 	{%f1217, %f1218}, [%rd11];
	mov.b32 	%r822, 0;
$L__BB2_186:
	mul.wide.u32 	%rd329, %r822, 8;
	add.s64 	%rd67, %rd11, %rd329;
	add.s32 	%r822, %r822, 1;
	sub.f32 	%f952, %f1218, %f265;
	sub.f32 	%f953, %f1217, %f264;
	abs.f32 	%f954, %f953;
	abs.f32 	%f955, %f952;
	setp.gt.f32 	%p198, %f955, %f954;
	selp.f32 	%f956, %f955, %f954, %p198;
	selp.f32 	%f957, %f954, %f955, %p198;
	div.rn.f32 	%f958, %f957, %f956;
	mul.f32 	%f959, %f958, %f958;
	fma.rn.f32 	%f960, %f959, 0f3B33710B, 0fBC807748;
	fma.rn.f32 	%f961, %f960, %f959, 0f3D2CDAB2;
	fma.rn.f32 	%f962, %f961, %f959, 0fBD992D10;
	fma.rn.f32 	%f963, %f962, %f959, 0f3DD9EA6C;
	fma.rn.f32 	%f964, %f963, %f959, 0fBE117CB1;
	fma.rn.f32 	%f965, %f964, %f959, 0f3E4CBCE0;
	fma.rn.f32 	%f966, %f965, %f959, 0fBEAAAA7D;
	mul.f32 	%f967, %f959, %f966;
	fma.rn.f32 	%f968, %f967, %f958, %f958;
	neg.f32 	%f969, %f968;
	fma.rn.f32 	%f970, 0f3F6EE581, 0f3FD774EB, %f969;
	selp.f32 	%f971, %f970, %f968, %p198;
	selp.f32 	%f972, 0f3F6EE581, 0f3FEEE581, %p198;
	selp.f32 	%f973, %f968, %f969, %p198;
	mov.b32 	%r711, %f953;
	fma.rn.f32 	%f974, %f972, 0f3FD774EB, %f973;
	setp.lt.s32 	%p199, %r711, 0;
	selp.f32 	%f975, %f974, %f971, %p199;
	add.f32 	%f976, %f955, %f954;
	setp.eq.f32 	%p200, %f956, 0f00000000;
	selp.f32 	%f977, 0f40490FDB, 0f00000000, %p199;
	setp.eq.f32 	%p201, %f954, %f955;
	selp.f32 	%f978, 0f4016CBE4, 0f3F490FDB, %p199;
	selp.f32 	%f979, %f978, %f975, %p201;
	selp.f32 	%f980, %f977, %f979, %p200;
	abs.f32 	%f981, %f976;
	setp.nan.f32 	%p202, %f981, %f981;
	copysign.f32 	%f982, %f952, %f980;
	selp.f32 	%f983, %f976, %f982, %p202;
	ld.local.v2.f32 	{%f1217, %f1218}, [%rd67+8];
	sub.f32 	%f984, %f1218, %f265;
	sub.f32 	%f985, %f1217, %f264;
	abs.f32 	%f986, %f985;
	abs.f32 	%f987, %f984;
	setp.gt.f32 	%p203, %f987, %f986;
	selp.f32 	%f988, %f987, %f986, %p203;
	selp.f32 	%f989, %f986, %f987, %p203;
	div.rn.f32 	%f990, %f989, %f988;
	mul.f32 	%f991, %f990, %f990;
	fma.rn.f32 	%f992, %f991, 0f3B33710B, 0fBC807748;
	fma.rn.f32 	%f993, %f992, %f991, 0f3D2CDAB2;
	fma.rn.f32 	%f994, %f993, %f991, 0fBD992D10;
	fma.rn.f32 	%f995, %f994, %f991, 0f3DD9EA6C;
	fma.rn.f32 	%f996, %f995, %f991, 0fBE117CB1;
	fma.rn.f32 	%f997, %f996, %f991, 0f3E4CBCE0;
	fma.rn.f32 	%f998, %f997, %f991, 0fBEAAAA7D;
	mul.f32 	%f999, %f991, %f998;
	fma.rn.f32 	%f1000, %f999, %f990, %f990;
	neg.f32 	%f1001, %f1000;
	fma.rn.f32 	%f1002, 0f3F6EE581, 0f3FD774EB, %f1001;
	selp.f32 	%f1003, %f1002, %f1000, %p203;
	selp.f32 	%f1004, 0f3F6EE581, 0f3FEEE581, %p203;
	selp.f32 	%f1005, %f1000, %f1001, %p203;
	mov.b32 	%r712, %f985;
	fma.rn.f32 	%f1006, %f1004, 0f3FD774EB, %f1005;
	setp.lt.s32 	%p204, %r712, 0;
	selp.f32 	%f1007, %f1006, %f1003, %p204;
	add.f32 	%f1008, %f987, %f986;
	setp.eq.f32 	%p205, %f988, 0f00000000;
	selp.f32 	%f1009, 0f40490FDB, 0f00000000, %p204;
	setp.eq.f32 	%p206, %f986, %f987;
	selp.f32 	%f1010, 0f4016CBE4, 0f3F490FDB, %p204;
	selp.f32 	%f1011, %f1010, %f1007, %p206;
	selp.f32 	%f1012, %f1009, %f1011, %p205;
	abs.f32 	%f1013, %f1008;
	setp.nan.f32 	%p207, %f1013, %f1013;
	copysign.f32 	%f1014, %f984, %f1012;
	selp.f32 	%f1015, %f1008, %f1014, %p207;
	setp.leu.f32 	%p208, %f983, %f1015;
	@%p208 bra 	$L__BB2_188;
	ld.local.v2.f32 	{%f276, %f277}, [%rd67];
	st.local.v2.f32 	[%rd67], {%f1217, %f1218};
	st.local.v2.f32 	[%rd67+8], {%f276, %f277};
	mov.f32 	%f1217, %f276;
	mov.f32 	%f1218, %f277;
$L__BB2_188:
	setp.ne.s32 	%p209, %r822, %r820;
	@%p209 bra 	$L__BB2_186;
$L__BB2_189:
	add.s32 	%r821, %r821, 1;
	add.s32 	%r820, %r820, -1;
	setp.eq.s32 	%p210, %r821, %r259;
	@%p210 bra 	$L__BB2_190;
	bra.uni 	$L__BB2_184;
$L__BB2_190:
	ld.local.v2.f32 	{%f266, %f267}, [%rd11];
	add.s32 	%r714, %r745, -2;
	and.b32  	%r260, %r259, 7;
	setp.lt.u32 	%p211, %r714, 7;
	mov.f32 	%f1232, 0f00000000;
	mov.b32 	%r824, 0;
	mov.f32 	%f1224, %f267;
	mov.f32 	%f1225, %f266;
	@%p211 bra 	$L__BB2_193;
	and.b32  	%r824, %r259, -8;
	mov.f32 	%f1232, 0f00000000;
	mov.b32 	%r823, 0;
	mov.f32 	%f1224, %f267;
	mov.f32 	%f1225, %f266;
$L__BB2_192:
	.pragma "nounroll";
	sub.f32 	%f1019, %f1225, %f266;
	sub.f32 	%f1020, %f1224, %f267;
	mul.wide.u32 	%rd330, %r823, 8;
	add.s64 	%rd331, %rd11, %rd330;
	ld.local.v2.f32 	{%f1021, %f1022}, [%rd331+8];
	sub.f32 	%f1023, %f1021, %f266;
	sub.f32 	%f1024, %f1022, %f267;
	mul.f32 	%f1025, %f1019, %f1024;
	mul.f32 	%f1026, %f1020, %f1023;
	sub.f32 	%f1027, %f1025, %f1026;
	add.f32 	%f1028, %f1232, %f1027;
	ld.local.v4.f32 	{%f1029, %f1030, %f1031, %f1032}, [%rd331+16];
	sub.f32 	%f1033, %f1029, %f266;
	sub.f32 	%f1034, %f1030, %f267;
	mul.f32 	%f1035, %f1023, %f1034;
	mul.f32 	%f1036, %f1024, %f1033;
	sub.f32 	%f1037, %f1035, %f1036;
	add.f32 	%f1038, %f1028, %f1037;
	sub.f32 	%f1039, %f1031, %f266;
	sub.f32 	%f1040, %f1032, %f267;
	mul.f32 	%f1041, %f1033, %f1040;
	mul.f32 	%f1042, %f1034, %f1039;
	sub.f32 	%f1043, %f1041, %f1042;
	add.f32 	%f1044, %f1038, %f1043;
	ld.local.v4.f32 	{%f1045, %f1046, %f1047, %f1048}, [%rd331+32];
	sub.f32 	%f1049, %f1045, %f266;
	sub.f32 	%f1050, %f1046, %f267;
	mul.f32 	%f1051, %f1039, %f1050;
	mul.f32 	%f1052, %f1040, %f1049;
	sub.f32 	%f1053, %f1051, %f1052;
	add.f32 	%f1054, %f1044, %f1053;
	sub.f32 	%f1055, %f1047, %f266;
	sub.f32 	%f1056, %f1048, %f267;
	mul.f32 	%f1057, %f1049, %f1056;
	mul.f32 	%f1058, %f1050, %f1055;
	sub.f32 	%f1059, %f1057, %f1058;
	add.f32 	%f1060, %f1054, %f1059;
	ld.local.v4.f32 	{%f1061, %f1062, %f1063, %f1064}, [%rd331+48];
	sub.f32 	%f1065, %f1061, %f266;
	sub.f32 	%f1066, %f1062, %f267;
	mul.f32 	%f1067, %f1055, %f1066;
	mul.f32 	%f1068, %f1056, %f1065;
	sub.f32 	%f1069, %f1067, %f1068;
	add.f32 	%f1070, %f1060, %f1069;
	sub.f32 	%f1071, %f1063, %f266;
	sub.f32 	%f1072, %f1064, %f267;
	mul.f32 	%f1073, %f1065, %f1072;
	mul.f32 	%f1074, %f1066, %f1071;
	sub.f32 	%f1075, %f1073, %f1074;
	add.f32 	%f1076, %f1070, %f1075;
	add.s32 	%r823, %r823, 8;
	ld.local.v2.f32 	{%f1225, %f1224}, [%rd331+64];
	sub.f32 	%f1077, %f1225, %f266;
	sub.f32 	%f1078, %f1224, %f267;
	mul.f32 	%f1079, %f1071, %f1078;
	mul.f32 	%f1080, %f1072, %f1077;
	sub.f32 	%f1081, %f1079, %f1080;
	add.f32 	%f1232, %f1076, %f1081;
	setp.ne.s32 	%p212, %r823, %r824;
	@%p212 bra 	$L__BB2_192;
$L__BB2_193:
	setp.eq.s32 	%p213, %r260, 0;
	@%p213 bra 	$L__BB2_201;
	and.b32  	%r271, %r259, 3;
	setp.lt.u32 	%p214, %r260, 4;
	@%p214 bra 	$L__BB2_196;
	sub.f32 	%f1083, %f1225, %f266;
	sub.f32 	%f1084, %f1224, %f267;
	mul.wide.u32 	%rd332, %r824, 8;
	add.s64 	%rd333, %rd11, %rd332;
	ld.local.v2.f32 	{%f1085, %f1086}, [%rd333+8];
	sub.f32 	%f1087, %f1085, %f266;
	sub.f32 	%f1088, %f1086, %f267;
	mul.f32 	%f1089, %f1083, %f1088;
	mul.f32 	%f1090, %f1084, %f1087;
	sub.f32 	%f1091, %f1089, %f1090;
	add.f32 	%f1092, %f1232, %f1091;
	ld.local.v2.f32 	{%f1093, %f1094}, [%rd333+16];
	sub.f32 	%f1095, %f1093, %f266;
	sub.f32 	%f1096, %f1094, %f267;
	mul.f32 	%f1097, %f1087, %f1096;
	mul.f32 	%f1098, %f1088, %f1095;
	sub.f32 	%f1099, %f1097, %f1098;
	add.f32 	%f1100, %f1092, %f1099;
	ld.local.v2.f32 	{%f1101, %f1102}, [%rd333+24];
	sub.f32 	%f1103, %f1101, %f266;
	sub.f32 	%f1104, %f1102, %f267;
	mul.f32 	%f1105, %f1095, %f1104;
	mul.f32 	%f1106, %f1096, %f1103;
	sub.f32 	%f1107, %f1105, %f1106;
	add.f32 	%f1108, %f1100, %f1107;
	add.s32 	%r824, %r824, 4;
	ld.local.v2.f32 	{%f1109, %f1110}, [%rd333+32];
	sub.f32 	%f1111, %f1109, %f266;
	sub.f32 	%f1112, %f1110, %f267;
	mul.f32 	%f1113, %f1103, %f1112;
	mul.f32 	%f1114, %f1104, %f1111;
	sub.f32 	%f1115, %f1113, %f1114;
	add.f32 	%f1232, %f1108, %f1115;
$L__BB2_196:
	setp.eq.s32 	%p215, %r271, 0;
	@%p215 bra 	$L__BB2_201;
	setp.eq.s32 	%p216, %r271, 1;
	@%p216 bra 	$L__BB2_199;
	mul.wide.u32 	%rd334, %r824, 8;
	add.s64 	%rd335, %rd11, %rd334;
	ld.local.v2.f32 	{%f1117, %f1118}, [%rd335];
	sub.f32 	%f1119, %f1117, %f266;
	sub.f32 	%f1120, %f1118, %f267;
	ld.local.v2.f32 	{%f1121, %f1122}, [%rd335+8];
	sub.f32 	%f1123, %f1121, %f266;
	sub.f32 	%f1124, %f1122, %f267;
	mul.f32 	%f1125, %f1119, %f1124;
	mul.f32 	%f1126, %f1120, %f1123;
	sub.f32 	%f1127, %f1125, %f1126;
	add.f32 	%f1128, %f1232, %f1127;
	add.s32 	%r824, %r824, 2;
	ld.local.v2.f32 	{%f1129, %f1130}, [%rd335+16];
	sub.f32 	%f1131, %f1129, %f266;
	sub.f32 	%f1132, %f1130, %f267;
	mul.f32 	%f1133, %f1123, %f1132;
	mul.f32 	%f1134, %f1124, %f1131;
	sub.f32 	%f1135, %f1133, %f1134;
	add.f32 	%f1232, %f1128, %f1135;
$L__BB2_199:
	and.b32  	%r716, %r259, 1;
	setp.eq.b32 	%p217, %r716, 1;
	not.pred 	%p218, %p217;
	@%p218 bra 	$L__BB2_201;
	mul.wide.u32 	%rd336, %r824, 8;
	add.s64 	%rd337, %rd11, %rd336;
	ld.local.v2.f32 	{%f1136, %f1137}, [%rd337];
	sub.f32 	%f1138, %f1136, %f266;
	sub.f32 	%f1139, %f1137, %f267;
	ld.local.v2.f32 	{%f1140, %f1141}, [%rd337+8];
	sub.f32 	%f1142, %f1140, %f266;
	sub.f32 	%f1143, %f1141, %f267;
	mul.f32 	%f1144, %f1138, %f1143;
	mul.f32 	%f1145, %f1139, %f1142;
	sub.f32 	%f1146, %f1144, %f1145;
	add.f32 	%f1232, %f1232, %f1146;
$L__BB2_201:
	ld.param.f32 	%f1153, [_Z10nms_kernelifPKfPl_param_1];
	abs.f32 	%f1147, %f1232;
	mul.f32 	%f1148, %f1147, 0f3F000000;
	add.f32 	%f1149, %f1, %f12;
	sub.f32 	%f1150, %f1149, %f1148;
	max.f32 	%f1151, %f1150, 0f322BCC77;
	div.rn.f32 	%f1152, %f1148, %f1151;
	setp.gt.f32 	%p219, %f1152, %f1153;
	mov.b64 	%rd338, 1;
	shl.b64 	%rd339, %rd338, %r725;
	selp.b64 	%rd340, %rd339, 0, %p219;
	or.b64  	%rd368, %rd340, %rd368;
	add.s32 	%r725, %r725, 1;
	setp.ne.s32 	%p220, %r725, %r5;
	@%p220 bra 	$L__BB2_5;
$L__BB2_202:
	ld.param.u64 	%rd344, [_Z10nms_kernelifPKfPl_param_3];
	shr.s32 	%r717, %r277, 31;
	shr.u32 	%r718, %r717, 26;
	add.s32 	%r719, %r277, %r718;
	shr.s32 	%r720, %r719, 6;
	and.b32  	%r721, %r277, -2147483585;
	setp.gt.s32 	%p221, %r721, 0;
	selp.u32 	%r722, 1, 0, %p221;
	add.s32 	%r723, %r720, %r722;
	mad.lo.s32 	%r724, %r723, %r7, %r2;
	cvta.to.global.u64 	%rd341, %rd344;
	mul.wide.s32 	%rd342, %r724, 8;
	add.s64 	%rd343, %rd341, %rd342;
	st.global.u64 	[%rd343], %rd368;
$L__BB2_203:
	ret;

}
	// .globl	_Z17nms_normal_kernelifPKfPl
.visible .entry _Z17nms_normal_kernelifPKfPl(
	.param .u32 _Z17nms_normal_kernelifPKfPl_param_0,
	.param .f32 _Z17nms_normal_kernelifPKfPl_param_1,
	.param .u64 .ptr .align 1 _Z17nms_normal_kernelifPKfPl_param_2,
	.param .u64 .ptr .align 1 _Z17nms_normal_kernelifPKfPl_param_3
)
{
	.reg .pred 	%p<19>;
	.reg .b32 	%r<60>;
	.reg .b32 	%f<185>;
	.reg .b64 	%rd<64>;
	// demoted variable
	.shared .align 4 .b8 _ZZ17nms_normal_kernelifPKfPlE11block_boxes[1792];
	ld.param.u32 	%r19, [_Z17nms_normal_kernelifPKfPl_param_0];
	ld.param.f32 	%f6, [_Z17nms_normal_kernelifPKfPl_param_1];
	ld.param.u64 	%rd12, [_Z17nms_normal_kernelifPKfPl_param_2];
	ld.param.u64 	%rd11, [_Z17nms_normal_kernelifPKfPl_param_3];
	cvta.to.global.u64 	%rd1, %rd12;
	mov.u32 	%r1, %ctaid.y;
	mov.u32 	%r2, %ctaid.x;
	shl.b32 	%r3, %r1, 6;
	shl.b32 	%r4, %r2, 6;
	sub.s32 	%r20, %r19, %r4;
	cvt.rn.f32.s32 	%f7, %r20;
	min.f32 	%f8, %f7, 0f42800000;
	cvt.rzi.s32.f32 	%r5, %f8;
	mov.u32 	%r6, %tid.x;
	setp.ge.u32 	%p1, %r6, %r5;
	@%p1 bra 	$L__BB3_2;
	add.s32 	%r21, %r4, %r6;
	mul.lo.s32 	%r22, %r21, 7;
	mul.wide.u32 	%rd13, %r22, 4;
	add.s64 	%rd14, %rd1, %rd13;
	ld.global.f32 	%f9, [%rd14];
	mov.u32 	%r23, _ZZ17nms_normal_kernelifPKfPlE11block_boxes;
	mad.lo.s32 	%r24, %r6, 28, %r23;
	st.shared.f32 	[%r24], %f9;
	add.s32 	%r25, %r22, 1;
	mul.wide.u32 	%rd15, %r25, 4;
	add.s64 	%rd16, %rd1, %rd15;
	ld.global.f32 	%f10, [%rd16];
	st.shared.f32 	[%r24+4], %f10;
	add.s32 	%r26, %r22, 2;
	mul.wide.u32 	%rd17, %r26, 4;
	add.s64 	%rd18, %rd1, %rd17;
	ld.global.f32 	%f11, [%rd18];
	st.shared.f32 	[%r24+8], %f11;
	add.s32 	%r27, %r22, 3;
	mul.wide.u32 	%rd19, %r27, 4;
	add.s64 	%rd20, %rd1, %rd19;
	ld.global.f32 	%f12, [%rd20];
	st.shared.f32 	[%r24+12], %f12;
	add.s32 	%r28, %r22, 4;
	mul.wide.u32 	%rd21, %r28, 4;
	add.s64 	%rd22, %rd1, %rd21;
	ld.global.f32 	%f13, [%rd22];
	st.shared.f32 	[%r24+16], %f13;
	add.s32 	%r29, %r22, 5;
	mul.wide.u32 	%rd23, %r29, 4;
	add.s64 	%rd24, %rd1, %rd23;
	ld.global.f32 	%f14, [%rd24];
	st.shared.f32 	[%r24+20], %f14;
	add.s32 	%r30, %r22, 6;
	mul.wide.u32 	%rd25, %r30, 4;
	add.s64 	%rd26, %rd1, %rd25;
	ld.global.f32 	%f15, [%rd26];
	st.shared.f32 	[%r24+24], %f15;
$L__BB3_2:
	bar.sync 	0;
	sub.s32 	%r31, %r19, %r3;
	cvt.rn.f32.s32 	%f16, %r31;
	min.f32 	%f17, %f16, 0f42800000;
	cvt.rzi.s32.f32 	%r32, %f17;
	setp.ge.u32 	%p2, %r6, %r32;
	@%p2 bra 	$L__BB3_13;
	add.s32 	%r7, %r3, %r6;
	setp.eq.s32 	%p3, %r1, %r2;
	add.s32 	%r33, %r6, 1;
	selp.b32 	%r58, %r33, 0, %p3;
	setp.ge.s32 	%p4, %r58, %r5;
	mov.b64 	%rd63, 0;
	@%p4 bra 	$L__BB3_12;
	mul.lo.s32 	%r34, %r7, 7;
	mul.wide.u32 	%rd30, %r34, 4;
	add.s64 	%rd31, %rd1, %rd30;
	ld.global.f32 	%f18, [%rd31];
	ld.global.f32 	%f19, [%rd31+12];
	mul.f32 	%f20, %f19, 0f3F000000;
	sub.f32 	%f1, %f18, %f20;
	add.f32 	%f2, %f18, %f20;
	ld.global.f32 	%f21, [%rd31+4];
	ld.global.f32 	%f22, [%rd31+16];
	mul.f32 	%f23, %f22, 0f3F000000;
	sub.f32 	%f3, %f21, %f23;
	add.f32 	%f4, %f21, %f23;
	mul.f32 	%f5, %f19, %f22;
	sub.s32 	%r9, %r5, %r58;
	and.b32  	%r10, %r9, 3;
	sub.s32 	%r35, %r58, %r5;
	setp.gt.u32 	%p5, %r35, -4;
	mov.b64 	%rd63, 0;
	@%p5 bra 	$L__BB3_7;
	and.b32  	%r11, %r9, -4;
	mov.b32 	%r57, 0;
	mov.b64 	%rd63, 0;
$L__BB3_6:
	.pragma "nounroll";
	mov.u32 	%r37, _ZZ17nms_normal_kernelifPKfPlE11block_boxes;
	mad.lo.s32 	%r38, %r58, 28, %r37;
	ld.shared.f32 	%f24, [%r38];
	ld.shared.f32 	%f25, [%r38+12];
	mul.f32 	%f26, %f25, 0f3F000000;
	sub.f32 	%f27, %f24, %f26;
	max.f32 	%f28, %f1, %f27;
	add.f32 	%f29, %f24, %f26;
	min.f32 	%f30, %f2, %f29;
	ld.shared.f32 	%f31, [%r38+4];
	ld.shared.f32 	%f32, [%r38+16];
	mul.f32 	%f33, %f32, 0f3F000000;
	sub.f32 	%f34, %f31, %f33;
	max.f32 	%f35, %f3, %f34;
	add.f32 	%f36, %f31, %f33;
	min.f32 	%f37, %f4, %f36;
	sub.f32 	%f38, %f30, %f28;
	max.f32 	%f39, %f38, 0f00000000;
	sub.f32 	%f40, %f37, %f35;
	max.f32 	%f41, %f40, 0f00000000;
	mul.f32 	%f42, %f39, %f41;
	fma.rn.f32 	%f43, %f25, %f32, %f5;
	sub.f32 	%f44, %f43, %f42;
	max.f32 	%f45, %f44, 0f322BCC77;
	div.rn.f32 	%f46, %f42, %f45;
	setp.gt.f32 	%p6, %f46, %f6;
	mov.b64 	%rd33, 1;
	shl.b64 	%rd34, %rd33, %r58;
	selp.b64 	%rd35, %rd34, 0, %p6;
	or.b64  	%rd36, %rd35, %rd63;
	add.s32 	%r39, %r58, 1;
	ld.shared.f32 	%f47, [%r38+28];
	ld.shared.f32 	%f48, [%r38+40];
	mul.f32 	%f49, %f48, 0f3F000000;
	sub.f32 	%f50, %f47, %f49;
	max.f32 	%f51, %f1, %f50;
	add.f32 	%f52, %f47, %f49;
	min.f32 	%f53, %f2, %f52;
	ld.shared.f32 	%f54, [%r38+32];
	ld.shared.f32 	%f55, [%r38+44];
	mul.f32 	%f56, %f55, 0f3F000000;
	sub.f32 	%f57, %f54, %f56;
	max.f32 	%f58, %f3, %f57;
	add.f32 	%f59, %f54, %f56;
	min.f32 	%f60, %f4, %f59;
	sub.f32 	%f61, %f53, %f51;
	max.f32 	%f62, %f61, 0f00000000;
	sub.f32 	%f63, %f60, %f58;
	max.f32 	%f64, %f63, 0f00000000;
	mul.f32 	%f65, %f62, %f64;
	fma.rn.f32 	%f66, %f48, %f55, %f5;
	sub.f32 	%f67, %f66, %f65;
	max.f32 	%f68, %f67, 0f322BCC77;
	div.rn.f32 	%f69, %f65, %f68;
	setp.gt.f32 	%p7, %f69, %f6;
	shl.b64 	%rd37, %rd33, %r39;
	selp.b64 	%rd38, %rd37, 0, %p7;
	or.b64  	%rd39, %rd38, %rd36;
	add.s32 	%r40, %r58, 2;
	ld.shared.f32 	%f70, [%r38+56];
	ld.shared.f32 	%f71, [%r38+68];
	mul.f32 	%f72, %f71, 0f3F000000;
	sub.f32 	%f73, %f70, %f72;
	max.f32 	%f74, %f1, %f73;
	add.f32 	%f75, %f70, %f72;
	min.f32 	%f76, %f2, %f75;
	ld.shared.f32 	%f77, [%r38+60];
	ld.shared.f32 	%f78, [%r38+72];
	mul.f32 	%f79, %f78, 0f3F000000;
	sub.f32 	%f80, %f77, %f79;
	max.f32 	%f81, %f3, %f80;
	add.f32 	%f82, %f77, %f79;
	min.f32 	%f83, %f4, %f82;
	sub.f32 	%f84, %f76, %f74;
	max.f32 	%f85, %f84, 0f00000000;
	sub.f32 	%f86, %f83, %f81;
	max.f32 	%f87, %f86, 0f00000000;
	mul.f32 	%f88, %f85, %f87;
	fma.rn.f32 	%f89, %f71, %f78, %f5;
	sub.f32 	%f90, %f89, %f88;
	max.f32 	%f91, %f90, 0f322BCC77;
	div.rn.f32 	%f92, %f88, %f91;
	setp.gt.f32 	%p8, %f92, %f6;
	shl.b64 	%rd40, %rd33, %r40;
	selp.b64 	%rd41, %rd40, 0, %p8;
	or.b64  	%rd42, %rd41, %rd39;
	add.s32 	%r41, %r58, 3;
	ld.shared.f32 	%f93, [%r38+84];
	ld.shared.f32 	%f94, [%r38+96];
	mul.f32 	%f95, %f94, 0f3F000000;
	sub.f32 	%f96, %f93, %f95;
	max.f32 	%f97, %f1, %f96;
	add.f32 	%f98, %f93, %f95;
	min.f32 	%f99, %f2, %f98;
	ld.shared.f32 	%f100, [%r38+88];
	ld.shared.f32 	%f101, [%r38+100];
	mul.f32 	%f102, %f101, 0f3F000000;
	sub.f32 	%f103, %f100, %f102;
	max.f32 	%f104, %f3, %f103;
	add.f32 	%f105, %f100, %f102;
	min.f32 	%f106, %f4, %f105;
	sub.f32 	%f107, %f99, %f97;
	max.f32 	%f108, %f107, 0f00000000;
	sub.f32 	%f109, %f106, %f104;
	max.f32 	%f110, %f109, 0f00000000;
	mul.f32 	%f111, %f108, %f110;
	fma.rn.f32 	%f112, %f94, %f101, %f5;
	sub.f32 	%f113, %f112, %f111;
	max.f32 	%f114, %f113, 0f322BCC77;
	div.rn.f32 	%f115, %f111, %f114;
	setp.gt.f32 	%p9, %f115, %f6;
	shl.b64 	%rd43, %rd33, %r41;
	selp.b64 	%rd44, %rd43, 0, %p9;
	or.b64  	%rd63, %rd44, %rd42;
	add.s32 	%r58, %r58, 4;
	add.s32 	%r57, %r57, 4;
	setp.ne.s32 	%p10, %r57, %r11;
	@%p10 bra 	$L__BB3_6;
$L__BB3_7:
	setp.eq.s32 	%p11, %r10, 0;
	@%p11 bra 	$L__BB3_12;
	setp.eq.s32 	%p12, %r10, 1;
	@%p12 bra 	$L__BB3_10;
	mov.u32 	%r42, _ZZ17nms_normal_kernelifPKfPlE11block_boxes;
	mad.lo.s32 	%r43, %r58, 28, %r42;
	ld.shared.f32 	%f116, [%r43];
	ld.shared.f32 	%f117, [%r43+12];
	mul.f32 	%f118, %f117, 0f3F000000;
	sub.f32 	%f119, %f116, %f118;
	max.f32 	%f120, %f1, %f119;
	add.f32 	%f121, %f116, %f118;
	min.f32 	%f122, %f2, %f121;
	ld.shared.f32 	%f123, [%r43+4];
	ld.shared.f32 	%f124, [%r43+16];
	mul.f32 	%f125, %f124, 0f3F000000;
	sub.f32 	%f126, %f123, %f125;
	max.f32 	%f127, %f3, %f126;
	add.f32 	%f128, %f123, %f125;
	min.f32 	%f129, %f4, %f128;
	sub.f32 	%f130, %f122, %f120;
	max.f32 	%f131, %f130, 0f00000000;
	sub.f32 	%f132, %f129, %f127;
	max.f32 	%f133, %f132, 0f00000000;
	mul.f32 	%f134, %f131, %f133;
	fma.rn.f32 	%f135, %f117, %f124, %f5;
	sub.f32 	%f136, %f135, %f134;
	max.f32 	%f137, %f136, 0f322BCC77;
	div.rn.f32 	%f138, %f134, %f137;
	setp.gt.f32 	%p13, %f138, %f6;
	mov.b64 	%rd46, 1;
	shl.b64 	%rd47, %rd46, %r58;
	selp.b64 	%rd48, %rd47, 0, %p13;
	add.s32 	%r44, %r58, 1;
	ld.shared.f32 	%f139, [%r43+28];
	ld.shared.f32 	%f140, [%r43+40];
	mul.f32 	%f141, %f140, 0f3F000000;
	sub.f32 	%f142, %f139, %f141;
	max.f32 	%f143, %f1, %f142;
	add.f32 	%f144, %f139, %f141;
	min.f32 	%f145, %f2, %f144;
	ld.shared.f32 	%f146, [%r43+32];
	ld.shared.f32 	%f147, [%r43+44];
	mul.f32 	%f148, %f147, 0f3F000000;
	sub.f32 	%f149, %f146, %f148;
	max.f32 	%f150, %f3, %f149;
	add.f32 	%f151, %f146, %f148;
	min.f32 	%f152, %f4, %f151;
	sub.f32 	%f153, %f145, %f143;
	max.f32 	%f154, %f153, 0f00000000;
	sub.f32 	%f155, %f152, %f150;
	max.f32 	%f156, %f155, 0f00000000;
	mul.f32 	%f157, %f154, %f156;
	fma.rn.f32 	%f158, %f140, %f147, %f5;
	sub.f32 	%f159, %f158, %f157;
	max.f32 	%f160, %f159, 0f322BCC77;
	div.rn.f32 	%f161, %f157, %f160;
	setp.gt.f32 	%p14, %f161, %f6;
	shl.b64 	%rd49, %rd46, %r44;
	selp.b64 	%rd50, %rd49, 0, %p14;
	or.b64  	%rd51, %rd48, %rd50;
	or.b64  	%rd63, %rd51, %rd63;
	add.s32 	%r58, %r58, 2;
$L__BB3_10:
	and.b32  	%r45, %r9, 1;
	setp.eq.b32 	%p15, %r45, 1;
	not.pred 	%p16, %p15;
	@%p16 bra 	$L__BB3_12;
	mov.u32 	%r46, _ZZ17nms_normal_kernelifPKfPlE11block_boxes;
	mad.lo.s32 	%r47, %r58, 28, %r46;
	ld.shared.f32 	%f162, [%r47];
	ld.shared.f32 	%f163, [%r47+12];
	mul.f32 	%f164, %f163, 0f3F000000;
	sub.f32 	%f165, %f162, %f164;
	max.f32 	%f166, %f1, %f165;
	add.f32 	%f167, %f162, %f164;
	min.f32 	%f168, %f2, %f167;
	ld.shared.f32 	%f169, [%r47+4];
	ld.shared.f32 	%f170, [%r47+16];
	mul.f32 	%f171, %f170, 0f3F000000;
	sub.f32 	%f172, %f169, %f171;
	max.f32 	%f173, %f3, %f172;
	add.f32 	%f174, %f169, %f171;
	min.f32 	%f175, %f4, %f174;
	sub.f32 	%f176, %f168, %f166;
	max.f32 	%f177, %f176, 0f00000000;
	sub.f32 	%f178, %f175, %f173;
	max.f32 	%f179, %f178, 0f00000000;
	mul.f32 	%f180, %f177, %f179;
	fma.rn.f32 	%f181, %f163, %f170, %f5;
	sub.f32 	%f182, %f181, %f180;
	max.f32 	%f183, %f182, 0f322BCC77;
	div.rn.f32 	%f184, %f180, %f183;
	setp.gt.f32 	%p17, %f184, %f6;
	mov.b64 	%rd52, 1;
	shl.b64 	%rd53, %rd52, %r58;
	selp.b64 	%rd54, %rd53, 0, %p17;
	or.b64  	%rd63, %rd54, %rd63;
$L__BB3_12:
	shr.s32 	%r48, %r19, 31;
	shr.u32 	%r49, %r48, 26;
	add.s32 	%r50, %r19, %r49;
	shr.s32 	%r51, %r50, 6;
	and.b32  	%r52, %r19, -2147483585;
	setp.gt.s32 	%p18, %r52, 0;
	selp.u32 	%r53, 1, 0, %p18;
	add.s32 	%r54, %r51, %r53;
	mad.lo.s32 	%r55, %r54, %r7, %r2;
	cvta.to.global.u64 	%rd55, %rd11;
	mul.wide.s32 	%rd56, %r55, 8;
	add.s64 	%rd57, %rd55, %rd56;
	st.global.u64 	[%rd57], %rd63;
$L__BB3_13:
	ret;

}


// ===== COMPILED SASS (sm_100) =====

	.target	sm_100

	.elftype	@"ET_EXEC"


//--------------------- .note.nv.tkinfo           --------------------------
	.section	.note.nv.tkinfo,"",@"SHT_NOTE"
	.sectionflags	@"SHF_NOTE_NV_TKINFO"
	.tkinfo
        /*0018*/ 	.word	0x00000002
        /*0030*/ 	.string	""
        /*0030*/ 	.string	"ptxas"
        /*0030*/ 	.string	"Cuda compilation tools, release 13.0, V13.0.88"
        /*0030*/ 	.string	"Build cuda_13.0.r13.0/compiler.36424714_0"
        /*0030*/ 	.string	"-arch sm_100 -m 64 "



//--------------------- .note.nv.cuinfo           --------------------------
	.section	.note.nv.cuinfo,"",@"SHT_NOTE"
	.sectionflags	@"SHF_NOTE_NV_CUINFO"
        /*0018*/ 	.short	0x0002
        /*001a*/ 	.short	0x0064
        /*001c*/ 	.short	0x0082
	.zero		2


//--------------------- .nv.info                  --------------------------
	.section	.nv.info,"",@"SHT_CUDA_INFO"
	.align	4


	//----- nvinfo : EIATTR_REGCOUNT
	.align		4
        /*0000*/ 	.byte	0x04, 0x2f
        /*0002*/ 	.short	(.L_2 - .L_1)
	.align		4
.L_1:
        /*0004*/ 	.word	index@(_Z20boxes_overlap_kerneliPKfiS0_Pf)
        /*0008*/ 	.word	0x00000046


	//----- nvinfo : EIATTR_FRAME_SIZE
	.align		4
.L_2:
        /*000c*/ 	.byte	0x04, 0x11
        /*000e*/ 	.short	(.L_4 - .L_3)
	.align		4
.L_3:
        /*0010*/ 	.word	index@($__internal_3_$__cuda_sm3x_div_rn_noftz_f32_slowpath)
        /*0014*/ 	.word	0x000000d0


	//----- nvinfo : EIATTR_FRAME_SIZE
	.align		4
.L_4:
        /*0018*/ 	.byte	0x04, 0x11
        /*001a*/ 	.short	(.L_6 - .L_5)
	.align		4
.L_5:
        /*001c*/ 	.word	index@(_Z20boxes_overlap_kerneliPKfiS0_Pf)
        /*0020*/ 	.word	0x000000d0


	//----- nvinfo : EIATTR_REGCOUNT
	.align		4
.L_6:
        /*0024*/ 	.byte	0x04, 0x2f
        /*0026*/ 	.short	(.L_8 - .L_7)
	.align		4
.L_7:
        /*0028*/ 	.word	index@(_Z20boxes_iou_bev_kerneliPKfiS0_Pf)
        /*002c*/ 	.word	0x00000048


	//----- nvinfo : EIATTR_FRAME_SIZE
	.align		4
.L_8:
        /*0030*/ 	.byte	0x04, 0x11
        /*0032*/ 	.short	(.L_10 - .L_9)
	.align		4
.L_9:
        /*0034*/ 	.word	index@($__internal_2_$__cuda_sm3x_div_rn_noftz_f32_slowpath)
        /*0038*/ 	.word	0x000000d0


	//----- nvinfo : EIATTR_FRAME_SIZE
	.align		4
.L_10:
        /*003c*/ 	.byte	0x04, 0x11
        /*003e*/ 	.short	(.L_12 - .L_11)
	.align		4
.L_11:
        /*0040*/ 	.word	index@(_Z20boxes_iou_bev_kerneliPKfiS0_Pf)
        /*0044*/ 	.word	0x000000d0


	//----- nvinfo : EIATTR_REGCOUNT
	.align		4
.L_12:
        /*0048*/ 	.byte	0x04, 0x2f
        /*004a*/ 	.short	(.L_14 - .L_13)
	.align		4
.L_13:
        /*004c*/ 	.word	index@(_Z10nms_kernelifPKfPl)
        /*0050*/ 	.word	0x0000005f


	//----- nvinfo : EIATTR_FRAME_SIZE
	.align		4
.L_14:
        /*0054*/ 	.byte	0x04, 0x11
        /*0056*/ 	.short	(.L_16 - .L_15)
	.align		4
.L_15:
        /*0058*/ 	.word	index@($__internal_1_$__cuda_sm3x_div_rn_noftz_f32_slowpath)
        /*005c*/ 	.word	0x000000d0


	//----- nvinfo : EIATTR_FRAME_SIZE
	.align		4
.L_16:
        /*0060*/ 	.byte	0x04, 0x11
        /*0062*/ 	.short	(.L_18 - .L_17)
	.align		4
.L_17:
        /*0064*/ 	.word	index@(_Z10nms_kernelifPKfPl)
        /*0068*/ 	.word	0x000000d0


	//----- nvinfo : EIATTR_REGCOUNT
	.align		4
.L_18:
        /*006c*/ 	.byte	0x04, 0x2f
        /*006e*/ 	.short	(.L_20 - .L_19)
	.align		4
.L_19:
        /*0070*/ 	.word	index@(_Z17nms_normal_kernelifPKfPl)
        /*0074*/ 	.word	0x0000001d


	//----- nvinfo : EIATTR_FRAME_SIZE
	.align		4
.L_20:
        /*0078*/ 	.byte	0x04, 0x11
        /*007a*/ 	.short	(.L_22 - .L_21)
	.align		4
.L_21:
        /*007c*/ 	.word	index@($__internal_0_$__cuda_sm3x_div_rn_noftz_f32_slowpath)
        /*0080*/ 	.word	0x00000000


	//----- nvinfo : EIATTR_FRAME_SIZE
	.align		4
.L_22:
        /*0084*/ 	.byte	0x04, 0x11
        /*0086*/ 	.short	(.L_24 - .L_23)
	.align		4
.L_23:
        /*0088*/ 	.word	index@(_Z17nms_normal_kernelifPKfPl)
        /*008c*/ 	.word	0x00000000


	//----- nvinfo : EIATTR_MIN_STACK_SIZE
	.align		4
.L_24:
        /*0090*/ 	.byte	0x04, 0x12
        /*0092*/ 	.short	(.L_26 - .L_25)
	.align		4
.L_25:
        /*0094*/ 	.word	index@(_Z17nms_normal_kernelifPKfPl)
        /*0098*/ 	.word	0x00000000


	//----- nvinfo : EIATTR_MIN_STACK_SIZE
	.align		4
.L_26:
        /*009c*/ 	.byte	0x04, 0x12
        /*009e*/ 	.short	(.L_28 - .L_27)
	.align		4
.L_27:
        /*00a0*/ 	.word	index@(_Z10nms_kernelifPKfPl)
        /*00a4*/ 	.word	0x000000d0


	//----- nvinfo : EIATTR_MIN_STACK_SIZE
	.align		4
.L_28:
        /*00a8*/ 	.byte	0x04, 0x12
        /*00aa*/ 	.short	(.L_30 - .L_29)
	.align		4
.L_29:
        /*00ac*/ 	.word	index@(_Z20boxes_iou_bev_kerneliPKfiS0_Pf)
        /*00b0*/ 	.word	0x000000d0


	//----- nvinfo : EIATTR_MIN_STACK_SIZE
	.align		4
.L_30:
        /*00b4*/ 	.byte	0x04, 0x12
        /*00b6*/ 	.short	(.L_32 - .L_31)
	.align		4
.L_31:
        /*00b8*/ 	.word	index@(_Z20boxes_overlap_kerneliPKfiS0_Pf)
        /*00bc*/ 	.word	0x000000d0
.L_32:


//--------------------- .nv.compat                --------------------------
	.section	.nv.compat,"",@"SHT_CUDA_COMPAT_INFO"
	.align	4
        /*0000*/ 	.byte	0x02, 0x09, 0x00, 0x00, 0x02, 0x02, 0x01, 0x00, 0x02, 0x05, 0x05, 0x00, 0x03, 0x07, 0x01, 0x01
        /*0010*/ 	.byte	0x02, 0x03, 0x00, 0x00, 0x02, 0x06, 0x01, 0x00, 0x04, 0x0b, 0x08, 0x00, 0x01, 0x00, 0x00, 0x00
        /*0020*/ 	.byte	0x00, 0x00, 0x00, 0x00


//--------------------- .nv.info._Z17nms_normal_kernelifPKfPl --------------------------
	.section	.nv.info._Z17nms_normal_kernelifPKfPl,"",@"SHT_CUDA_INFO"
	.sectionflags	@""
	.align	4


	//----- nvinfo : EIATTR_CUDA_API_VERSION
	.align		4
        /*0000*/ 	.byte	0x04, 0x37
        /*0002*/ 	.short	(.L_34 - .L_33)
.L_33:
        /*0004*/ 	.word	0x00000082


	//----- nvinfo : EIATTR_KPARAM_INFO
	.align		4
.L_34:
        /*0008*/ 	.byte	0x04, 0x17
        /*000a*/ 	.short	(.L_36 - .L_35)
.L_35:
        /*000c*/ 	.word	0x00000000
        /*0010*/ 	.short	0x0003
        /*0012*/ 	.short	0x0010
        /*0014*/ 	.byte	0x00, 0xf5, 0x21, 0x00


	//----- nvinfo : EIATTR_KPARAM_INFO
	.align		4
.L_36:
        /*0018*/ 	.byte	0x04, 0x17
        /*001a*/ 	.short	(.L_38 - .L_37)
.L_37:
        /*001c*/ 	.word	0x00000000
        /*0020*/ 	.short	0x0002
        /*0022*/ 	.short	0x0008
        /*0024*/ 	.byte	0x00, 0xf5, 0x21, 0x00


	//----- nvinfo : EIATTR_KPARAM_INFO
	.align		4
.L_38:
        /*0028*/ 	.byte	0x04, 0x17
        /*002a*/ 	.short	(.L_40 - .L_39)
.L_39:
        /*002c*/ 	.word	0x00000000
        /*0030*/ 	.short	0x0001
        /*0032*/ 	.short	0x0004
        /*0034*/ 	.byte	0x00, 0xf0, 0x11, 0x00


	//----- nvinfo : EIATTR_KPARAM_INFO
	.align		4
.L_40:
        /*0038*/ 	.byte	0x04, 0x17
        /*003a*/ 	.short	(.L_42 - .L_41)
.L_41:
        /*003c*/ 	.word	0x00000000
        /*0040*/ 	.short	0x0000
        /*0042*/ 	.short	0x0000
        /*0044*/ 	.byte	0x00, 0xf0, 0x11, 0x00


	//----- nvinfo : EIATTR_SPARSE_MMA_MASK
	.align		4
.L_42:
        /*0048*/ 	.byte	0x03, 0x50
        /*004a*/ 	.short	0x0000


	//----- nvinfo : EIATTR_MAXREG_COUNT
	.align		4
        /*004c*/ 	.byte	0x03, 0x1b
        /*004e*/ 	.short	0x00ff


	//----- nvinfo : EIATTR_NUM_BARRIERS
	.align		4
        /*0050*/ 	.byte	0x02, 0x4c
        /*0052*/ 	.byte	0x01
	.zero		1


	//----- nvinfo : EIATTR_MERCURY_ISA_VERSION
	.align		4
        /*0054*/ 	.byte	0x03, 0x5f
        /*0056*/ 	.short	0x0101


	//----- nvinfo : EIATTR_VRC_CTA_INIT_COUNT
	.align		4
        /*0058*/ 	.byte	0x02, 0x4a
	.zero		1
	.zero		1


	//----- nvinfo : EIATTR_EXIT_INSTR_OFFSETS
	.align		4
        /*005c*/ 	.byte	0x04, 0x1c
        /*005e*/ 	.short	(.L_44 - .L_43)


	//   ....[0]....
.L_43:
        /*0060*/ 	.word	0x00000360


	//   ....[1]....
        /*0064*/ 	.word	0x000019b0


	//----- nvinfo : EIATTR_CRS_STACK_SIZE
	.align		4
.L_44:
        /*0068*/ 	.byte	0x04, 0x1e
        /*006a*/ 	.short	(.L_46 - .L_45)
.L_45:
        /*006c*/ 	.word	0x00000000


	//----- nvinfo : EIATTR_CBANK_PARAM_SIZE
	.align		4
.L_46:
        /*0070*/ 	.byte	0x03, 0x19
        /*0072*/ 	.short	0x0018


	//----- nvinfo : EIATTR_PARAM_CBANK
	.align		4
        /*0074*/ 	.byte	0x04, 0x0a
        /*0076*/ 	.short	(.L_48 - .L_47)
	.align		4
.L_47:
        /*0078*/ 	.word	index@(.nv.constant0._Z17nms_normal_kernelifPKfPl)
        /*007c*/ 	.short	0x0380
        /*007e*/ 	.short	0x0018


	//----- nvinfo : EIATTR_SW_WAR
	.align		4
.L_48:
        /*0080*/ 	.byte	0x04, 0x36
        /*0082*/ 	.short	(.L_50 - .L_49)
.L_49:
        /*0084*/ 	.word	0x00000008
.L_50:


//--------------------- .nv.info._Z10nms_kernelifPKfPl --------------------------
	.section	.nv.info._Z10nms_kernelifPKfPl,"",@"SHT_CUDA_INFO"
	.sectionflags	@""
	.align	4


	//----- nvinfo : EIATTR_CUDA_API_VERSION
	.align		4
        /*0000*/ 	.byte	0x04, 0x37
        /*0002*/ 	.short	(.L_52 - .L_51)
.L_51:
        /*0004*/ 	.word	0x00000082


	//----- nvinfo : EIATTR_KPARAM_INFO
	.align		4
.L_52:
        /*0008*/ 	.byte	0x04, 0x17
        /*000a*/ 	.short	(.L_54 - .L_53)
.L_53:
        /*000c*/ 	.word	0x00000000
        /*0010*/ 	.short	0x0003
        /*0012*/ 	.short	0x0010
        /*0014*/ 	.byte	0x00, 0xf5, 0x21, 0x00


	//----- nvinfo : EIATTR_KPARAM_INFO
	.align		4
.L_54:
        /*0018*/ 	.byte	0x04, 0x17
        /*001a*/ 	.short	(.L_56 - .L_55)
.L_55:
        /*001c*/ 	.word	0x00000000
        /*0020*/ 	.short	0x0002
        /*0022*/ 	.short	0x0008
        /*0024*/ 	.byte	0x00, 0xf5, 0x21, 0x00


	//----- nvinfo : EIATTR_KPARAM_INFO
	.align		4
.L_56:
        /*0028*/ 	.byte	0x04, 0x17
        /*002a*/ 	.short	(.L_58 - .L_57)
.L_57:
        /*002c*/ 	.word	0x00000000
        /*0030*/ 	.short	0x0001
        /*0032*/ 	.short	0x0004
        /*0034*/ 	.byte	0x00, 0xf0, 0x11, 0x00


	//----- nvinfo : EIATTR_KPARAM_INFO
	.align		4
.L_58:
        /*0038*/ 	.byte	0x04, 0x17
        /*003a*/ 	.short	(.L_60 - .L_59)
.L_59:
        /*003c*/ 	.word	0x00000000
        /*0040*/ 	.short	0x0000
        /*0042*/ 	.short	0x0000
        /*0044*/ 	.byte	0x00, 0xf0, 0x11, 0x00


	//----- nvinfo : EIATTR_SPARSE_MMA_MASK
	.align		4
.L_60:
        /*0048*/ 	.byte	0x03, 0x50
        /*004a*/ 	.short	0x0000


	//----- nvinfo : EIATTR_MAXREG_COUNT
	.align		4
        /*004c*/ 	.byte	0x03, 0x1b
        /*004e*/ 	.short	0x00ff


	//----- nvinfo : EIATTR_NUM_BARRIERS
	.align		4
        /*0050*/ 	.byte	0x02, 0x4c
        /*0052*/ 	.byte	0x01
	.zero		1


	//----- nvinfo : EIATTR_MERCURY_ISA_VERSION
	.align		4
        /*0054*/ 	.byte	0x03, 0x5f
        /*0056*/ 	.short	0x0101


	//----- nvinfo : EIATTR_VRC_CTA_INIT_COUNT
	.align		4
        /*0058*/ 	.byte	0x02, 0x4a
	.zero		1
	.zero		1


	//----- nvinfo : EIATTR_EXIT_INSTR_OFFSETS
	.align		4
        /*005c*/ 	.byte	0x04, 0x1c
        /*005e*/ 	.short	(.L_62 - .L_61)


	//   ....[0]....
.L_61:
        /*0060*/ 	.word	0x00000380


	//   ....[1]....
        /*0064*/ 	.word	0x000098e0


	//----- nvinfo : EIATTR_CRS_STACK_SIZE
	.align		4
.L_62:
        /*0068*/ 	.byte	0x04, 0x1e
        /*006a*/ 	.short	(.L_64 - .L_63)
.L_63:
        /*006c*/ 	.word	0x00000000


	//----- nvinfo : EIATTR_CBANK_PARAM_SIZE
	.align		4
.L_64:
        /*0070*/ 	.byte	0x03, 0x19
        /*0072*/ 	.short	0x0018


	//----- nvinfo : EIATTR_PARAM_CBANK
	.align		4
        /*0074*/ 	.byte	0x04, 0x0a
        /*0076*/ 	.short	(.L_66 - .L_65)
	.align		4
.L_65:
        /*0078*/ 	.word	index@(.nv.constant0._Z10nms_kernelifPKfPl)
        /*007c*/ 	.short	0x0380
        /*007e*/ 	.short	0x0018


	//----- nvinfo : EIATTR_SW_WAR
	.align		4
.L_66:
        /*0080*/ 	.byte	0x04, 0x36
        /*0082*/ 	.short	(.L_68 - .L_67)
.L_67:
        /*0084*/ 	.word	0x00000008
.L_68:


//--------------------- .nv.info._Z20boxes_iou_bev_kerneliPKfiS0_Pf --------------------------
	.section	.nv.info._Z20boxes_iou_bev_kerneliPKfiS0_Pf,"",@"SHT_CUDA_INFO"
	.sectionflags	@""
	.align	4


	//----- nvinfo : EIATTR_CUDA_API_VERSION
	.align		4
        /*0000*/ 	.byte	0x04, 0x37
        /*0002*/ 	.short	(.L_70 - .L_69)
.L_69:
        /*0004*/ 	.word	0x00000082


	//----- nvinfo : EIATTR_KPARAM_INFO
	.align		4
.L_70:
        /*0008*/ 	.byte	0x04, 0x17
        /*000a*/ 	.short	(.L_72 - .L_71)
.L_71:
        /*000c*/ 	.word	0x00000000
        /*0010*/ 	.short	0x0004
        /*0012*/ 	.short	0x0020
        /*0014*/ 	.byte	0x00, 0xf5, 0x21, 0x00


	//----- nvinfo : EIATTR_KPARAM_INFO
	.align		4
.L_72:
        /*0018*/ 	.byte	0x04, 0x17
        /*001a*/ 	.short	(.L_74 - .L_73)
.L_73:
        /*001c*/ 	.word	0x00000000
        /*0020*/ 	.short	0x0003
        /*0022*/ 	.short	0x0018
        /*0024*/ 	.byte	0x00, 0xf5, 0x21, 0x00


	//----- nvinfo : EIATTR_KPARAM_INFO
	.align		4
.L_74:
        /*0028*/ 	.byte	0x04, 0x17
        /*002a*/ 	.short	(.L_76 - .L_75)
.L_75:
        /*002c*/ 	.word	0x00000000
        /*0030*/ 	.short	0x0002
        /*0032*/ 	.short	0x0010
        /*0034*/ 	.byte	0x00, 0xf0, 0x11, 0x00


	//----- nvinfo : EIATTR_KPARAM_INFO
	.align		4
.L_76:
        /*0038*/ 	.byte	0x04, 0x17
        /*003a*/ 	.short	(.L_78 - .L_77)
.L_77:
        /*003c*/ 	.word	0x00000000
        /*0040*/ 	.short	0x0001
        /*0042*/ 	.short	0x0008
        /*0044*/ 	.byte	0x00, 0xf5, 0x21, 0x00


	//----- nvinfo : EIATTR_KPARAM_INFO
	.align		4
.L_78:
        /*0048*/ 	.byte	0x04, 0x17
        /*004a*/ 	.short	(.L_80 - .L_79)
.L_79:
        /*004c*/ 	.word	0x00000000
        /*0050*/ 	.short	0x0000
        /*0052*/ 	.short	0x0000
        /*0054*/ 	.byte	0x00, 0xf0, 0x11, 0x00


	//----- nvinfo : EIATTR_SPARSE_MMA_MASK
	.align		4
.L_80:
        /*0058*/ 	.byte	0x03, 0x50
        /*005a*/ 	.short	0x0000


	//----- nvinfo : EIATTR_MAXREG_COUNT
	.align		4
        /*005c*/ 	.byte	0x03, 0x1b
        /*005e*/ 	.short	0x00ff


	//----- nvinfo : EIATTR_MERCURY_ISA_VERSION
	.align		4
        /*0060*/ 	.byte	0x03, 0x5f
        /*0062*/ 	.short	0x0101


	//----- nvinfo : EIATTR_VRC_CTA_INIT_COUNT
	.align		4
        /*0064*/ 	.byte	0x02, 0x4a
	.zero		1
	.zero		1


	//----- nvinfo : EIATTR_EXIT_INSTR_OFFSETS
	.align		4
        /*0068*/ 	.byte	0x04, 0x1c
        /*006a*/ 	.short	(.L_82 - .L_81)


	//   ....[0]....
.L_81:
        /*006c*/ 	.word	0x000000c0


	//   ....[1]....
        /*0070*/ 	.word	0x000098f0


	//----- nvinfo : EIATTR_CRS_STACK_SIZE
	.align		4
.L_82:
        /*0074*/ 	.byte	0x04, 0x1e
        /*0076*/ 	.short	(.L_84 - .L_83)
.L_83:
        /*0078*/ 	.word	0x00000000


	//----- nvinfo : EIATTR_CBANK_PARAM_SIZE
	.align		4
.L_84:
        /*007c*/ 	.byte	0x03, 0x19
        /*007e*/ 	.short	0x0028


	//----- nvinfo : EIATTR_PARAM_CBANK
	.align		4
        /*0080*/ 	.byte	0x04, 0x0a
        /*0082*/ 	.short	(.L_86 - .L_85)
	.align		4
.L_85:
        /*0084*/ 	.word	index@(.nv.constant0._Z20boxes_iou_bev_kerneliPKfiS0_Pf)
        /*0088*/ 	.short	0x0380
        /*008a*/ 	.short	0x0028


	//----- nvinfo : EIATTR_SW_WAR
	.align		4
.L_86:
        /*008c*/ 	.byte	0x04, 0x36
        /*008e*/ 	.short	(.L_88 - .L_87)
.L_87:
        /*0090*/ 	.word	0x00000008
.L_88:


//--------------------- .nv.info._Z20boxes_overlap_kerneliPKfiS0_Pf --------------------------
	.section	.nv.info._Z20boxes_overlap_kerneliPKfiS0_Pf,"",@"SHT_CUDA_INFO"
	.sectionflags	@""
	.align	4


	//----- nvinfo : EIATTR_CUDA_API_VERSION
	.align		4
        /*0000*/ 	.byte	0x04, 0x37
        /*0002*/ 	.short	(.L_90 - .L_89)
.L_89:
        /*0004*/ 	.word	0x00000082


	//----- nvinfo : EIATTR_KPARAM_INFO
	.align		4
.L_90:
        /*0008*/ 	.byte	0x04, 0x17
        /*000a*/ 	.short	(.L_92 - .L_91)
.L_91:
        /*000c*/ 	.word	0x00000000
        /*0010*/ 	.short	0x0004
        /*0012*/ 	.short	0x0020
        /*0014*/ 	.byte	0x00, 0xf5, 0x21, 0x00


	//----- nvinfo : EIATTR_KPARAM_INFO
	.align		4
.L_92:
        /*0018*/ 	.byte	0x04, 0x17
        /*001a*/ 	.short	(.L_94 - .L_93)
.L_93:
        /*001c*/ 	.word	0x00000000
        /*0020*/ 	.short	0x0003
        /*0022*/ 	.short	0x0018
        /*0024*/ 	.byte	0x00, 0xf5, 0x21, 0x00


	//----- nvinfo : EIATTR_KPARAM_INFO
	.align		4
.L_94:
        /*0028*/ 	.byte	0x04, 0x17
        /*002a*/ 	.short	(.L_96 - .L_95)
.L_95:
        /*002c*/ 	.word	0x00000000
        /*0030*/ 	.short	0x0002
        /*0032*/ 	.short	0x0010
        /*0034*/ 	.byte	0x00, 0xf0, 0x11, 0x00


	//----- nvinfo : EIATTR_KPARAM_INFO
	.align		4
.L_96:
        /*0038*/ 	.byte	0x04, 0x17
        /*003a*/ 	.short	(.L_98 - .L_97)
.L_97:
        /*003c*/ 	.word	0x00000000
        /*0040*/ 	.short	0x0001
        /*0042*/ 	.short	0x0008
        /*0044*/ 	.byte	0x00, 0xf5, 0x21, 0x00


	//----- nvinfo : EIATTR_KPARAM_INFO
	.align		4
.L_98:
        /*0048*/ 	.byte	0x04, 0x17
        /*004a*/ 	.short	(.L_100 - .L_99)
.L_99:
        /*004c*/ 	.word	0x00000000
        /*0050*/ 	.short	0x0000
        /*0052*/ 	.short	0x0000
        /*0054*/ 	.byte	0x00, 0xf0, 0x11, 0x00


	//----- nvinfo : EIATTR_SPARSE_MMA_MASK
	.align		4
.L_100:
        /*0058*/ 	.byte	0x03, 0x50
        /*005a*/ 	.short	0x0000


	//----- nvinfo : EIATTR_MAXREG_COUNT
	.align		4
        /*005c*/ 	.byte	0x03, 0x1b
        /*005e*/ 	.short	0x00ff


	//----- nvinfo : EIATTR_MERCURY_ISA_VERSION
	.align		4
        /*0060*/ 	.byte	0x03, 0x5f
        /*0062*/ 	.short	0x0101


	//----- nvinfo : EIATTR_VRC_CTA_INIT_COUNT
	.align		4
        /*0064*/ 	.byte	0x02, 0x4a
	.zero		1
	.zero		1


	//----- nvinfo : EIATTR_EXIT_INSTR_OFFSETS
	.align		4
        /*0068*/ 	.byte	0x04, 0x1c
        /*006a*/ 	.short	(.L_102 - .L_101)


	//   ....[0]....
.L_101:
        /*006c*/ 	.word	0x000000c0


	//   ....[1]....
        /*0070*/ 	.word	0x000097d0


	//----- nvinfo : EIATTR_CRS_STACK_SIZE
	.align		4
.L_102:
        /*0074*/ 	.byte	0x04, 0x1e
        /*0076*/ 	.short	(.L_104 - .L_103)
.L_103:
        /*0078*/ 	.word	0x00000000


	//----- nvinfo : EIATTR_CBANK_PARAM_SIZE
	.align		4
.L_104:
        /*007c*/ 	.byte	0x03, 0x19
        /*007e*/ 	.short	0x0028


	//----- nvinfo : EIATTR_PARAM_CBANK
	.align		4
        /*0080*/ 	.byte	0x04, 0x0a
        /*0082*/ 	.short	(.L_106 - .L_105)
	.align		4
.L_105:
        /*0084*/ 	.word	index@(.nv.constant0._Z20boxes_overlap_kerneliPKfiS0_Pf)
        /*0088*/ 	.short	0x0380
        /*008a*/ 	.short	0x0028


	//----- nvinfo : EIATTR_SW_WAR
	.align		4
.L_106:
        /*008c*/ 	.byte	0x04, 0x36
        /*008e*/ 	.short	(.L_108 - .L_107)
.L_107:
        /*0090*/ 	.word	0x00000008
.L_108:


//--------------------- .nv.callgraph             --------------------------
	.section	.nv.callgraph,"",@"SHT_CUDA_CALLGRAPH"
	.align	4
	.sectionentsize	8
	.align		4
        /*0000*/ 	.word	0x00000000
	.align		4
        /*0004*/ 	.word	0xffffffff
	.align		4
        /*0008*/ 	.word	0x00000000
	.align		4
        /*000c*/ 	.word	0xfffffffe
	.align		4
        /*0010*/ 	.word	0x00000000
	.align		4
        /*0014*/ 	.word	0xfffffffd
	.align		4
        /*0018*/ 	.word	0x00000000
	.align		4
        /*001c*/ 	.word	0xfffffffc


//--------------------- .nv.constant4             --------------------------
	.section	.nv.constant4,"a",@progbits
	.align	8
	.align		8
.nv.constant4:
        /*0000*/ 	.dword	__cudart_i2opi_f


//--------------------- .text._Z17nms_normal_kernelifPKfPl --------------------------
	.section	.text._Z17nms_normal_kernelifPKfPl,"ax",@progbits
	.align	128
        .global         _Z17nms_normal_kernelifPKfPl
        .type           _Z17nms_normal_kernelifPKfPl,@function
        .size           _Z17nms_normal_kernelifPKfPl,(.L_x_485 - _Z17nms_normal_kernelifPKfPl)
        .other          _Z17nms_normal_kernelifPKfPl,@"STO_CUDA_ENTRY STV_DEFAULT"
_Z17nms_normal_kernelifPKfPl:
.text._Z17nms_normal_kernelifPKfPl:
[----:B------:R-:W-:Y:S01]  /*0000*/  LDC R1, c[0x0][0x37c] ;  /* 0x0000df00ff017b82 */ /* 0x000fe20000000800 */
[----:B------:R-:W0:Y:S07]  /*0010*/  S2R R14, SR_CTAID.X ;  /* 0x00000000000e7919 */ /* 0x000e2e0000002500 */
[----:B------:R-:W0:Y:S01]  /*0020*/  LDC R3, c[0x0][0x380] ;  /* 0x0000e000ff037b82 */ /* 0x000e220000000800 */
[----:B------:R-:W1:Y:S01]  /*0030*/  LDCU.64 UR8, c[0x0][0x358] ;  /* 0x00006b00ff0877ac */ /* 0x000e620008000a00 */
[----:B------:R-:W-:Y:S01]  /*0040*/  BSSY.RECONVERGENT B0, `(.L_x_0) ;  /* 0x0000030000007945 */ /* 0x000fe20003800200 */
[----:B------:R-:W2:Y:S01]  /*0050*/  S2R R13, SR_CTAID.Y ;  /* 0x00000000000d7919 */ /* 0x000ea20000002600 */
[----:B------:R-:W3:Y:S01]  /*0060*/  S2R R0, SR_TID.X ;  /* 0x0000000000007919 */ /* 0x000ee20000002100 */
[----:B0-----:R-:W-:-:S02]  /*0070*/  IMAD R2, R14, -0x40, R3 ;  /* 0xffffffc00e027824 */ /* 0x001fc400078e0203 */
[----:B--2---:R-:W-:-:S03]  /*0080*/  IMAD R3, R13, -0x40, R3 ;  /* 0xffffffc00d037824 */ /* 0x004fc600078e0203 */
[----:B------:R-:W-:-:S04]  /*0090*/  I2FP.F32.S32 R2, R2 ;  /* 0x0000000200027245 */ /* 0x000fc80000201400 */
[----:B------:R-:W-:Y:S02]  /*00a0*/  FMNMX R2, R2, 64, PT ;  /* 0x4280000002027809 */ /* 0x000fe40003800000 */
[----:B------:R-:W-:Y:S02]  /*00b0*/  I2FP.F32.S32 R3, R3 ;  /* 0x0000000300037245 */ /* 0x000fe40000201400 */
[----:B------:R-:W3:Y:S02]  /*00c0*/  F2I.TRUNC.NTZ R11, R2 ;  /* 0x00000002000b7305 */ /* 0x000ee4000020f100 */
[----:B------:R-:W-:-:S06]  /*00d0*/  FMNMX R3, R3, 64, PT ;  /* 0x4280000003037809 */ /* 0x000fcc0003800000 */
[----:B------:R-:W0:Y:S01]  /*00e0*/  F2I.TRUNC.NTZ R3, R3 ;  /* 0x0000000300037305 */ /* 0x000e22000020f100 */
[C---:B---3--:R-:W-:Y:S02]  /*00f0*/  ISETP.GE.U32.AND P0, PT, R0.reuse, R11, PT ;  /* 0x0000000b0000720c */ /* 0x048fe40003f06070 */
[----:B0-----:R-:W-:-:S11]  /*0100*/  ISETP.GE.U32.AND P1, PT, R0, R3, PT ;  /* 0x000000030000720c */ /* 0x001fd60003f26070 */
[----:B-1----:R-:W-:Y:S05]  /*0110*/  @P0 BRA `(.L_x_1) ;  /* 0x0000000000880947 */ /* 0x002fea0003800000 */
[----:B------:R-:W0:Y:S01]  /*0120*/  LDC.64 R2, c[0x0][0x388] ;  /* 0x0000e200ff027b82 */ /* 0x000e220000000a00 */
[----:B------:R-:W-:-:S04]  /*0130*/  IMAD R4, R14, 0x40, R0 ;  /* 0x000000400e047824 */ /* 0x000fc800078e0200 */
[----:B------:R-:W-:-:S04]  /*0140*/  IMAD R5, R4, 0x7, RZ ;  /* 0x0000000704057824 */ /* 0x000fc800078e02ff */
[C---:B------:R-:W-:Y:S02]  /*0150*/  VIADD R17, R5.reuse, 0x1 ;  /* 0x0000000105117836 */ /* 0x040fe40000000000 */
[C---:B------:R-:W-:Y:S02]  /*0160*/  VIADD R19, R5.reuse, 0x2 ;  /* 0x0000000205137836 */ /* 0x040fe40000000000 */
[C---:B------:R-:W-:Y:S02]  /*0170*/  VIADD R21, R5.reuse, 0x3 ;  /* 0x0000000305157836 */ /* 0x040fe40000000000 */
[C---:B------:R-:W-:Y:S02]  /*0180*/  VIADD R7, R5.reuse, 0x4 ;  /* 0x0000000405077836 */ /* 0x040fe40000000000 */
[C---:B------:R-:W-:Y:S02]  /*0190*/  VIADD R15, R5.reuse, 0x5 ;  /* 0x00000005050f7836 */ /* 0x040fe40000000000 */
[----:B------:R-:W-:-:S02]  /*01a0*/  VIADD R23, R5, 0x6 ;  /* 0x0000000605177836 */ /* 0x000fc40000000000 */
[----:B0-----:R-:W-:-:S04]  /*01b0*/  IMAD.WIDE.U32 R8, R5, 0x4, R2 ;  /* 0x0000000405087825 */ /* 0x001fc800078e0002 */
[--C-:B------:R-:W-:Y:S02]  /*01c0*/  IMAD.WIDE.U32 R16, R17, 0x4, R2.reuse ;  /* 0x0000000411107825 */ /* 0x100fe400078e0002 */
[----:B------:R0:W2:Y:S02]  /*01d0*/  LDG.E R8, desc[UR8][R8.64] ;  /* 0x0000000808087981 */ /* 0x0000a4000c1e1900 */
[--C-:B------:R-:W-:Y:S02]  /*01e0*/  IMAD.WIDE.U32 R18, R19, 0x4, R2.reuse ;  /* 0x0000000413127825 */ /* 0x100fe400078e0002 */
[----:B------:R-:W3:Y:S02]  /*01f0*/  LDG.E R16, desc[UR8][R16.64] ;  /* 0x0000000810107981 */ /* 0x000ee4000c1e1900 */
[--C-:B------:R-:W-:Y:S02]  /*0200*/  IMAD.WIDE.U32 R20, R21, 0x4, R2.reuse ;  /* 0x0000000415147825 */ /* 0x100fe400078e0002 */
[----:B------:R-:W4:Y:S02]  /*0210*/  LDG.E R18, desc[UR8][R18.64] ;  /* 0x0000000812127981 */ /* 0x000f24000c1e1900 */
[----:B------:R-:W-:-:S02]  /*0220*/  IMAD.WIDE.U32 R6, R7, 0x4, R2 ;  /* 0x0000000407067825 */ /* 0x000fc400078e0002 */
[----:B------:R-:W5:Y:S02]  /*0230*/  LDG.E R20, desc[UR8][R20.64] ;  /* 0x0000000814147981 */ /* 0x000f64000c1e1900 */
[--C-:B------:R-:W-:Y:S02]  /*0240*/  IMAD.WIDE.U32 R4, R15, 0x4, R2.reuse ;  /* 0x000000040f047825 */ /* 0x100fe400078e0002 */
[----:B------:R-:W5:Y:S02]  /*0250*/  LDG.E R6, desc[UR8][R6.64] ;  /* 0x0000000806067981 */ /* 0x000f64000c1e1900 */
[----:B------:R-:W-:Y:S02]  /*0260*/  IMAD.WIDE.U32 R2, R23, 0x4, R2 ;  /* 0x0000000417027825 */ /* 0x000fe400078e0002 */
[----:B------:R-:W5:Y:S04]  /*0270*/  LDG.E R4, desc[UR8][R4.64] ;  /* 0x0000000804047981 */ /* 0x000f68000c1e1900 */
[----:B------:R-:W5:Y:S01]  /*0280*/  LDG.E R2, desc[UR8][R2.64] ;  /* 0x0000000802027981 */ /* 0x000f62000c1e1900 */
[----:B------:R-:W1:Y:S01]  /*0290*/  S2R R10, SR_CgaCtaId ;  /* 0x00000000000a7919 */ /* 0x000e620000008800 */
[----:B0-----:R-:W-:-:S04]  /*02a0*/  MOV R9, 0x400 ;  /* 0x0000040000097802 */ /* 0x001fc80000000f00 */
[----:B-1----:R-:W-:-:S05]  /*02b0*/  LEA R9, R10, R9, 0x18 ;  /* 0x000000090a097211 */ /* 0x002fca00078ec0ff */
[----:B------:R-:W-:-:S05]  /*02c0*/  IMAD R9, R0, 0x1c, R9 ;  /* 0x0000001c00097824 */ /* 0x000fca00078e0209 */
[----:B--2---:R0:W-:Y:S04]  /*02d0*/  STS [R9], R8 ;  /* 0x0000000809007388 */ /* 0x0041e80000000800 */
[----:B---3--:R0:W-:Y:S04]  /*02e0*/  STS [R9+0x4], R16 ;  /* 0x0000041009007388 */ /* 0x0081e80000000800 */
[----:B----4-:R0:W-:Y:S04]  /*02f0*/  STS [R9+0x8], R18 ;  /* 0x0000081209007388 */ /* 0x0101e80000000800 */
[----:B-----5:R0:W-:Y:S04]  /*0300*/  STS [R9+0xc], R20 ;  /* 0x00000c1409007388 */ /* 0x0201e80000000800 */
[----:B------:R0:W-:Y:S04]  /*0310*/  STS [R9+0x10], R6 ;  /* 0x0000100609007388 */ /* 0x0001e80000000800 */
[----:B------:R0:W-:Y:S04]  /*0320*/  STS [R9+0x14], R4 ;  /* 0x0000140409007388 */ /* 0x0001e80000000800 */
[----:B------:R0:W-:Y:S02]  /*0330*/  STS [R9+0x18], R2 ;  /* 0x0000180209007388 */ /* 0x0001e40000000800 */
.L_x_1:
[----:B------:R-:W-:Y:S05]  /*0340*/  BSYNC.RECONVERGENT B0 ;  /* 0x0000000000007941 */ /* 0x000fea0003800200 */
.L_x_0:
[----:B------:R-:W-:Y:S06]  /*0350*/  BAR.SYNC.DEFER_BLOCKING 0x0 ;  /* 0x0000000000007b1d */ /* 0x000fec0000010000 */
[----:B------:R-:W-:Y:S05]  /*0360*/  @P1 EXIT ;  /* 0x000000000000194d */ /* 0x000fea0003800000 */
[----:B0-----:R-:W-:Y:S01]  /*0370*/  VIADD R2, R0, 0x1 ;  /* 0x0000000100027836 */ /* 0x001fe20000000000 */
[C---:B------:R-:W-:Y:S01]  /*0380*/  ISETP.NE.AND P0, PT, R13.reuse, R14, PT ;  /* 0x0000000e0d00720c */ /* 0x040fe20003f05270 */
[----:B------:R-:W0:Y:S01]  /*0390*/  LDCU UR7, c[0x0][0x384] ;  /* 0x00007080ff0777ac */ /* 0x000e220008000800 */
[----:B------:R-:W-:Y:S01]  /*03a0*/  BSSY.RECONVERGENT B0, `(.L_x_2) ;  /* 0x0000154000007945 */ /* 0x000fe20003800200 */
[----:B------:R-:W-:Y:S01]  /*03b0*/  IMAD R13, R13, 0x40, R0 ;  /* 0x000000400d0d7824 */ /* 0x000fe200078e0200 */
[----:B------:R-:W-:Y:S02]  /*03c0*/  SEL R12, R2, RZ, !P0 ;  /* 0x000000ff020c7207 */ /* 0x000fe40004000000 */
[----:B------:R-:W-:Y:S02]  /*03d0*/  CS2R R24, SRZ ;  /* 0x0000000000187805 */ /* 0x000fe4000001ff00 */
[----:B------:R-:W-:-:S13]  /*03e0*/  ISETP.GE.AND P0, PT, R12, R11, PT ;  /* 0x0000000b0c00720c */ /* 0x000fda0003f06270 */
[----:B0-----:R-:W-:Y:S05]  /*03f0*/  @P0 BRA `(.L_x_3) ;  /* 0x0000001400380947 */ /* 0x001fea0003800000 */
[----:B------:R-:W0:Y:S01]  /*0400*/  LDC.64 R2, c[0x0][0x388] ;  /* 0x0000e200ff027b82 */ /* 0x000e220000000a00 */
[----:B------:R-:W-:-:S04]  /*0410*/  IMAD R5, R13, 0x7, RZ ;  /* 0x000000070d057824 */ /* 0x000fc800078e02ff */
[----:B0-----:R-:W-:-:S05]  /*0420*/  IMAD.WIDE.U32 R2, R5, 0x4, R2 ;  /* 0x0000000405027825 */ /* 0x001fca00078e0002 */
[----:B------:R-:W2:Y:S04]  /*0430*/  LDG.E R9, desc[UR8][R2.64] ;  /* 0x0000000802097981 */ /* 0x000ea8000c1e1900 */
[----:B------:R-:W2:Y:S04]  /*0440*/  LDG.E R6, desc[UR8][R2.64+0xc] ;  /* 0x00000c0802067981 */ /* 0x000ea8000c1e1900 */
[----:B------:R-:W3:Y:S04]  /*0450*/  LDG.E R7, desc[UR8][R2.64+0x4] ;  /* 0x0000040802077981 */ /* 0x000ee8000c1e1900 */
[----:B------:R-:W3:Y:S01]  /*0460*/  LDG.E R0, desc[UR8][R2.64+0x10] ;  /* 0x0000100802007981 */ /* 0x000ee2000c1e1900 */
[----:B------:R-:W-:Y:S01]  /*0470*/  IMAD.IADD R4, R12, 0x1, -R11 ;  /* 0x000000010c047824 */ /* 0x000fe200078e0a0b */
[----:B------:R-:W-:Y:S01]  /*0480*/  BSSY.RECONVERGENT B1, `(.L_x_4) ;  /* 0x00000b9000017945 */ /* 0x000fe20003800200 */
[----:B------:R-:W-:Y:S01]  /*0490*/  IMAD.IADD R11, R11, 0x1, -R12 ;  /* 0x000000010b0b7824 */ /* 0x000fe200078e0a0c */
[----:B------:R-:W-:-:S02]  /*04a0*/  CS2R R24, SRZ ;  /* 0x0000000000187805 */ /* 0x000fc4000001ff00 */
[----:B------:R-:W-:Y:S02]  /*04b0*/  ISETP.GT.U32.AND P0, PT, R4, -0x4, PT ;  /* 0xfffffffc0400780c */ /* 0x000fe40003f04070 */
[----:B------:R-:W-:Y:S01]  /*04c0*/  LOP3.LUT R5, R11, 0x3, RZ, 0xc0, !PT ;  /* 0x000000030b057812 */ /* 0x000fe200078ec0ff */
[C-C-:B--2---:R-:W-:Y:S01]  /*04d0*/  FFMA R10, R6.reuse, -0.5, R9.reuse ;  /* 0xbf000000060a7823 */ /* 0x144fe20000000009 */
[----:B------:R-:W-:Y:S01]  /*04e0*/  FFMA R9, R6, 0.5, R9 ;  /* 0x3f00000006097823 */ /* 0x000fe20000000009 */
[C-C-:B---3--:R-:W-:Y:S01]  /*04f0*/  FFMA R8, R0.reuse, -0.5, R7.reuse ;  /* 0xbf00000000087823 */ /* 0x148fe20000000007 */
[----:B------:R-:W-:Y:S01]  /*0500*/  FFMA R7, R0, 0.5, R7 ;  /* 0x3f00000000077823 */ /* 0x000fe20000000007 */
[----:B------:R-:W-:-:S06]  /*0510*/  FMUL R6, R6, R0 ;  /* 0x0000000006067220 */ /* 0x000fcc0000400000 */
[----:B------:R-:W-:Y:S05]  /*0520*/  @P0 BRA `(.L_x_5) ;  /* 0x0000000800b80947 */ /* 0x000fea0003800000 */
[----:B------:R-:W-:Y:S01]  /*0530*/  LOP3.LUT R4, R11, 0xfffffffc, RZ, 0xc0, !PT ;  /* 0xfffffffc0b047812 */ /* 0x000fe200078ec0ff */
[----:B------:R-:W-:Y:S01]  /*0540*/  IMAD.MOV.U32 R3, RZ, RZ, RZ ;  /* 0x000000ffff037224 */ /* 0x000fe200078e00ff */
[----:B------:R-:W-:-:S07]  /*0550*/  CS2R R24, SRZ ;  /* 0x0000000000187805 */ /* 0x000fce000001ff00 */
.L_x_14:
[----:B------:R-:W0:Y:S01]  /*0560*/  S2R R15, SR_CgaCtaId ;  /* 0x00000000000f7919 */ /* 0x000e220000008800 */
[----:B------:R-:W-:Y:S01]  /*0570*/  MOV R0, 0x400 ;  /* 0x0000040000007802 */ /* 0x000fe20000000f00 */
[----:B------:R-:W-:Y:S03]  /*0580*/  BSSY.RECONVERGENT B2, `(.L_x_6) ;  /* 0x0000021000027945 */ /* 0x000fe60003800200 */
[----:B0-----:R-:W-:-:S05]  /*0590*/  LEA R15, R15, R0, 0x18 ;  /* 0x000000000f0f7211 */ /* 0x001fca00078ec0ff */
[----:B------:R-:W-:-:S05]  /*05a0*/  IMAD R2, R12, 0x1c, R15 ;  /* 0x0000001c0c027824 */ /* 0x000fca00078e020f */
[----:B------:R-:W-:Y:S04]  /*05b0*/  LDS R0, [R2] ;  /* 0x0000000002007984 */ /* 0x000fe80000000800 */
[----:B------:R-:W0:Y:S04]  /*05c0*/  LDS R17, [R2+0xc] ;  /* 0x00000c0002117984 */ /* 0x000e280000000800 */
[----:B------:R-:W-:Y:S04]  /*05d0*/  LDS R16, [R2+0x4] ;  /* 0x0000040002107984 */ /* 0x000fe80000000800 */
[----:B------:R-:W1:Y:S01]  /*05e0*/  LDS R15, [R2+0x10] ;  /* 0x00001000020f7984 */ /* 0x000e620000000800 */
[C-C-:B0-----:R-:W-:Y:S01]  /*05f0*/  FFMA R19, R17.reuse, -0.5, R0.reuse ;  /* 0xbf00000011137823 */ /* 0x141fe20000000000 */
[----:B------:R-:W-:-:S04]  /*0600*/  FFMA R0, R17, 0.5, R0 ;  /* 0x3f00000011007823 */ /* 0x000fc80000000000 */
[----:B------:R-:W-:Y:S02]  /*0610*/  FMNMX R19, R10, R19, !PT ;  /* 0x000000130a137209 */ /* 0x000fe40007800000 */
[----:B------:R-:W-:Y:S01]  /*0620*/  FMNMX R0, R9, R0, PT ;  /* 0x0000000009007209 */ /* 0x000fe20003800000 */
[C-C-:B-1----:R-:W-:Y:S01]  /*0630*/  FFMA R21, R15.reuse, -0.5, R16.reuse ;  /* 0xbf0000000f157823 */ /* 0x142fe20000000010 */
[----:B------:R-:W-:-:S03]  /*0640*/  FFMA R16, R15, 0.5, R16 ;  /* 0x3f0000000f107823 */ /* 0x000fc60000000010 */
[----:B------:R-:W-:Y:S01]  /*0650*/  FADD R0, -R19, R0 ;  /* 0x0000000013007221 */ /* 0x000fe20000000100 */
[----:B------:R-:W-:Y:S02]  /*0660*/  FMNMX R21, R8, R21, !PT ;  /* 0x0000001508157209 */ /* 0x000fe40007800000 */
[----:B------:R-:W-:Y:S02]  /*0670*/  FMNMX R16, R7, R16, PT ;  /* 0x0000001007107209 */ /* 0x000fe40003800000 */
[----:B------:R-:W-:-:S03]  /*0680*/  FMNMX R0, RZ, R0, !PT ;  /* 0x00000000ff007209 */ /* 0x000fc60007800000 */
[----:B------:R-:W-:-:S05]  /*0690*/  FADD R16, -R21, R16 ;  /* 0x0000001015107221 */ /* 0x000fca0000000100 */
[----:B------:R-:W-:Y:S01]  /*06a0*/  FMNMX R23, RZ, R16, !PT ;  /* 0x00000010ff177209 */ /* 0x000fe20007800000 */
[----:B------:R-:W-:-:S04]  /*06b0*/  FFMA R16, R17, R15, R6 ;  /* 0x0000000f11107223 */ /* 0x000fc80000000006 */
[----:B------:R-:W-:-:S04]  /*06c0*/  FMUL R23, R0, R23 ;  /* 0x0000001700177220 */ /* 0x000fc80000400000 */
[----:B------:R-:W-:-:S05]  /*06d0*/  FADD R16, -R23, R16 ;  /* 0x0000001017107221 */ /* 0x000fca0000000100 */
[----:B------:R-:W-:-:S04]  /*06e0*/  FMNMX R21, R16, 9.9999999392252902908e-09, !PT ;  /* 0x322bcc7710157809 */ /* 0x000fc80007800000 */
[----:B------:R-:W0:Y:S08]  /*06f0*/  MUFU.RCP R0, R21 ;  /* 0x0000001500007308 */ /* 0x000e300000001000 */
[----:B------:R-:W1:Y:S01]  /*0700*/  FCHK P0, R23, R21 ;  /* 0x0000001517007302 */ /* 0x000e620000000000 */
[----:B0-----:R-:W-:-:S04]  /*0710*/  FFMA R15, -R21, R0, 1 ;  /* 0x3f800000150f7423 */ /* 0x001fc80000000100 */
[----:B------:R-:W-:-:S04]  /*0720*/  FFMA R0, R0, R15, R0 ;  /* 0x0000000f00007223 */ /* 0x000fc80000000000 */
[----:B------:R-:W-:-:S04]  /*0730*/  FFMA R15, R23, R0, RZ ;  /* 0x00000000170f7223 */ /* 0x000fc800000000ff */
[----:B------:R-:W-:-:S04]  /*0740*/  FFMA R16, -R21, R15, R23 ;  /* 0x0000000f15107223 */ /* 0x000fc80000000117 */
[----:B------:R-:W-:Y:S01]  /*0750*/  FFMA R0, R0, R16, R15 ;  /* 0x0000001000007223 */ /* 0x000fe2000000000f */
[----:B-1----:R-:W-:Y:S06]  /*0760*/  @!P0 BRA `(.L_x_7) ;  /* 0x0000000000088947 */ /* 0x002fec0003800000 */
[----:B------:R-:W-:-:S07]  /*0770*/  MOV R16, 0x790 ;  /* 0x0000079000107802 */ /* 0x000fce0000000f00 */
[----:B------:R-:W-:Y:S05]  /*0780*/  CALL.REL.NOINC `($__internal_0_$__cuda_sm3x_div_rn_noftz_f32_slowpath) ;  /* 0x00000010008c7944 */ /* 0x000fea0003c00000 */
.L_x_7:
[----:B------:R-:W-:Y:S05]  /*0790*/  BSYNC.RECONVERGENT B2 ;  /* 0x0000000000027941 */ /* 0x000fea0003800200 */
.L_x_6:
[----:B------:R-:W-:Y:S01]  /*07a0*/  LDS R16, [R2+0x1c] ;  /* 0x00001c0002107984 */ /* 0x000fe20000000800 */
[----:B------:R-:W-:Y:S01]  /*07b0*/  FSETP.GT.AND P0, PT, R0, UR7, PT ;  /* 0x0000000700007c0b */ /* 0x000fe2000bf04000 */
[----:B------:R-:W-:Y:S02]  /*07c0*/  BSSY.RECONVERGENT B2, `(.L_x_8) ;  /* 0x0000026000027945 */ /* 0x000fe40003800200 */
        /* <DEDUP_REMOVED lines=10> */
[----:B------:R-:W-:Y:S01]  /*0870*/  FMNMX R21, R8, R21, !PT ;  /* 0x0000001508157209 */ /* 0x000fe20007800000 */
[----:B------:R-:W-:Y:S01]  /*0880*/  IMAD.MOV.U32 R19, RZ, RZ, 0x1 ;  /* 0x00000001ff137424 */ /* 0x000fe200078e00ff */
[----:B------:R-:W-:Y:S02]  /*0890*/  FMNMX R18, R7, R18, PT ;  /* 0x0000001207127209 */ /* 0x000fe40003800000 */
[----:B------:R-:W-:-:S03]  /*08a0*/  FMNMX R16, RZ, R16, !PT ;  /* 0x00000010ff107209 */ /* 0x000fc60007800000 */
[----:B------:R-:W-:-:S05]  /*08b0*/  FADD R18, -R21, R18 ;  /* 0x0000001215127221 */ /* 0x000fca0000000100 */
[----:B------:R-:W-:Y:S01]  /*08c0*/  FMNMX R23, RZ, R18, !PT ;  /* 0x00000012ff177209 */ /* 0x000fe20007800000 */
[----:B------:R-:W-:Y:S01]  /*08d0*/  FFMA R18, R17, R15, R6 ;  /* 0x0000000f11127223 */ /* 0x000fe20000000006 */
[----:B------:R-:W-:-:S03]  /*08e0*/  SHF.L.U32 R17, R19, R12, RZ ;  /* 0x0000000c13117219 */ /* 0x000fc600000006ff */
[----:B------:R-:W-:Y:S01]  /*08f0*/  FMUL R23, R16, R23 ;  /* 0x0000001710177220 */ /* 0x000fe20000400000 */
[----:B------:R-:W-:-:S03]  /*0900*/  SEL R17, R17, RZ, P0 ;  /* 0x000000ff11117207 */ /* 0x000fc60000000000 */
[----:B------:R-:W-:Y:S01]  /*0910*/  FADD R18, -R23, R18 ;  /* 0x0000001217127221 */ /* 0x000fe20000000100 */
[----:B------:R-:W-:Y:S01]  /*0920*/  LOP3.LUT R20, R17, R24, RZ, 0xfc, !PT ;  /* 0x0000001811147212 */ /* 0x000fe200078efcff */
[----:B------:R-:W-:-:S03]  /*0930*/  VIADD R24, R12, 0x1 ;  /* 0x000000010c187836 */ /* 0x000fc60000000000 */
[----:B------:R-:W-:Y:S02]  /*0940*/  FMNMX R21, R18, 9.9999999392252902908e-09, !PT ;  /* 0x322bcc7712157809 */ /* 0x000fe40007800000 */
[----:B------:R-:W-:Y:S02]  /*0950*/  SHF.L.U64.HI R18, R19, R12, RZ ;  /* 0x0000000c13127219 */ /* 0x000fe400000102ff */
[----:B------:R-:W0:Y:S02]  /*0960*/  MUFU.RCP R16, R21 ;  /* 0x0000001500107308 */ /* 0x000e240000001000 */
[----:B------:R-:W-:-:S04]  /*0970*/  SEL R18, R18, RZ, P0 ;  /* 0x000000ff12127207 */ /* 0x000fc80000000000 */
[----:B------:R-:W-:Y:S02]  /*0980*/  LOP3.LUT R25, R18, R25, RZ, 0xfc, !PT ;  /* 0x0000001912197212 */ /* 0x000fe400078efcff */
        /* <DEDUP_REMOVED lines=9> */
.L_x_9:
[----:B------:R-:W-:Y:S05]  /*0a20*/  BSYNC.RECONVERGENT B2 ;  /* 0x0000000000027941 */ /* 0x000fea0003800200 */
.L_x_8:
        /* <DEDUP_REMOVED lines=24> */
[----:B------:R-:W-:-:S04]  /*0bb0*/  LOP3.LUT R20, R17, R20, RZ, 0xfc, !PT ;  /* 0x0000001411147212 */ /* 0x000fc800078efcff */
[----:B------:R-:W-:Y:S02]  /*0bc0*/  FMNMX R21, R18, 9.9999999392252902908e-09, !PT ;  /* 0x322bcc7712157809 */ /* 0x000fe40007800000 */
[----:B------:R-:W-:Y:S01]  /*0bd0*/  SHF.L.U64.HI R18, R19, R24, RZ ;  /* 0x0000001813127219 */ /* 0x000fe200000102ff */
[----:B------:R-:W-:Y:S01]  /*0be0*/  VIADD R24, R12, 0x2 ;  /* 0x000000020c187836 */ /* 0x000fe20000000000 */
        /* <DEDUP_REMOVED lines=12> */
.L_x_11:
[----:B------:R-:W-:Y:S05]  /*0cb0*/  BSYNC.RECONVERGENT B2 ;  /* 0x0000000000027941 */ /* 0x000fea0003800200 */
.L_x_10:
        /* <DEDUP_REMOVED lines=11> */
[----:B------:R-:W-:Y:S01]  /*0d70*/  FFMA R22, R16, 0.5, R19 ;  /* 0x3f00000010167823 */ /* 0x000fe20000000013 */
[----:B------:R-:W-:Y:S01]  /*0d80*/  FFMA R16, R15, R16, R6 ;  /* 0x000000100f107223 */ /* 0x000fe20000000006 */
[----:B------:R-:W-:Y:S02]  /*0d90*/  IMAD.MOV.U32 R19, RZ, RZ, 0x1 ;  /* 0x00000001ff137424 */ /* 0x000fe400078e00ff */
[----:B------:R-:W-:Y:S01]  /*0da0*/  FADD R17, -R17, R18 ;  /* 0x0000001211117221 */ /* 0x000fe20000000100 */
[----:B------:R-:W-:Y:S02]  /*0db0*/  FMNMX R21, R8, R21, !PT ;  /* 0x0000001508157209 */ /* 0x000fe40007800000 */
[----:B------:R-:W-:-:S02]  /*0dc0*/  FMNMX R22, R7, R22, PT ;  /* 0x0000001607167209 */ /* 0x000fc40003800000 */
[----:B------:R-:W-:-:S03]  /*0dd0*/  FMNMX R17, RZ, R17, !PT ;  /* 0x00000011ff117209 */ /* 0x000fc60007800000 */
[----:B------:R-:W-:-:S05]  /*0de0*/  FADD R21, -R21, R22 ;  /* 0x0000001615157221 */ /* 0x000fca0000000100 */
[----:B------:R-:W-:-:S05]  /*0df0*/  FMNMX R2, RZ, R21, !PT ;  /* 0x00000015ff027209 */ /* 0x000fca0007800000 */
[----:B------:R-:W-:Y:S01]  /*0e00*/  FMUL R23, R17, R2 ;  /* 0x0000000211177220 */ /* 0x000fe20000400000 */
[----:B------:R-:W-:-:S03]  /*0e10*/  SHF.L.U32 R17, R19, R24, RZ ;  /* 0x0000001813117219 */ /* 0x000fc600000006ff */
[----:B------:R-:W-:Y:S01]  /*0e20*/  FADD R16, -R23, R16 ;  /* 0x0000001017107221 */ /* 0x000fe20000000100 */
[----:B------:R-:W-:-:S04]  /*0e30*/  SEL R17, R17, RZ, P0 ;  /* 0x000000ff11117207 */ /* 0x000fc80000000000 */
[----:B------:R-:W-:Y:S02]  /*0e40*/  FMNMX R21, R16, 9.9999999392252902908e-09, !PT ;  /* 0x322bcc7710157809 */ /* 0x000fe40007800000 */
[----:B------:R-:W-:Y:S02]  /*0e50*/  SHF.L.U64.HI R16, R19, R24, RZ ;  /* 0x0000001813107219 */ /* 0x000fe400000102ff */
[----:B------:R-:W0:Y:S01]  /*0e60*/  MUFU.RCP R2, R21 ;  /* 0x0000001500027308 */ /* 0x000e220000001000 */
[----:B------:R-:W-:Y:S02]  /*0e70*/  LOP3.LUT R20, R17, R20, RZ, 0xfc, !PT ;  /* 0x0000001411147212 */ /* 0x000fe400078efcff */
[----:B------:R-:W-:-:S04]  /*0e80*/  SEL R16, R16, RZ, P0 ;  /* 0x000000ff10107207 */ /* 0x000fc80000000000 */
[----:B------:R-:W-:Y:S01]  /*0e90*/  LOP3.LUT R25, R16, R25, RZ, 0xfc, !PT ;  /* 0x0000001910197212 */ /* 0x000fe200078efcff */
[----:B------:R-:W1:Y:S01]  /*0ea0*/  FCHK P1, R23, R21 ;  /* 0x0000001517007302 */ /* 0x000e620000020000 */
[----:B0-----:R-:W-:-:S04]  /*0eb0*/  FFMA R15, -R21, R2, 1 ;  /* 0x3f800000150f7423 */ /* 0x001fc80000000102 */
[----:B------:R-:W-:-:S04]  /*0ec0*/  FFMA R2, R2, R15, R2 ;  /* 0x0000000f02027223 */ /* 0x000fc80000000002 */
[----:B------:R-:W-:-:S04]  /*0ed0*/  FFMA R15, R23, R2, RZ ;  /* 0x00000002170f7223 */ /* 0x000fc800000000ff */
[----:B------:R-:W-:-:S04]  /*0ee0*/  FFMA R0, -R21, R15, R23 ;  /* 0x0000000f15007223 */ /* 0x000fc80000000117 */
[----:B------:R-:W-:Y:S01]  /*0ef0*/  FFMA R0, R2, R0, R15 ;  /* 0x0000000002007223 */ /* 0x000fe2000000000f */
[----:B------:R-:W-:Y:S01]  /*0f00*/  VIADD R2, R12, 0x3 ;  /* 0x000000030c027836 */ /* 0x000fe20000000000 */
[----:B-1----:R-:W-:Y:S06]  /*0f10*/  @!P1 BRA `(.L_x_13) ;  /* 0x0000000000089947 */ /* 0x002fec0003800000 */
[----:B------:R-:W-:-:S07]  /*0f20*/  MOV R16, 0xf40 ;  /* 0x00000f4000107802 */ /* 0x000fce0000000f00 */
[----:B------:R-:W-:Y:S05]  /*0f30*/  CALL.REL.NOINC `($__internal_0_$__cuda_sm3x_div_rn_noftz_f32_slowpath) ;  /* 0x0000000800a07944 */ /* 0x000fea0003c00000 */
.L_x_13:
[----:B------:R-:W-:Y:S05]  /*0f40*/  BSYNC.RECONVERGENT B2 ;  /* 0x0000000000027941 */ /* 0x000fea0003800200 */
.L_x_12:
[----:B------:R-:W-:Y:S01]  /*0f50*/  VIADD R3, R3, 0x4 ;  /* 0x0000000403037836 */ /* 0x000fe20000000000 */
[----:B------:R-:W-:Y:S01]  /*0f60*/  FSETP.GT.AND P0, PT, R0, UR7, PT ;  /* 0x0000000700007c0b */ /* 0x000fe2000bf04000 */
[----:B------:R-:W-:Y:S02]  /*0f70*/  IMAD.MOV.U32 R17, RZ, RZ, 0x1 ;  /* 0x00000001ff117424 */ /* 0x000fe400078e00ff */
[----:B------:R-:W-:Y:S01]  /*0f80*/  VIADD R12, R12, 0x4 ;  /* 0x000000040c0c7836 */ /* 0x000fe20000000000 */
[----:B------:R-:W-:Y:S02]  /*0f90*/  ISETP.NE.AND P1, PT, R3, R4, PT ;  /* 0x000000040300720c */ /* 0x000fe40003f25270 */
[CC--:B------:R-:W-:Y:S02]  /*0fa0*/  SHF.L.U32 R15, R17.reuse, R2.reuse, RZ ;  /* 0x00000002110f7219 */ /* 0x0c0fe400000006ff */
[----:B------:R-:W-:Y:S02]  /*0fb0*/  SHF.L.U64.HI R0, R17, R2, RZ ;  /* 0x0000000211007219 */ /* 0x000fe400000102ff */
[----:B------:R-:W-:-:S02]  /*0fc0*/  SEL R15, R15, RZ, P0 ;  /* 0x000000ff0f0f7207 */ /* 0x000fc40000000000 */
[----:B------:R-:W-:Y:S02]  /*0fd0*/  SEL R0, R0, RZ, P0 ;  /* 0x000000ff00007207 */ /* 0x000fe40000000000 */
[----:B------:R-:W-:Y:S02]  /*0fe0*/  LOP3.LUT R24, R15, R20, RZ, 0xfc, !PT ;  /* 0x000000140f187212 */ /* 0x000fe400078efcff */
[----:B------:R-:W-:Y:S01]  /*0ff0*/  LOP3.LUT R25, R0, R25, RZ, 0xfc, !PT ;  /* 0x0000001900197212 */ /* 0x000fe200078efcff */
[----:B------:R-:W-:Y:S06]  /*1000*/  @P1 BRA `(.L_x_14) ;  /* 0xfffffff400541947 */ /* 0x000fec000383ffff */
.L_x_5:
[----:B------:R-:W-:Y:S05]  /*1010*/  BSYNC.RECONVERGENT B1 ;  /* 0x0000000000017941 */ /* 0x000fea0003800200 */
.L_x_4:
[----:B------:R-:W-:-:S13]  /*1020*/  ISETP.NE.AND P0, PT, R5, RZ, PT ;  /* 0x000000ff0500720c */ /* 0x000fda0003f05270 */
[----:B------:R-:W-:Y:S05]  /*1030*/  @!P0 BRA `(.L_x_3) ;  /* 0x0000000800288947 */ /* 0x000fea0003800000 */
[----:B------:R-:W-:Y:S01]  /*1040*/  ISETP.NE.AND P0, PT, R5, 0x1, PT ;  /* 0x000000010500780c */ /* 0x000fe20003f05270 */
[----:B------:R-:W-:-:S12]  /*1050*/  BSSY.RECONVERGENT B1, `(.L_x_15) ;  /* 0x0000058000017945 */ /* 0x000fd80003800200 */
[----:B------:R-:W-:Y:S05]  /*1060*/  @!P0 BRA `(.L_x_16) ;  /* 0x0000000400588947 */ /* 0x000fea0003800000 */
        /* <DEDUP_REMOVED lines=35> */
.L_x_18:
[----:B------:R-:W-:Y:S05]  /*12a0*/  BSYNC.RECONVERGENT B2 ;  /* 0x0000000000027941 */ /* 0x000fea0003800200 */
.L_x_17:
[----:B------:R-:W-:Y:S01]  /*12b0*/  LDS R3, [R2+0x1c] ;  /* 0x00001c0002037984 */ /* 0x000fe20000000800 */
[----:B------:R-:W0:Y:S01]  /*12c0*/  LDCU UR4, c[0x0][0x384] ;  /* 0x00007080ff0477ac */ /* 0x000e220008000800 */
[----:B------:R-:W-:Y:S02]  /*12d0*/  BSSY.RECONVERGENT B2, `(.L_x_19) ;  /* 0x0000025000027945 */ /* 0x000fe40003800200 */
[----:B------:R-:W1:Y:S04]  /*12e0*/  LDS R4, [R2+0x28] ;  /* 0x0000280002047984 */ /* 0x000e680000000800 */
[----:B------:R-:W-:Y:S04]  /*12f0*/  LDS R15, [R2+0x20] ;  /* 0x00002000020f7984 */ /* 0x000fe80000000800 */
[----:B------:R-:W2:Y:S01]  /*1300*/  LDS R18, [R2+0x2c] ;  /* 0x00002c0002127984 */ /* 0x000ea20000000800 */
[----:B0-----:R-:W-:Y:S01]  /*1310*/  FSETP.GT.AND P0, PT, R0, UR4, PT ;  /* 0x0000000400007c0b */ /* 0x001fe2000bf04000 */
[C-C-:B-1----:R-:W-:Y:S01]  /*1320*/  FFMA R5, R4.reuse, -0.5, R3.reuse ;  /* 0xbf00000004057823 */ /* 0x142fe20000000003 */
[----:B------:R-:W-:-:S04]  /*1330*/  FFMA R16, R4, 0.5, R3 ;  /* 0x3f00000004107823 */ /* 0x000fc80000000003 */
[----:B------:R-:W-:Y:S02]  /*1340*/  FMNMX R5, R10, R5, !PT ;  /* 0x000000050a057209 */ /* 0x000fe40007800000 */
[----:B------:R-:W-:Y:S01]  /*1350*/  FMNMX R16, R9, R16, PT ;  /* 0x0000001009107209 */ /* 0x000fe20003800000 */
[C-C-:B--2---:R-:W-:Y:S01]  /*1360*/  FFMA R3, R18.reuse, -0.5, R15.reuse ;  /* 0xbf00000012037823 */ /* 0x144fe2000000000f */
        /* <DEDUP_REMOVED lines=10> */
[CC--:B------:R-:W-:Y:S02]  /*1410*/  SHF.L.U32 R5, R15.reuse, R12.reuse, RZ ;  /* 0x0000000c0f057219 */ /* 0x0c0fe400000006ff */
[----:B------:R-:W-:Y:S01]  /*1420*/  SHF.L.U64.HI R15, R15, R12, RZ ;  /* 0x0000000c0f0f7219 */ /* 0x000fe200000102ff */
        /* <DEDUP_REMOVED lines=9> */
[----:B------:R-:W-:Y:S01]  /*14c0*/  VIADD R2, R12, 0x1 ;  /* 0x000000010c027836 */ /* 0x000fe20000000000 */
[----:B------:R-:W-:Y:S02]  /*14d0*/  SEL R3, R5, RZ, P0 ;  /* 0x000000ff05037207 */ /* 0x000fe40000000000 */
[----:B------:R-:W-:Y:S01]  /*14e0*/  SEL R4, R15, RZ, P0 ;  /* 0x000000ff0f047207 */ /* 0x000fe20000000000 */
[----:B-1----:R-:W-:Y:S06]  /*14f0*/  @!P1 BRA `(.L_x_20) ;  /* 0x0000000000089947 */ /* 0x002fec0003800000 */
[----:B------:R-:W-:-:S07]  /*1500*/  MOV R16, 0x1520 ;  /* 0x0000152000107802 */ /* 0x000fce0000000f00 */
[----:B------:R-:W-:Y:S05]  /*1510*/  CALL.REL.NOINC `($__internal_0_$__cuda_sm3x_div_rn_noftz_f32_slowpath) ;  /* 0x0000000400287944 */ /* 0x000fea0003c00000 */
.L_x_20:
[----:B------:R-:W-:Y:S05]  /*1520*/  BSYNC.RECONVERGENT B2 ;  /* 0x0000000000027941 */ /* 0x000fea0003800200 */
.L_x_19:
[----:B------:R-:W0:Y:S01]  /*1530*/  LDCU UR4, c[0x0][0x384] ;  /* 0x00007080ff0477ac */ /* 0x000e220008000800 */
[----:B------:R-:W-:Y:S02]  /*1540*/  IMAD.MOV.U32 R5, RZ, RZ, 0x1 ;  /* 0x00000001ff057424 */ /* 0x000fe400078e00ff */
[----:B------:R-:W-:Y:S01]  /*1550*/  VIADD R12, R12, 0x2 ;  /* 0x000000020c0c7836 */ /* 0x000fe20000000000 */
[----:B0-----:R-:W-:Y:S02]  /*1560*/  FSETP.GT.AND P0, PT, R0, UR4, PT ;  /* 0x0000000400007c0b */ /* 0x001fe4000bf04000 */
[CC--:B------:R-:W-:Y:S02]  /*1570*/  SHF.L.U32 R0, R5.reuse, R2.reuse, RZ ;  /* 0x0000000205007219 */ /* 0x0c0fe400000006ff */
[----:B------:R-:W-:Y:S02]  /*1580*/  SHF.L.U64.HI R2, R5, R2, RZ ;  /* 0x0000000205027219 */ /* 0x000fe400000102ff */
[----:B------:R-:W-:-:S02]  /*1590*/  SEL R0, R0, RZ, P0 ;  /* 0x000000ff00007207 */ /* 0x000fc40000000000 */
[----:B------:R-:W-:Y:S02]  /*15a0*/  SEL R2, R2, RZ, P0 ;  /* 0x000000ff02027207 */ /* 0x000fe40000000000 */
[----:B------:R-:W-:Y:S02]  /*15b0*/  LOP3.LUT R24, R24, R3, R0, 0xfe, !PT ;  /* 0x0000000318187212 */ /* 0x000fe400078efe00 */
[----:B------:R-:W-:-:S07]  /*15c0*/  LOP3.LUT R25, R25, R4, R2, 0xfe, !PT ;  /* 0x0000000419197212 */ /* 0x000fce00078efe02 */
.L_x_16:
[----:B------:R-:W-:Y:S05]  /*15d0*/  BSYNC.RECONVERGENT B1 ;  /* 0x0000000000017941 */ /* 0x000fea0003800200 */
.L_x_15:
[----:B------:R-:W-:-:S04]  /*15e0*/  LOP3.LUT R11, R11, 0x1, RZ, 0xc0, !PT ;  /* 0x000000010b0b7812 */ /* 0x000fc800078ec0ff */
[----:B------:R-:W-:-:S13]  /*15f0*/  ISETP.NE.U32.AND P0, PT, R11, 0x1, PT ;  /* 0x000000010b00780c */ /* 0x000fda0003f05070 */
[----:B------:R-:W-:Y:S05]  /*1600*/  @P0 BRA `(.L_x_3) ;  /* 0x0000000000b40947 */ /* 0x000fea0003800000 */
        /* <DEDUP_REMOVED lines=15> */
[----:B------:R-:W-:Y:S02]  /*1700*/  FFMA R6, R3, R11, R6 ;  /* 0x0000000b03067223 */ /* 0x000fe40000000006 */
[----:B------:R-:W-:Y:S01]  /*1710*/  FADD R2, -R5, R2 ;  /* 0x0000000205027221 */ /* 0x000fe20000000100 */
[----:B------:R-:W-:Y:S02]  /*1720*/  FMNMX R15, R8, R15, !PT ;  /* 0x0000000f080f7209 */ /* 0x000fe40007800000 */
[----:B------:R-:W-:-:S02]  /*1730*/  FMNMX R4, R7, R4, PT ;  /* 0x0000000407047209 */ /* 0x000fc40003800000 */
[----:B------:R-:W-:-:S03]  /*1740*/  FMNMX R2, RZ, R2, !PT ;  /* 0x00000002ff027209 */ /* 0x000fc60007800000 */
[----:B------:R-:W-:-:S05]  /*1750*/  FADD R4, -R15, R4 ;  /* 0x000000040f047221 */ /* 0x000fca0000000100 */
[----:B------:R-:W-:-:S05]  /*1760*/  FMNMX R23, RZ, R4, !PT ;  /* 0x00000004ff177209 */ /* 0x000fca0007800000 */
        /* <DEDUP_REMOVED lines=13> */
.L_x_22:
[----:B------:R-:W-:Y:S05]  /*1840*/  BSYNC.RECONVERGENT B1 ;  /* 0x0000000000017941 */ /* 0x000fea0003800200 */
.L_x_21:
[----:B------:R-:W0:Y:S01]  /*1850*/  LDCU UR4, c[0x0][0x384] ;  /* 0x00007080ff0477ac */ /* 0x000e220008000800 */
[----:B------:R-:W-:-:S05]  /*1860*/  IMAD.MOV.U32 R5, RZ, RZ, 0x1 ;  /* 0x00000001ff057424 */ /* 0x000fca00078e00ff */
[CC--:B------:R-:W-:Y:S02]  /*1870*/  SHF.L.U32 R3, R5.reuse, R12.reuse, RZ ;  /* 0x0000000c05037219 */ /* 0x0c0fe400000006ff */
[----:B0-----:R-:W-:Y:S02]  /*1880*/  FSETP.GT.AND P0, PT, R0, UR4, PT ;  /* 0x0000000400007c0b */ /* 0x001fe4000bf04000 */
[----:B------:R-:W-:Y:S02]  /*1890*/  SHF.L.U64.HI R0, R5, R12, RZ ;  /* 0x0000000c05007219 */ /* 0x000fe400000102ff */
[----:B------:R-:W-:Y:S02]  /*18a0*/  SEL R3, R3, RZ, P0 ;  /* 0x000000ff03037207 */ /* 0x000fe40000000000 */
[----:B------:R-:W-:Y:S02]  /*18b0*/  SEL R0, R0, RZ, P0 ;  /* 0x000000ff00007207 */ /* 0x000fe40000000000 */
[----:B------:R-:W-:-:S02]  /*18c0*/  LOP3.LUT R24, R3, R24, RZ, 0xfc, !PT ;  /* 0x0000001803187212 */ /* 0x000fc400078efcff */
[----:B------:R-:W-:-:S07]  /*18d0*/  LOP3.LUT R25, R0, R25, RZ, 0xfc, !PT ;  /* 0x0000001900197212 */ /* 0x000fce00078efcff */
.L_x_3:
[----:B------:R-:W-:Y:S05]  /*18e0*/  BSYNC.RECONVERGENT B0 ;  /* 0x0000000000007941 */ /* 0x000fea0003800200 */
.L_x_2:
[----:B------:R-:W0:Y:S01]  /*18f0*/  LDCU UR5, c[0x0][0x380] ;  /* 0x00007000ff0577ac */ /* 0x000e220008000800 */
[----:B------:R-:W1:Y:S01]  /*1900*/  LDC.64 R2, c[0x0][0x390] ;  /* 0x0000e400ff027b82 */ /* 0x000e620000000a00 */
[----:B0-----:R-:W-:Y:S02]  /*1910*/  ULOP3.LUT UR6, UR5, 0x8000003f, URZ, 0xc0, !UPT ;  /* 0x8000003f05067892 */ /* 0x001fe4000f8ec0ff */
[----:B------:R-:W-:Y:S02]  /*1920*/  USHF.R.S32.HI UR4, URZ, 0x1f, UR5 ;  /* 0x0000001fff047899 */ /* 0x000fe40008011405 */
[----:B------:R-:W-:Y:S02]  /*1930*/  UISETP.GT.AND UP0, UPT, UR6, URZ, UPT ;  /* 0x000000ff0600728c */ /* 0x000fe4000bf04270 */
[----:B------:R-:W-:-:S04]  /*1940*/  ULEA.HI UR4, UR4, UR5, URZ, 0x6 ;  /* 0x0000000504047291 */ /* 0x000fc8000f8f30ff */
[----:B------:R-:W-:Y:S02]  /*1950*/  USHF.R.S32.HI UR5, URZ, 0x6, UR4 ;  /* 0x00000006ff057899 */ /* 0x000fe40008011404 */
[----:B------:R-:W-:-:S03]  /*1960*/  ULEA.HI.SX32 UR4, UR4, 0x1, 0x1a ;  /* 0x0000000104047891 */ /* 0x000fc6000f8fd2ff */
[----:B------:R-:W-:-:S06]  /*1970*/  @!UP0 UIADD3 UR4, UPT, UPT, UR5, URZ, URZ ;  /* 0x000000ff05048290 */ /* 0x000fcc000fffe0ff */
[----:B------:R-:W-:-:S04]  /*1980*/  IMAD R13, R13, UR4, R14 ;  /* 0x000000040d0d7c24 */ /* 0x000fc8000f8e020e */
[----:B-1----:R-:W-:-:S05]  /*1990*/  IMAD.WIDE R2, R13, 0x8, R2 ;  /* 0x000000080d027825 */ /* 0x002fca00078e0202 */
[----:B------:R-:W-:Y:S01]  /*19a0*/  STG.E.64 desc[UR8][R2.64], R24 ;  /* 0x0000001802007986 */ /* 0x000fe2000c101b08 */
[----:B------:R-:W-:Y:S05]  /*19b0*/  EXIT ;  /* 0x000000000000794d */ /* 0x000fea0003800000 */
        .weak           $__internal_0_$__cuda_sm3x_div_rn_noftz_f32_slowpath
        .type           $__internal_0_$__cuda_sm3x_div_rn_noftz_f32_slowpath,@function
        .size           $__internal_0_$__cuda_sm3x_div_rn_noftz_f32_slowpath,(.L_x_485 - $__internal_0_$__cuda_sm3x_div_rn_noftz_f32_slowpath)
$__internal_0_$__cuda_sm3x_div_rn_noftz_f32_slowpath:
[----:B------:R-:W-:Y:S01]  /*19c0*/  SHF.R.U32.HI R15, RZ, 0x17, R21 ;  /* 0x00000017ff0f7819 */ /* 0x000fe20000011615 */
[----:B------:R-:W-:Y:S01]  /*19d0*/  BSSY.RECONVERGENT B3, `(.L_x_23) ;  /* 0x0000062000037945 */ /* 0x000fe20003800200 */
[----:B------:R-:W-:Y:S02]  /*19e0*/  SHF.R.U32.HI R18, RZ, 0x17, R23 ;  /* 0x00000017ff127819 */ /* 0x000fe40000011617 */
[----:B------:R-:W-:Y:S02]  /*19f0*/  LOP3.LUT R15, R15, 0xff, RZ, 0xc0, !PT ;  /* 0x000000ff0f0f7812 */ /* 0x000fe400078ec0ff */
[----:B------:R-:W-:-:S03]  /*1a00*/  LOP3.LUT R18, R18, 0xff, RZ, 0xc0, !PT ;  /* 0x000000ff12127812 */ /* 0x000fc600078ec0ff */
[----:B------:R-:W-:Y:S02]  /*1a10*/  VIADD R0, R15, 0xffffffff ;  /* 0xffffffff0f007836 */ /* 0x000fe40000000000 */
[----:B------:R-:W-:-:S03]  /*1a20*/  VIADD R19, R18, 0xffffffff ;  /* 0xffffffff12137836 */ /* 0x000fc60000000000 */
[----:B------:R-:W-:-:S04]  /*1a30*/  ISETP.GT.U32.AND P0, PT, R0, 0xfd, PT ;  /* 0x000000fd0000780c */ /* 0x000fc80003f04070 */
[----:B------:R-:W-:-:S13]  /*1a40*/  ISETP.GT.U32.OR P0, PT, R19, 0xfd, P0 ;  /* 0x000000fd1300780c */ /* 0x000fda0000704470 */
[----:B------:R-:W-:Y:S01]  /*1a50*/  @!P0 IMAD.MOV.U32 R17, RZ, RZ, RZ ;  /* 0x000000ffff118224 */ /* 0x000fe200078e00ff */
[----:B------:R-:W-:Y:S06]  /*1a60*/  @!P0 BRA `(.L_x_24) ;  /* 0x00000000005c8947 */ /* 0x000fec0003800000 */
[----:B------:R-:W-:Y:S02]  /*1a70*/  FSETP.GTU.FTZ.AND P0, PT, |R23|, +INF , PT ;  /* 0x7f8000001700780b */ /* 0x000fe40003f1c200 */
[----:B------:R-:W-:-:S04]  /*1a80*/  FSETP.GTU.FTZ.AND P1, PT, |R21|, +INF , PT ;  /* 0x7f8000001500780b */ /* 0x000fc80003f3c200 */
[----:B------:R-:W-:-:S13]  /*1a90*/  PLOP3.LUT P0, PT, P0, P1, PT, 0xf8, 0x8f ;  /* 0x00000000008f781c */ /* 0x000fda0000703f70 */
[----:B------:R-:W-:Y:S05]  /*1aa0*/  @P0 BRA `(.L_x_25) ;  /* 0x00000004004c0947 */ /* 0x000fea0003800000 */
[----:B------:R-:W-:-:S13]  /*1ab0*/  LOP3.LUT P0, RZ, R21, 0x7fffffff, R23, 0xc8, !PT ;  /* 0x7fffffff15ff7812 */ /* 0x000fda000780c817 */
[----:B------:R-:W-:Y:S05]  /*1ac0*/  @!P0 BRA `(.L_x_26) ;  /* 0x00000004003c8947 */ /* 0x000fea0003800000 */
[----:B------:R-:W-:Y:S02]  /*1ad0*/  FSETP.NEU.FTZ.AND P2, PT, |R23|, +INF , PT ;  /* 0x7f8000001700780b */ /* 0x000fe40003f5d200 */
[----:B------:R-:W-:Y:S02]  /*1ae0*/  FSETP.NEU.FTZ.AND P1, PT, |R21|, +INF , PT ;  /* 0x7f8000001500780b */ /* 0x000fe40003f3d200 */
[----:B------:R-:W-:-:S11]  /*1af0*/  FSETP.NEU.FTZ.AND P0, PT, |R23|, +INF , PT ;  /* 0x7f8000001700780b */ /* 0x000fd60003f1d200 */
[----:B------:R-:W-:Y:S05]  /*1b00*/  @!P1 BRA !P2, `(.L_x_26) ;  /* 0x00000004002c9947 */ /* 0x000fea0005000000 */
[----:B------:R-:W-:-:S04]  /*1b10*/  LOP3.LUT P2, RZ, R23, 0x7fffffff, RZ, 0xc0, !PT ;  /* 0x7fffffff17ff7812 */ /* 0x000fc8000784c0ff */
[----:B------:R-:W-:-:S13]  /*1b20*/  PLOP3.LUT P1, PT, P1, P2, PT, 0x2f, 0xf2 ;  /* 0x0000000000f2781c */ /* 0x000fda0000f24577 */
[----:B------:R-:W-:Y:S05]  /*1b30*/  @P1 BRA `(.L_x_27) ;  /* 0x0000000400181947 */ /* 0x000fea0003800000 */
[----:B------:R-:W-:-:S04]  /*1b40*/  LOP3.LUT P1, RZ, R21, 0x7fffffff, RZ, 0xc0, !PT ;  /* 0x7fffffff15ff7812 */ /* 0x000fc8000782c0ff */
[----:B------:R-:W-:-:S13]  /*1b50*/  PLOP3.LUT P0, PT, P0, P1, PT, 0x2f, 0xf2 ;  /* 0x0000000000f2781c */ /* 0x000fda0000702577 */
[----:B------:R-:W-:Y:S05]  /*1b60*/  @P0 BRA `(.L_x_28) ;  /* 0x0000000400000947 */ /* 0x000fea0003800000 */
[----:B------:R-:W-:Y:S02]  /*1b70*/  ISETP.GE.AND P0, PT, R19, RZ, PT ;  /* 0x000000ff1300720c */ /* 0x000fe40003f06270 */
[----:B------:R-:W-:-:S11]  /*1b80*/  ISETP.GE.AND P1, PT, R0, RZ, PT ;  /* 0x000000ff0000720c */ /* 0x000fd60003f26270 */
[----:B------:R-:W-:Y:S02]  /*1b90*/  @P0 IMAD.MOV.U32 R17, RZ, RZ, RZ ;  /* 0x000000ffff110224 */ /* 0x000fe400078e00ff */
[----:B------:R-:W-:Y:S01]  /*1ba0*/  @!P0 FFMA R23, R23, 1.84467440737095516160e+19, RZ ;  /* 0x5f80000017178823 */ /* 0x000fe200000000ff */
[----:B------:R-:W-:Y:S02]  /*1bb0*/  @!P0 IMAD.MOV.U32 R17, RZ, RZ, -0x40 ;  /* 0xffffffc0ff118424 */ /* 0x000fe400078e00ff */
[----:B------:R-:W-:Y:S02]  /*1bc0*/  @!P1 FFMA R21, R21, 1.84467440737095516160e+19, RZ ;  /* 0x5f80000015159823 */ /* 0x000fe400000000ff */
[----:B------:R-:W-:-:S07]  /*1bd0*/  @!P1 VIADD R17, R17, 0x40 ;  /* 0x0000004011119836 */ /* 0x000fce0000000000 */
.L_x_24:
[----:B------:R-:W-:Y:S01]  /*1be0*/  LEA R26, R15, 0xc0800000, 0x17 ;  /* 0xc08000000f1a7811 */ /* 0x000fe200078eb8ff */
[----:B------:R-:W-:Y:S01]  /*1bf0*/  VIADD R18, R18, 0xffffff81 ;  /* 0xffffff8112127836 */ /* 0x000fe20000000000 */
[----:B------:R-:W-:Y:S03]  /*1c00*/  BSSY.RECONVERGENT B4, `(.L_x_29) ;  /* 0x0000035000047945 */ /* 0x000fe60003800200 */
[----:B------:R-:W-:Y:S02]  /*1c10*/  IMAD.IADD R26, R21, 0x1, -R26 ;  /* 0x00000001151a7824 */ /* 0x000fe400078e0a1a */
[C---:B------:R-:W-:Y:S01]  /*1c20*/  IMAD R0, R18.reuse, -0x800000, R23 ;  /* 0xff80000012007824 */ /* 0x040fe200078e0217 */
[----:B------:R-:W-:Y:S01]  /*1c30*/  IADD3 R18, PT, PT, R18, 0x7f, -R15 ;  /* 0x0000007f12127810 */ /* 0x000fe20007ffe80f */
[----:B------:R-:W0:Y:S01]  /*1c40*/  MUFU.RCP R22, R26 ;  /* 0x0000001a00167308 */ /* 0x000e220000001000 */
[----:B------:R-:W-:-:S03]  /*1c50*/  FADD.FTZ R19, -R26, -RZ ;  /* 0x800000ff1a137221 */ /* 0x000fc60000010100 */
[----:B------:R-:W-:Y:S02]  /*1c60*/  IMAD.IADD R17, R18, 0x1, R17 ;  /* 0x0000000112117824 */ /* 0x000fe400078e0211 */
[----:B0-----:R-:W-:-:S04]  /*1c70*/  FFMA R21, R22, R19, 1 ;  /* 0x3f80000016157423 */ /* 0x001fc80000000013 */
[----:B------:R-:W-:-:S04]  /*1c80*/  FFMA R21, R22, R21, R22 ;  /* 0x0000001516157223 */ /* 0x000fc80000000016 */
[----:B------:R-:W-:-:S04]  /*1c90*/  FFMA R22, R0, R21, RZ ;  /* 0x0000001500167223 */ /* 0x000fc800000000ff */
[----:B------:R-:W-:-:S04]  /*1ca0*/  FFMA R23, R19, R22, R0 ;  /* 0x0000001613177223 */ /* 0x000fc80000000000 */
[----:B------:R-:W-:-:S04]  /*1cb0*/  FFMA R22, R21, R23, R22 ;  /* 0x0000001715167223 */ /* 0x000fc80000000016 */
[----:B------:R-:W-:-:S04]  /*1cc0*/  FFMA R19, R19, R22, R0 ;  /* 0x0000001613137223 */ /* 0x000fc80000000000 */
[----:B------:R-:W-:-:S05]  /*1cd0*/  FFMA R0, R21, R19, R22 ;  /* 0x0000001315007223 */ /* 0x000fca0000000016 */
[----:B------:R-:W-:-:S04]  /*1ce0*/  SHF.R.U32.HI R15, RZ, 0x17, R0 ;  /* 0x00000017ff0f7819 */ /* 0x000fc80000011600 */
[----:B------:R-:W-:-:S05]  /*1cf0*/  LOP3.LUT R18, R15, 0xff, RZ, 0xc0, !PT ;  /* 0x000000ff0f127812 */ /* 0x000fca00078ec0ff */
[----:B------:R-:W-:-:S04]  /*1d00*/  IMAD.IADD R15, R18, 0x1, R17 ;  /* 0x00000001120f7824 */ /* 0x000fc800078e0211 */
[----:B------:R-:W-:-:S05]  /*1d10*/  VIADD R18, R15, 0xffffffff ;  /* 0xffffffff0f127836 */ /* 0x000fca0000000000 */
[----:B------:R-:W-:-:S13]  /*1d20*/  ISETP.GE.U32.AND P0, PT, R18, 0xfe, PT ;  /* 0x000000fe1200780c */ /* 0x000fda0003f06070 */
[----:B------:R-:W-:Y:S05]  /*1d30*/  @!P0 BRA `(.L_x_30) ;  /* 0x0000000000808947 */ /* 0x000fea0003800000 */
[----:B------:R-:W-:-:S13]  /*1d40*/  ISETP.GT.AND P0, PT, R15, 0xfe, PT ;  /* 0x000000fe0f00780c */ /* 0x000fda0003f04270 */
[----:B------:R-:W-:Y:S05]  /*1d50*/  @P0 BRA `(.L_x_31) ;  /* 0x00000000006c0947 */ /* 0x000fea0003800000 */
[----:B------:R-:W-:-:S13]  /*1d60*/  ISETP.GE.AND P0, PT, R15, 0x1, PT ;  /* 0x000000010f00780c */ /* 0x000fda0003f06270 */
[----:B------:R-:W-:Y:S05]  /*1d70*/  @P0 BRA `(.L_x_32) ;  /* 0x0000000000740947 */ /* 0x000fea0003800000 */
[----:B------:R-:W-:Y:S02]  /*1d80*/  ISETP.GE.AND P0, PT, R15, -0x18, PT ;  /* 0xffffffe80f00780c */ /* 0x000fe40003f06270 */
[----:B------:R-:W-:-:S11]  /*1d90*/  LOP3.LUT R0, R0, 0x80000000, RZ, 0xc0, !PT ;  /* 0x8000000000007812 */ /* 0x000fd600078ec0ff */
[----:B------:R-:W-:Y:S05]  /*1da0*/  @!P0 BRA `(.L_x_32) ;  /* 0x0000000000688947 */ /* 0x000fea0003800000 */
[CCC-:B------:R-:W-:Y:S01]  /*1db0*/  FFMA.RZ R17, R21.reuse, R19.reuse, R22.reuse ;  /* 0x0000001315117223 */ /* 0x1c0fe2000000c016 */
[CCC-:B------:R-:W-:Y:S01]  /*1dc0*/  FFMA.RP R18, R21.reuse, R19.reuse, R22.reuse ;  /* 0x0000001315127223 */ /* 0x1c0fe20000008016 */
[----:B------:R-:W-:Y:S01]  /*1dd0*/  FFMA.RM R21, R21, R19, R22 ;  /* 0x0000001315157223 */ /* 0x000fe20000004016 */
[C---:B------:R-:W-:Y:S01]  /*1de0*/  VIADD R19, R15.reuse, 0x20 ;  /* 0x000000200f137836 */ /* 0x040fe20000000000 */
[----:B------:R-:W-:Y:S02]  /*1df0*/  ISETP.NE.AND P2, PT, R15, RZ, PT ;  /* 0x000000ff0f00720c */ /* 0x000fe40003f45270 */
[----:B------:R-:W-:Y:S02]  /*1e00*/  LOP3.LUT R17, R17, 0x7fffff, RZ, 0xc0, !PT ;  /* 0x007fffff11117812 */ /* 0x000fe400078ec0ff */
[----:B------:R-:W-:Y:S01]  /*1e10*/  ISETP.NE.AND P1, PT, R15, RZ, PT ;  /* 0x000000ff0f00720c */ /* 0x000fe20003f25270 */
[----:B------:R-:W-:Y:S01]  /*1e20*/  IMAD.MOV R15, RZ, RZ, -R15 ;  /* 0x000000ffff0f7224 */ /* 0x000fe200078e0a0f */
[----:B------:R-:W-:-:S02]  /*1e30*/  LOP3.LUT R22, R17, 0x800000, RZ, 0xfc, !PT ;  /* 0x0080000011167812 */ /* 0x000fc400078efcff */
[----:B------:R-:W-:Y:S02]  /*1e40*/  FSETP.NEU.FTZ.AND P0, PT, R18, R21, PT ;  /* 0x000000151200720b */ /* 0x000fe40003f1d000 */
[----:B------:R-:W-:Y:S02]  /*1e50*/  SHF.L.U32 R19, R22, R19, RZ ;  /* 0x0000001316137219 */ /* 0x000fe400000006ff */
[----:B------:R-:W-:Y:S02]  /*1e60*/  SEL R15, R15, RZ, P2 ;  /* 0x000000ff0f0f7207 */ /* 0x000fe40001000000 */
[----:B------:R-:W-:Y:S02]  /*1e70*/  ISETP.NE.AND P1, PT, R19, RZ, P1 ;  /* 0x000000ff1300720c */ /* 0x000fe40000f25270 */
[----:B------:R-:W-:Y:S02]  /*1e80*/  SHF.R.U32.HI R22, RZ, R15, R22 ;  /* 0x0000000fff167219 */ /* 0x000fe40000011616 */
[----:B------:R-:W-:-:S02]  /*1e90*/  PLOP3.LUT P0, PT, P0, P1, PT, 0xf8, 0x8f ;  /* 0x00000000008f781c */ /* 0x000fc40000703f70 */
[----:B------:R-:W-:Y:S02]  /*1ea0*/  SHF.R.U32.HI R17, RZ, 0x1, R22 ;  /* 0x00000001ff117819 */ /* 0x000fe40000011616 */
[----:B------:R-:W-:-:S04]  /*1eb0*/  SEL R18, RZ, 0x1, !P0 ;  /* 0x00000001ff127807 */ /* 0x000fc80004000000 */
[----:B------:R-:W-:-:S04]  /*1ec0*/  LOP3.LUT R15, R18, 0x1, R17, 0xf8, !PT ;  /* 0x00000001120f7812 */ /* 0x000fc800078ef811 */
[----:B------:R-:W-:-:S05]  /*1ed0*/  LOP3.LUT R22, R15, R22, RZ, 0xc0, !PT ;  /* 0x000000160f167212 */ /* 0x000fca00078ec0ff */
[----:B------:R-:W-:-:S05]  /*1ee0*/  IMAD.IADD R17, R17, 0x1, R22 ;  /* 0x0000000111117824 */ /* 0x000fca00078e0216 */
[----:B------:R-:W-:Y:S01]  /*1ef0*/  LOP3.LUT R0, R17, R0, RZ, 0xfc, !PT ;  /* 0x0000000011007212 */ /* 0x000fe200078efcff */
[----:B------:R-:W-:Y:S06]  /*1f00*/  BRA `(.L_x_32) ;  /* 0x0000000000107947 */ /* 0x000fec0003800000 */
.L_x_31:
[----:B------:R-:W-:-:S04]  /*1f10*/  LOP3.LUT R0, R0, 0x80000000, RZ, 0xc0, !PT ;  /* 0x8000000000007812 */ /* 0x000fc800078ec0ff */
[----:B------:R-:W-:Y:S01]  /*1f20*/  LOP3.LUT R0, R0, 0x7f800000, RZ, 0xfc, !PT ;  /* 0x7f80000000007812 */ /* 0x000fe200078efcff */
[----:B------:R-:W-:Y:S06]  /*1f30*/  BRA `(.L_x_32) ;  /* 0x0000000000047947 */ /* 0x000fec0003800000 */
.L_x_30:
[----:B------:R-:W-:-:S07]  /*1f40*/  IMAD R0, R17, 0x800000, R0 ;  /* 0x0080000011007824 */ /* 0x000fce00078e0200 */
.L_x_32:
[----:B------:R-:W-:Y:S05]  /*1f50*/  BSYNC.RECONVERGENT B4 ;  /* 0x0000000000047941 */ /* 0x000fea0003800200 */
.L_x_29:
[----:B------:R-:W-:Y:S05]  /*1f60*/  BRA `(.L_x_33) ;  /* 0x0000000000207947 */ /* 0x000fea0003800000 */
.L_x_28:
[----:B------:R-:W-:-:S04]  /*1f70*/  LOP3.LUT R21, R21, 0x80000000, R23, 0x48, !PT ;  /* 0x8000000015157812 */ /* 0x000fc800078e4817 */
[----:B------:R-:W-:Y:S01]  /*1f80*/  LOP3.LUT R0, R21, 0x7f800000, RZ, 0xfc, !PT ;  /* 0x7f80000015007812 */ /* 0x000fe200078efcff */
[----:B------:R-:W-:Y:S06]  /*1f90*/  BRA `(.L_x_33) ;  /* 0x0000000000147947 */ /* 0x000fec0003800000 */
.L_x_27:
[----:B------:R-:W-:Y:S01]  /*1fa0*/  LOP3.LUT R0, R21, 0x80000000, R23, 0x48, !PT ;  /* 0x8000000015007812 */ /* 0x000fe200078e4817 */
[----:B------:R-:W-:Y:S06]  /*1fb0*/  BRA `(.L_x_33) ;  /* 0x00000000000c7947 */ /* 0x000fec0003800000 */
.L_x_26:
[----:B------:R-:W0:Y:S01]  /*1fc0*/  MUFU.RSQ R0, -QNAN ;  /* 0xffc0000000007908 */ /* 0x000e220000001400 */
[----:B------:R-:W-:Y:S05]  /*1fd0*/  BRA `(.L_x_33) ;  /* 0x0000000000047947 */ /* 0x000fea0003800000 */
.L_x_25:
[----:B------:R-:W-:-:S07]  /*1fe0*/  FADD.FTZ R0, R23, R21 ;  /* 0x0000001517007221 */ /* 0x000fce0000010000 */
.L_x_33:
[----:B------:R-:W-:Y:S05]  /*1ff0*/  BSYNC.RECONVERGENT B3 ;  /* 0x0000000000037941 */ /* 0x000fea0003800200 */
.L_x_23:
[----:B------:R-:W-:-:S04]  /*2000*/  IMAD.MOV.U32 R17, RZ, RZ, 0x0 ;  /* 0x00000000ff117424 */ /* 0x000fc800078e00ff */
[----:B0-----:R-:W-:Y:S05]  /*2010*/  RET.REL.NODEC R16 `(_Z17nms_normal_kernelifPKfPl) ;  /* 0xffffffdc10f87950 */ /* 0x001fea0003c3ffff */
.L_x_34:
[----:B------:R-:W-:-:S00]  /*2020*/  BRA `(.L_x_34) ;  /* 0xfffffffc00fc7947 */ /* 0x000fc0000383ffff */
[----:B------:R-:W-:-:S00]  /*2030*/  NOP ;  /* 0x0000000000007918 */ /* 0x000fc00000000000 */
        /* <DEDUP_REMOVED lines=12> */
.L_x_485:


//--------------------- .text._Z10nms_kernelifPKfPl --------------------------
	.section	.text._Z10nms_kernelifPKfPl,"ax",@progbits
	.align	128
        .global         _Z10nms_kernelifPKfPl
        .type           _Z10nms_kernelifPKfPl,@function
        .size           _Z10nms_kernelifPKfPl,(.L_x_486 - _Z10nms_kernelifPKfPl)
        .other          _Z10nms_kernelifPKfPl,@"STO_CUDA_ENTRY STV_DEFAULT"
_Z10nms_kernelifPKfPl:
.text._Z10nms_kernelifPKfPl:
[----:B------:R-:W0:Y:S01]  /*0000*/  LDC R1, c[0x0][0x37c] ;  /* 0x0000df00ff017b82 */ /* 0x000e220000000800 */
[----:B------:R-:W1:Y:S07]  /*0010*/  S2R R58, SR_CTAID.X ;  /* 0x00000000003a7919 */ /* 0x000e6e0000002500 */
[----:B------:R-:W1:Y:S01]  /*0020*/  LDC R2, c[0x0][0x380] ;  /* 0x0000e000ff027b82 */ /* 0x000e620000000800 */
[----:B0-----:R-:W-:Y:S01]  /*0030*/  VIADD R1, R1, 0xffffff30 ;  /* 0xffffff3001017836 */ /* 0x001fe20000000000 */
[----:B------:R-:W0:Y:S01]  /*0040*/  LDCU.64 UR6, c[0x0][0x358] ;  /* 0x00006b00ff0677ac */ /* 0x000e220008000a00 */
[----:B------:R-:W2:Y:S01]  /*0050*/  S2R R47, SR_CTAID.Y ;  /* 0x00000000002f7919 */ /* 0x000ea20000002600 */
[----:B------:R-:W-:Y:S02]  /*0060*/  BSSY.RECONVERGENT B0, `(.L_x_35) ;  /* 0x0000030000007945 */ /* 0x000fe40003800200 */
[----:B------:R-:W-:Y:S01]  /*0070*/  R2UR UR10, R1 ;  /* 0x00000000010a72ca */ /* 0x000fe200000e0000 */
[----:B------:R-:W3:Y:S01]  /*0080*/  S2R R21, SR_TID.X ;  /* 0x0000000000157919 */ /* 0x000ee20000002100 */
[----:B-1----:R-:W-:-:S02]  /*0090*/  IMAD R0, R58, -0x40, R2 ;  /* 0xffffffc03a007824 */ /* 0x002fc400078e0202 */
[----:B--2---:R-:W-:-:S03]  /*00a0*/  IMAD R2, R47, -0x40, R2 ;  /* 0xffffffc02f027824 */ /* 0x004fc600078e0202 */
[----:B------:R-:W-:-:S04]  /*00b0*/  I2FP.F32.S32 R0, R0 ;  /* 0x0000000000007245 */ /* 0x000fc80000201400 */
[----:B------:R-:W-:Y:S02]  /*00c0*/  FMNMX R0, R0, 64, PT ;  /* 0x4280000000007809 */ /* 0x000fe40003800000 */
[----:B------:R-:W-:Y:S02]  /*00d0*/  I2FP.F32.S32 R2, R2 ;  /* 0x0000000200027245 */ /* 0x000fe40000201400 */
[----:B------:R-:W3:Y:S02]  /*00e0*/  F2I.TRUNC.NTZ R48, R0 ;  /* 0x0000000000307305 */ /* 0x000ee4000020f100 */
[----:B------:R-:W-:-:S06]  /*00f0*/  FMNMX R2, R2, 64, PT ;  /* 0x4280000002027809 */ /* 0x000fcc0003800000 */
[----:B------:R-:W1:Y:S01]  /*0100*/  F2I.TRUNC.NTZ R2, R2 ;  /* 0x0000000200027305 */ /* 0x000e62000020f100 */
[C---:B---3--:R-:W-:Y:S02]  /*0110*/  ISETP.GE.U32.AND P0, PT, R21.reuse, R48, PT ;  /* 0x000000301500720c */ /* 0x048fe40003f06070 */
[----:B-1----:R-:W-:-:S11]  /*0120*/  ISETP.GE.U32.AND P1, PT, R21, R2, PT ;  /* 0x000000021500720c */ /* 0x002fd60003f26070 */
[----:B0-----:R-:W-:Y:S05]  /*0130*/  @P0 BRA `(.L_x_36) ;  /* 0x0000000000880947 */ /* 0x001fea0003800000 */
[----:B------:R-:W0:Y:S01]  /*0140*/  LDC.64 R14, c[0x0][0x388] ;  /* 0x0000e200ff0e7b82 */ /* 0x000e220000000a00 */
[----:B------:R-:W-:-:S04]  /*0150*/  IMAD R0, R58, 0x40, R21 ;  /* 0x000000403a007824 */ /* 0x000fc800078e0215 */
[----:B------:R-:W-:-:S04]  /*0160*/  IMAD R5, R0, 0x7, RZ ;  /* 0x0000000700057824 */ /* 0x000fc800078e02ff */
[C---:B------:R-:W-:Y:S01]  /*0170*/  VIADD R9, R5.reuse, 0x2 ;  /* 0x0000000205097836 */ /* 0x040fe20000000000 */
[C---:B------:R-:W-:Y:S01]  /*0180*/  IADD3 R7, PT, PT, R5.reuse, 0x1, RZ ;  /* 0x0000000105077810 */ /* 0x040fe20007ffe0ff */
[C---:B------:R-:W-:Y:S01]  /*0190*/  VIADD R11, R5.reuse, 0x3 ;  /* 0x00000003050b7836 */ /* 0x040fe20000000000 */
[C---:B------:R-:W-:Y:S01]  /*01a0*/  IADD3 R13, PT, PT, R5.reuse, 0x4, RZ ;  /* 0x00000004050d7810 */ /* 0x040fe20007ffe0ff */
[C---:B------:R-:W-:Y:S02]  /*01b0*/  VIADD R17, R5.reuse, 0x5 ;  /* 0x0000000505117836 */ /* 0x040fe40000000000 */
[C---:B------:R-:W-:Y:S02]  /*01c0*/  VIADD R19, R5.reuse, 0x6 ;  /* 0x0000000605137836 */ /* 0x040fe40000000000 */
        /* <DEDUP_REMOVED lines=14> */
[----:B0-----:R-:W0:Y:S01]  /*02b0*/  S2R R3, SR_CgaCtaId ;  /* 0x0000000000037919 */ /* 0x001e220000008800 */
[----:B------:R-:W-:-:S04]  /*02c0*/  MOV R0, 0x400 ;  /* 0x0000040000007802 */ /* 0x000fc80000000f00 */
[----:B0-----:R-:W-:-:S05]  /*02d0*/  LEA R0, R3, R0, 0x18 ;  /* 0x0000000003007211 */ /* 0x001fca00078ec0ff */
        /* <DEDUP_REMOVED lines=8> */
.L_x_36:
[----:B------:R-:W-:Y:S05]  /*0360*/  BSYNC.RECONVERGENT B0 ;  /* 0x0000000000007941 */ /* 0x000fea0003800200 */
.L_x_35:
[----:B------:R-:W-:Y:S06]  /*0370*/  BAR.SYNC.DEFER_BLOCKING 0x0 ;  /* 0x0000000000007b1d */ /* 0x000fec0000010000 */
[----:B------:R-:W-:Y:S05]  /*0380*/  @P1 EXIT ;  /* 0x000000000000194d */ /* 0x000fea0003800000 */
[----:B------:R-:W-:Y:S01]  /*0390*/  ISETP.NE.AND P0, PT, R47, R58, PT ;  /* 0x0000003a2f00720c */ /* 0x000fe20003f05270 */
[----:B------:R-:W-:Y:S01]  /*03a0*/  BSSY.RECONVERGENT B0, `(.L_x_37) ;  /* 0x0000946000007945 */ /* 0x000fe20003800200 */
[----:B------:R-:W-:Y:S01]  /*03b0*/  IADD3 R0, PT, PT, R21, 0x1, RZ ;  /* 0x0000000115007810 */ /* 0x000fe20007ffe0ff */
[----:B------:R-:W-:Y:S02]  /*03c0*/  HFMA2 R45, -RZ, RZ, 0, 0 ;  /* 0x00000000ff2d7431 */ /* 0x000fe400000001ff */
[----:B------:R-:W-:Y:S01]  /*03d0*/  IMAD R47, R47, 0x40, R21 ;  /* 0x000000402f2f7824 */ /* 0x000fe200078e0215 */
[----:B------:R-:W-:Y:S01]  /*03e0*/  SEL R39, R0, RZ, !P0 ;  /* 0x000000ff00277207 */ /* 0x000fe20004000000 */
[----:B------:R-:W-:-:S03]  /*03f0*/  IMAD.MOV.U32 R46, RZ, RZ, RZ ;  /* 0x000000ffff2e7224 */ /* 0x000fc600078e00ff */
[----:B------:R-:W-:-:S13]  /*0400*/  ISETP.GE.AND P0, PT, R39, R48, PT ;  /* 0x000000302700720c */ /* 0x000fda0003f06270 */
[----:B------:R-:W-:Y:S05]  /*0410*/  @P0 BRA `(.L_x_38) ;  /* 0x0000009000f80947 */ /* 0x000fea0003800000 */
[----:B0-----:R-:W0:Y:S01]  /*0420*/  LDC.64 R2, c[0x0][0x388] ;  /* 0x0000e200ff027b82 */ /* 0x001e220000000a00 */
[----:B------:R-:W-:-:S04]  /*0430*/  IMAD R5, R47, 0x7, RZ ;  /* 0x000000072f057824 */ /* 0x000fc800078e02ff */
[----:B0-----:R-:W-:-:S05]  /*0440*/  IMAD.WIDE.U32 R2, R5, 0x4, R2 ;  /* 0x0000000405027825 */ /* 0x001fca00078e0002 */
[----:B------:R-:W2:Y:S04]  /*0450*/  LDG.E R44, desc[UR6][R2.64+0x18] ;  /* 0x00001806022c7981 */ /* 0x000ea8000c1e1900 */
[----:B------:R-:W3:Y:S04]  /*0460*/  LDG.E R18, desc[UR6][R2.64+0xc] ;  /* 0x00000c0602127981 */ /* 0x000ee8000c1e1900 */
[----:B------:R-:W4:Y:S04]  /*0470*/  LDG.E R13, desc[UR6][R2.64+0x10] ;  /* 0x00001006020d7981 */ /* 0x000f28000c1e1900 */
[----:B------:R-:W5:Y:S04]  /*0480*/  LDG.E R43, desc[UR6][R2.64] ;  /* 0x00000006022b7981 */ /* 0x000f68000c1e1900 */
[----:B------:R0:W5:Y:S01]  /*0490*/  LDG.E R42, desc[UR6][R2.64+0x4] ;  /* 0x00000406022a7981 */ /* 0x000162000c1e1900 */
[----:B------:R-:W-:Y:S01]  /*04a0*/  IMAD.MOV.U32 R34, RZ, RZ, 0x3f000000 ;  /* 0x3f000000ff227424 */ /* 0x000fe200078e00ff */
[----:B------:R-:W-:Y:S01]  /*04b0*/  MOV R45, RZ ;  /* 0x000000ff002d7202 */ /* 0x000fe20000000f00 */
[----:B------:R-:W-:-:S02]  /*04c0*/  IMAD.MOV.U32 R46, RZ, RZ, RZ ;  /* 0x000000ffff2e7224 */ /* 0x000fc400078e00ff */
[C---:B------:R-:W-:Y:S02]  /*04d0*/  VIADD R38, R1.reuse, 0x20 ;  /* 0x0000002001267836 */ /* 0x040fe40000000000 */
[----:B------:R-:W-:Y:S02]  /*04e0*/  VIADD R37, R1, 0x50 ;  /* 0x0000005001257836 */ /* 0x000fe40000000000 */
[C---:B--2---:R-:W-:Y:S01]  /*04f0*/  FMUL R0, R44.reuse, 0.63661974668502807617 ;  /* 0x3f22f9832c007820 */ /* 0x044fe20000400000 */
[C---:B------:R-:W-:Y:S01]  /*0500*/  FMUL R5, R44.reuse, -0.63661974668502807617 ;  /* 0xbf22f9832c057820 */ /* 0x040fe20000400000 */
[----:B------:R-:W-:Y:S01]  /*0510*/  FADD R36, -R44, -RZ ;  /* 0x800000ff2c247221 */ /* 0x000fe20000000100 */
[----:B------:R-:W-:Y:S01]  /*0520*/  SHF.R.U32.HI R32, RZ, 0x17, R44 ;  /* 0x00000017ff207819 */ /* 0x000fe2000001162c */
[-C--:B---3--:R-:W-:Y:S01]  /*0530*/  FFMA R35, R18, R34.reuse, 0.0099999997764825820923 ;  /* 0x3c23d70a12237423 */ /* 0x088fe20000000022 */
[----:B------:R-:W-:Y:S01]  /*0540*/  FSETP.GE.AND P0, PT, |R44|, 105615, PT ;  /* 0x47ce47802c00780b */ /* 0x000fe20003f06200 */
[----:B------:R-:W1:Y:S01]  /*0550*/  F2I.NTZ R0, R0 ;  /* 0x0000000000007305 */ /* 0x000e620000203100 */
[----:B------:R-:W-:Y:S01]  /*0560*/  SHF.R.U32.HI R30, RZ, 0x17, R36 ;  /* 0x00000017ff1e7819 */ /* 0x000fe20000011624 */
[----:B----4-:R-:W-:Y:S01]  /*0570*/  FFMA R34, R13, R34, 0.0099999997764825820923 ;  /* 0x3c23d70a0d227423 */ /* 0x010fe20000000022 */
[----:B0-----:R-:W-:Y:S01]  /*0580*/  LOP3.LUT R2, R32, 0xe0, RZ, 0xc0, !PT ;  /* 0x000000e020027812 */ /* 0x001fe200078ec0ff */
[----:B------:R-:W-:Y:S01]  /*0590*/  FMUL R33, R18, R13 ;  /* 0x0000000d12217220 */ /* 0x000fe20000400000 */
[----:B------:R-:W-:Y:S01]  /*05a0*/  LOP3.LUT R3, R30, 0xe0, RZ, 0xc0, !PT ;  /* 0x000000e01e037812 */ /* 0x000fe200078ec0ff */
[--C-:B-----5:R-:W-:Y:S01]  /*05b0*/  FFMA R16, R18, -0.5, R43.reuse ;  /* 0xbf00000012107823 */ /* 0x120fe2000000002b */
[----:B------:R-:W-:Y:S01]  /*05c0*/  FSETP.EQ.OR P1, PT, |R44|, +INF , !P0 ;  /* 0x7f8000002c00780b */ /* 0x000fe20004722600 */
[----:B------:R-:W0:Y:S01]  /*05d0*/  F2I.NTZ R5, R5 ;  /* 0x0000000500057305 */ /* 0x000e220000203100 */
[----:B------:R-:W-:Y:S01]  /*05e0*/  VIADD R2, R2, 0xffffff80 ;  /* 0xffffff8002027836 */ /* 0x000fe20000000000 */
[----:B------:R-:W-:Y:S01]  /*05f0*/  SHF.L.U32 R28, R36, 0x8, RZ ;  /* 0x00000008241c7819 */ /* 0x000fe200000006ff */
[----:B------:R-:W-:Y:S01]  /*0600*/  VIADD R3, R3, 0xffffff80 ;  /* 0xffffff8003037836 */ /* 0x000fe20000000000 */
[----:B------:R-:W-:Y:S01]  /*0610*/  LOP3.LUT R30, R30, 0x1f, RZ, 0xc0, !PT ;  /* 0x0000001f1e1e7812 */ /* 0x000fe200078ec0ff */
[C---:B------:R-:W-:Y:S01]  /*0620*/  FFMA R17, R13.reuse, -0.5, R42 ;  /* 0xbf0000000d117823 */ /* 0x040fe2000000002a */
[----:B------:R-:W-:Y:S01]  /*0630*/  SHF.R.U32.HI R26, RZ, 0x5, R2 ;  /* 0x00000005ff1a7819 */ /* 0x000fe20000011602 */
[----:B------:R-:W-:Y:S01]  /*0640*/  FFMA R18, R18, 0.5, R43 ;  /* 0x3f00000012127823 */ /* 0x000fe2000000002b */
[----:B-1----:R-:W-:Y:S01]  /*0650*/  I2FP.F32.S32 R41, R0 ;  /* 0x0000000000297245 */ /* 0x002fe20000201400 */
[----:B------:R-:W-:Y:S01]  /*0660*/  FFMA R13, R13, 0.5, R42 ;  /* 0x3f0000000d0d7823 */ /* 0x000fe2000000002a */
[----:B------:R-:W-:Y:S01]  /*0670*/  SEL R31, R0, RZ, !P0 ;  /* 0x000000ff001f7207 */ /* 0x000fe20004000000 */
[----:B------:R-:W-:Y:S01]  /*0680*/  IMAD R26, R26, -0x4, R1 ;  /* 0xfffffffc1a1a7824 */ /* 0x000fe200078e0201 */
[----:B------:R-:W-:Y:S01]  /*0690*/  SHF.R.U32.HI R0, RZ, 0x5, R3 ;  /* 0x00000005ff007819 */ /* 0x000fe20000011603 */
[----:B------:R-:W-:Y:S01]  /*06a0*/  FFMA R4, R41, -1.5707962512969970703, R44 ;  /* 0xbfc90fda29047823 */ /* 0x000fe2000000002c */
[----:B------:R-:W-:-:S02]  /*06b0*/  P2R R24, PR, RZ, 0x2 ;  /* 0x00000002ff187803 */ /* 0x000fc40000000000 */
[----:B0-----:R-:W-:Y:S01]  /*06c0*/  I2FP.F32.S32 R7, R5 ;  /* 0x0000000500077245 */ /* 0x001fe20000201400 */
[----:B------:R-:W-:Y:S01]  /*06d0*/  FFMA R4, R41, -7.5497894158615963534e-08, R4 ;  /* 0xb3a2216829047823 */ /* 0x000fe20000000004 */
[----:B------:R-:W-:Y:S01]  /*06e0*/  LOP3.LUT R32, R32, 0x1f, RZ, 0xc0, !PT ;  /* 0x0000001f20207812 */ /* 0x000fe200078ec0ff */
[----:B------:R-:W-:Y:S01]  /*06f0*/  IMAD R25, R0, -0x4, R1 ;  /* 0xfffffffc00197824 */ /* 0x000fe200078e0201 */
[----:B------:R-:W-:Y:S01]  /*0700*/  SEL R29, R5, RZ, !P0 ;  /* 0x000000ff051d7207 */ /* 0x000fe20004000000 */
[----:B------:R-:W-:Y:S01]  /*0710*/  FFMA R6, R7, -1.5707962512969970703, -R44 ;  /* 0xbfc90fda07067823 */ /* 0x000fe2000000082c */
[----:B------:R-:W-:Y:S01]  /*0720*/  FFMA R41, R41, -5.3903029534742383927e-15, R4 ;  /* 0xa7c234c529297823 */ /* 0x000fe20000000004 */
[----:B------:R-:W-:Y:S01]  /*0730*/  LOP3.LUT R28, R28, 0x80000000, RZ, 0xfc, !PT ;  /* 0x800000001c1c7812 */ /* 0x000fe200078efcff */
[----:B------:R-:W-:Y:S01]  /*0740*/  @P0 FMUL R41, RZ, R44 ;  /* 0x0000002cff290220 */ /* 0x000fe20000400000 */
[----:B------:R-:W-:Y:S01]  /*0750*/  FFMA R6, R7, -7.5497894158615963534e-08, R6 ;  /* 0xb3a2216807067823 */ /* 0x000fe20000000006 */
[----:B------:R-:W-:-:S03]  /*0760*/  IADD3 R27, PT, PT, -R30, 0x20, RZ ;  /* 0x000000201e1b7810 */ /* 0x000fc60007ffe1ff */
[----:B------:R-:W-:Y:S01]  /*0770*/  FFMA R40, R7, -5.3903029534742383927e-15, R6 ;  /* 0xa7c234c507287823 */ /* 0x000fe20000000006 */
[----:B------:R-:W-:-:S07]  /*0780*/  @P0 FMUL R40, RZ, -R44 ;  /* 0x8000002cff280220 */ /* 0x000fce0000400000 */
.L_x_176:
[----:B0-----:R-:W0:Y:S01]  /*0790*/  S2R R3, SR_CgaCtaId ;  /* 0x0000000000037919 */ /* 0x001e220000008800 */
[----:B------:R-:W-:Y:S01]  /*07a0*/  MOV R0, 0x400 ;  /* 0x0000040000007802 */ /* 0x000fe20000000f00 */
[----:B------:R-:W-:Y:S01]  /*07b0*/  IMAD.MOV.U32 R14, RZ, RZ, R16 ;  /* 0x000000ffff0e7224 */ /* 0x000fe200078e0010 */
[----:B------:R-:W-:Y:S01]  /*07c0*/  MOV R12, R18 ;  /* 0x00000012000c7202 */ /* 0x000fe20000000f00 */
[----:B------:R-:W-:Y:S01]  /*07d0*/  IMAD.MOV.U32 R15, RZ, RZ, R13 ;  /* 0x000000ffff0f7224 */ /* 0x000fe200078e000d */
[----:B------:R-:W-:Y:S01]  /*07e0*/  MOV R19, R17 ;  /* 0x0000001100137202 */ /* 0x000fe20000000f00 */
[----:B------:R-:W-:Y:S01]  /*07f0*/  BSSY.RECONVERGENT B1, `(.L_x_39) ;  /* 0x0000040000017945 */ /* 0x000fe20003800200 */
[----:B------:R-:W-:Y:S01]  /*0800*/  ISETP.NE.AND P0, PT, R24, RZ, PT ;  /* 0x000000ff1800720c */ /* 0x000fe20003f05270 */
[----:B------:R-:W-:Y:S01]  /*0810*/  IMAD.MOV.U32 R4, RZ, RZ, R31 ;  /* 0x000000ffff047224 */ /* 0x000fe200078e001f */
[----:B------:R-:W-:Y:S01]  /*0820*/  STL.128 [R1+0x30], R12 ;  /* 0x0000300c01007387 */ /* 0x000fe20000100c00 */
[----:B------:R-:W-:-:S02]  /*0830*/  IADD3 R2, PT, PT, -R32, 0x20, RZ ;  /* 0x0000002020027810 */ /* 0x000fc40007ffe1ff */
[----:B------:R-:W-:Y:S01]  /*0840*/  MOV R5, R41 ;  /* 0x0000002900057202 */ /* 0x000fe20000000f00 */
[----:B------:R-:W-:Y:S01]  /*0850*/  STL.128 [R1+0x20], R16 ;  /* 0x0000201001007387 */ /* 0x000fe20000100c00 */
[----:B0-----:R-:W-:Y:S01]  /*0860*/  LEA R0, R3, R0, 0x18 ;  /* 0x0000000003007211 */ /* 0x001fe200078ec0ff */
[----:B------:R-:W-:-:S04]  /*0870*/  IMAD.SHL.U32 R3, R44, 0x100, RZ ;  /* 0x000001002c037824 */ /* 0x000fc800078e00ff */
[----:B------:R-:W-:Y:S01]  /*0880*/  IMAD R0, R39, 0x1c, R0 ;  /* 0x0000001c27007824 */ /* 0x000fe200078e0200 */
[----:B------:R-:W-:-:S04]  /*0890*/  LOP3.LUT R3, R3, 0x80000000, RZ, 0xfc, !PT ;  /* 0x8000000003037812 */ /* 0x000fc800078efcff */
[----:B------:R-:W-:Y:S04]  /*08a0*/  LDS R62, [R0+0xc] ;  /* 0x00000c00003e7984 */ /* 0x000fe80000000800 */
[----:B------:R-:W0:Y:S04]  /*08b0*/  LDS R61, [R0+0x10] ;  /* 0x00001000003d7984 */ /* 0x000e280000000800 */
[----:B------:R-:W1:Y:S04]  /*08c0*/  LDS R59, [R0+0x18] ;  /* 0x00001800003b7984 */ /* 0x000e680000000800 */
[----:B--2---:R-:W2:Y:S04]  /*08d0*/  LDS R49, [R0] ;  /* 0x0000000000317984 */ /* 0x004ea80000000800 */
[----:B------:R0:W3:Y:S02]  /*08e0*/  LDS R60, [R0+0x4] ;  /* 0x00000400003c7984 */ /* 0x0000e40000000800 */
[----:B0-----:R-:W-:Y:S01]  /*08f0*/  FMUL R0, R62, R61 ;  /* 0x0000003d3e007220 */ /* 0x001fe20000400000 */
[----:B------:R-:W-:Y:S06]  /*0900*/  @P0 BRA `(.L_x_40) ;  /* 0x0000000000b80947 */ /* 0x000fec0003800000 */
[----:B------:R-:W-:Y:S01]  /*0910*/  IMAD.MOV.U32 R8, RZ, RZ, RZ ;  /* 0x000000ffff087224 */ /* 0x000fe200078e00ff */
[----:B------:R-:W0:Y:S01]  /*0920*/  LDCU.64 UR8, c[0x4][URZ] ;  /* 0x01000000ff0877ac */ /* 0x000e220008000a00 */
[----:B------:R-:W-:Y:S01]  /*0930*/  IMAD.MOV.U32 R4, RZ, RZ, R1 ;  /* 0x000000ffff047224 */ /* 0x000fe200078e0001 */
[----:B------:R-:W-:Y:S01]  /*0940*/  UMOV UR5, URZ ;  /* 0x000000ff00057c82 */ /* 0x000fe20008000000 */
[----:B------:R-:W-:-:S05]  /*0950*/  UMOV UR4, URZ ;  /* 0x000000ff00047c82 */ /* 0x000fca0008000000 */
.L_x_41:
[----:B0-----:R-:W-:Y:S01]  /*0960*/  MOV R10, UR8 ;  /* 0x00000008000a7c02 */ /* 0x001fe20008000f00 */
[----:B------:R-:W-:-:S05]  /*0970*/  IMAD.U32 R11, RZ, RZ, UR9 ;  /* 0x00000009ff0b7e24 */ /* 0x000fca000f8e00ff */
[----:B------:R-:W4:Y:S01]  /*0980*/  LDG.E.CONSTANT R6, desc[UR6][R10.64] ;  /* 0x000000060a067981 */ /* 0x000f22000c1e9900 */
[----:B------:R-:W-:Y:S02]  /*0990*/  UIADD3 UR8, UP0, UPT, UR8, 0x4, URZ ;  /* 0x0000000408087890 */ /* 0x000fe4000ff1e0ff */
[----:B------:R-:W-:Y:S02]  /*09a0*/  UIADD3 UR4, UPT, UPT, UR4, 0x1, URZ ;  /* 0x0000000104047890 */ /* 0x000fe4000fffe0ff */
[----:B------:R-:W-:Y:S02]  /*09b0*/  UIADD3.X UR9, UPT, UPT, URZ, UR9, URZ, UP0, !UPT ;  /* 0x00000009ff097290 */ /* 0x000fe400087fe4ff */
[----:B------:R-:W-:Y:S01]  /*09c0*/  UISETP.NE.AND UP0, UPT, UR4, 0x6, UPT ;  /* 0x000000060400788c */ /* 0x000fe2000bf05270 */
[----:B----4-:R-:W-:-:S03]  /*09d0*/  IMAD.WIDE.U32 R6, R6, R3, RZ ;  /* 0x0000000306067225 */ /* 0x010fc600078e00ff */
[----:B------:R-:W-:-:S04]  /*09e0*/  IADD3 R5, P0, PT, R6, R8, RZ ;  /* 0x0000000806057210 */ /* 0x000fc80007f1e0ff */
[----:B------:R-:W-:Y:S01]  /*09f0*/  IADD3.X R8, PT, PT, R7, UR5, RZ, P0, !PT ;  /* 0x0000000507087c10 */ /* 0x000fe200087fe4ff */
[----:B------:R0:W-:Y:S02]  /*0a00*/  STL [R4], R5 ;  /* 0x0000000504007387 */ /* 0x0001e40000100800 */
[----:B0-----:R-:W-:Y:S01]  /*0a10*/  VIADD R4, R4, 0x4 ;  /* 0x0000000404047836 */ /* 0x001fe20000000000 */
[----:B------:R-:W-:Y:S06]  /*0a20*/  BRA.U UP0, `(.L_x_41) ;  /* 0xfffffffd00cc7547 */ /* 0x000fec000b83ffff */
[----:B------:R-:W-:Y:S01]  /*0a30*/  ISETP.NE.AND P0, PT, R32, RZ, PT ;  /* 0x000000ff2000720c */ /* 0x000fe20003f05270 */
[----:B------:R0:W-:Y:S04]  /*0a40*/  STL [R1+0x18], R8 ;  /* 0x0000180801007387 */ /* 0x0001e80000100800 */
[----:B------:R-:W4:Y:S04]  /*0a50*/  LDL R7, [R26+0x14] ;  /* 0x000014001a077983 */ /* 0x000f280000100800 */
[----:B------:R-:W5:Y:S04]  /*0a60*/  LDL R5, [R26+0x18] ;  /* 0x000018001a057983 */ /* 0x000f680000100800 */
[----:B------:R-:W2:Y:S01]  /*0a70*/  @P0 LDL R11, [R26+0x10] ;  /* 0x000010001a0b0983 */ /* 0x000ea20000100800 */
[----:B------:R-:W-:Y:S01]  /*0a80*/  UMOV UR4, 0x54442d19 ;  /* 0x54442d1900047882 */ /* 0x000fe20000000000 */
[----:B------:R-:W-:Y:S01]  /*0a90*/  UMOV UR5, 0x3bf921fb ;  /* 0x3bf921fb00057882 */ /* 0x000fe20000000000 */
[----:B----4-:R-:W-:-:S02]  /*0aa0*/  @P0 SHF.L.U32 R6, R7, R32, RZ ;  /* 0x0000002007060219 */ /* 0x010fc400000006ff */
[----:B------:R-:W-:Y:S02]  /*0ab0*/  @P0 SHF.R.U32.HI R9, RZ, R2, R7 ;  /* 0x00000002ff090219 */ /* 0x000fe40000011607 */
[----:B-----5:R-:W-:Y:S02]  /*0ac0*/  @P0 SHF.L.U32 R4, R5, R32, RZ ;  /* 0x0000002005040219 */ /* 0x020fe400000006ff */
[----:B--2---:R-:W-:Y:S02]  /*0ad0*/  @P0 SHF.R.U32.HI R11, RZ, R2, R11 ;  /* 0x00000002ff0b0219 */ /* 0x004fe4000001160b */
[----:B------:R-:W-:-:S03]  /*0ae0*/  @P0 IADD3 R5, PT, PT, R4, R9, RZ ;  /* 0x0000000904050210 */ /* 0x000fc60007ffe0ff */
[----:B------:R-:W-:-:S05]  /*0af0*/  @P0 IMAD.IADD R7, R6, 0x1, R11 ;  /* 0x0000000106070824 */ /* 0x000fca00078e020b */
[C---:B------:R-:W-:Y:S01]  /*0b00*/  SHF.L.W.U32.HI R9, R7.reuse, 0x2, R5 ;  /* 0x0000000207097819 */ /* 0x040fe20000010e05 */
[----:B------:R-:W-:-:S03]  /*0b10*/  IMAD.SHL.U32 R7, R7, 0x4, RZ ;  /* 0x0000000407077824 */ /* 0x000fc600078e00ff */
[----:B------:R-:W-:-:S04]  /*0b20*/  SHF.R.S32.HI R4, RZ, 0x1f, R9 ;  /* 0x0000001fff047819 */ /* 0x000fc80000011409 */
[C---:B------:R-:W-:Y:S02]  /*0b30*/  LOP3.LUT R10, R4.reuse, R7, RZ, 0x3c, !PT ;  /* 0x00000007040a7212 */ /* 0x040fe400078e3cff */
[----:B------:R-:W-:-:S04]  /*0b40*/  LOP3.LUT R11, R4, R9, RZ, 0x3c, !PT ;  /* 0x00000009040b7212 */ /* 0x000fc800078e3cff */
[----:B------:R-:W2:Y:S01]  /*0b50*/  I2F.F64.S64 R6, R10 ;  /* 0x0000000a00067312 */ /* 0x000ea20000301c00 */
[----:B------:R-:W-:Y:S01]  /*0b60*/  ISETP.GE.AND P0, PT, R44, RZ, PT ;  /* 0x000000ff2c00720c */ /* 0x000fe20003f06270 */
[----:B--2---:R-:W-:Y:S01]  /*0b70*/  DMUL R6, R6, UR4 ;  /* 0x0000000406067c28 */ /* 0x004fe20008000000 */
[----:B0-----:R-:W-:Y:S02]  /*0b80*/  LOP3.LUT R8, R9, R44, RZ, 0x3c, !PT ;  /* 0x0000002c09087212 */ /* 0x001fe400078e3cff */
[----:B------:R-:W-:-:S07]  /*0b90*/  SHF.R.U32.HI R4, RZ, 0x1e, R5 ;  /* 0x0000001eff047819 */ /* 0x000fce0000011605 */
[----:B------:R-:W0:Y:S01]  /*0ba0*/  F2F.F32.F64 R6, R6 ;  /* 0x0000000600067310 */ /* 0x000e220000301000 */
[----:B------:R-:W-:Y:S02]  /*0bb0*/  ISETP.GE.AND P1, PT, R8, RZ, PT ;  /* 0x000000ff0800720c */ /* 0x000fe40003f26270 */
[----:B------:R-:W-:-:S04]  /*0bc0*/  LEA.HI R4, R9, R4, RZ, 0x1 ;  /* 0x0000000409047211 */ /* 0x000fc800078f08ff */
[----:B------:R-:W-:Y:S02]  /*0bd0*/  @!P0 IADD3 R4, PT, PT, -R4, RZ, RZ ;  /* 0x000000ff04048210 */ /* 0x000fe40007ffe1ff */
[----:B0-----:R-:W-:-:S07]  /*0be0*/  FSEL R5, -R6, R6, !P1 ;  /* 0x0000000606057208 */ /* 0x001fce0004800100 */
.L_x_40:
[----:B------:R-:W-:Y:S05]  /*0bf0*/  BSYNC.RECONVERGENT B1 ;  /* 0x0000000000017941 */ /* 0x000fea0003800200 */
.L_x_39:
[----:B------:R-:W-:Y:S02]  /*0c00*/  IMAD.MOV.U32 R10, RZ, RZ, 0x37cbac00 ;  /* 0x37cbac00ff0a7424 */ /* 0x000fe400078e00ff */
[----:B------:R-:W-:Y:S01]  /*0c10*/  FMUL R7, R5, R5 ;  /* 0x0000000505077220 */ /* 0x000fe20000400000 */
[C---:B------:R-:W-:Y:S01]  /*0c20*/  LOP3.LUT R8, R4.reuse, 0x1, RZ, 0xc0, !PT ;  /* 0x0000000104087812 */ /* 0x040fe200078ec0ff */
[----:B------:R-:W-:Y:S01]  /*0c30*/  IMAD.MOV.U32 R11, RZ, RZ, 0x3c0885e4 ;  /* 0x3c0885e4ff0b7424 */ /* 0x000fe200078e00ff */
[----:B------:R-:W-:Y:S01]  /*0c40*/  IADD3 R4, PT, PT, R4, 0x1, RZ ;  /* 0x0000000104047810 */ /* 0x000fe20007ffe0ff */
[----:B------:R-:W-:Y:S01]  /*0c50*/  FFMA R6, R7, R10, -0.0013887860113754868507 ;  /* 0xbab607ed07067423 */ /* 0x000fe2000000000a */
[----:B------:R-:W-:Y:S01]  /*0c60*/  ISETP.NE.U32.AND P0, PT, R8, 0x1, PT ;  /* 0x000000010800780c */ /* 0x000fe20003f05070 */
[----:B------:R-:W-:Y:S01]  /*0c70*/  IMAD.MOV.U32 R12, RZ, RZ, 0x3e2aaaa8 ;  /* 0x3e2aaaa8ff0c7424 */ /* 0x000fe200078e00ff */
[----:B------:R-:W-:Y:S01]  /*0c80*/  ISETP.NE.AND P2, PT, R24, RZ, PT ;  /* 0x000000ff1800720c */ /* 0x000fe20003f45270 */
[----:B------:R-:W-:Y:S01]  /*0c90*/  BSSY.RECONVERGENT B1, `(.L_x_42) ;  /* 0x0000037000017945 */ /* 0x000fe20003800200 */
[----:B------:R-:W-:-:S02]  /*0ca0*/  FSEL R6, R6, -0.00019574658654164522886, P0 ;  /* 0xb94d415306067808 */ /* 0x000fc40000000000 */
[----:B------:R-:W-:Y:S02]  /*0cb0*/  FSEL R8, R11, 0.041666727513074874878, !P0 ;  /* 0x3d2aaabb0b087808 */ /* 0x000fe40004000000 */
[----:B------:R-:W-:Y:S02]  /*0cc0*/  LOP3.LUT P1, RZ, R4, 0x2, RZ, 0xc0, !PT ;  /* 0x0000000204ff7812 */ /* 0x000fe4000782c0ff */
[----:B------:R-:W-:Y:S01]  /*0cd0*/  FSEL R4, R5, 1, !P0 ;  /* 0x3f80000005047808 */ /* 0x000fe20004000000 */
[----:B------:R-:W-:Y:S01]  /*0ce0*/  FFMA R6, R7, R6, R8 ;  /* 0x0000000607067223 */ /* 0x000fe20000000008 */
[----:B------:R-:W-:-:S03]  /*0cf0*/  FSEL R9, -R12, -0.4999999701976776123, !P0 ;  /* 0xbeffffff0c097808 */ /* 0x000fc60004000100 */
[C---:B------:R-:W-:Y:S02]  /*0d00*/  FFMA R5, R7.reuse, R4, RZ ;  /* 0x0000000407057223 */ /* 0x040fe400000000ff */
[----:B------:R-:W-:Y:S01]  /*0d10*/  FFMA R6, R7, R6, R9 ;  /* 0x0000000607067223 */ /* 0x000fe20000000009 */
[----:B------:R-:W-:-:S03]  /*0d20*/  IMAD.MOV.U32 R7, RZ, RZ, R31 ;  /* 0x000000ffff077224 */ /* 0x000fc600078e001f */
[----:B------:R-:W-:Y:S01]  /*0d30*/  FFMA R14, R5, R6, R4 ;  /* 0x00000006050e7223 */ /* 0x000fe20000000004 */
[----:B------:R-:W-:-:S03]  /*0d40*/  MOV R6, R41 ;  /* 0x0000002900067202 */ /* 0x000fc60000000f00 */
[----:B------:R-:W-:Y:S01]  /*0d50*/  @P1 FADD R14, RZ, -R14 ;  /* 0x8000000eff0e1221 */ /* 0x000fe20000000000 */
[----:B------:R-:W-:Y:S06]  /*0d60*/  @P2 BRA `(.L_x_43) ;  /* 0x0000000000a42947 */ /* 0x000fec0003800000 */
[----:B------:R-:W-:Y:S01]  /*0d70*/  CS2R R6, SRZ ;  /* 0x0000000000067805 */ /* 0x000fe2000001ff00 */
[----:B------:R-:W-:-:S06]  /*0d80*/  UMOV UR4, URZ ;  /* 0x000000ff00047c82 */ /* 0x000fcc0008000000 */
.L_x_44:
[----:B0-----:R-:W0:Y:S02]  /*0d90*/  LDC.64 R4, c[0x4][RZ] ;  /* 0x01000000ff047b82 */ /* 0x001e240000000a00 */
[----:B0-----:R-:W-:-:S06]  /*0da0*/  IMAD.WIDE.U32 R4, R7, 0x4, R4 ;  /* 0x0000000407047825 */ /* 0x001fcc00078e0004 */
[----:B------:R-:W4:Y:S01]  /*0db0*/  LDG.E.CONSTANT R4, desc[UR6][R4.64] ;  /* 0x0000000604047981 */ /* 0x000f22000c1e9900 */
[C---:B------:R-:W-:Y:S01]  /*0dc0*/  LEA R15, R7.reuse, UR10, 0x2 ;  /* 0x0000000a070f7c11 */ /* 0x040fe2000f8e10ff */
[----:B------:R-:W-:-:S05]  /*0dd0*/  VIADD R7, R7, 0x1 ;  /* 0x0000000107077836 */ /* 0x000fca0000000000 */
[----:B------:R-:W-:Y:S01]  /*0de0*/  ISETP.NE.AND P0, PT, R7, 0x6, PT ;  /* 0x000000060700780c */ /* 0x000fe20003f05270 */
[----:B----4-:R-:W-:-:S03]  /*0df0*/  IMAD.WIDE.U32 R8, R4, R3, RZ ;  /* 0x0000000304087225 */ /* 0x010fc600078e00ff */
[----:B------:R-:W-:-:S04]  /*0e00*/  IADD3 R8, P1, PT, R8, R6, RZ ;  /* 0x0000000608087210 */ /* 0x000fc80007f3e0ff */
[----:B------:R-:W-:Y:S01]  /*0e10*/  IADD3.X R6, PT, PT, R9, UR4, RZ, P1, !PT ;  /* 0x0000000409067c10 */ /* 0x000fe20008ffe4ff */
[----:B------:R0:W-:Y:S04]  /*0e20*/  STL [R15], R8 ;  /* 0x000000080f007387 */ /* 0x0001e80000100800 */
[----:B------:R-:W-:Y:S05]  /*0e30*/  @P0 BRA `(.L_x_44) ;  /* 0xfffffffc00d40947 */ /* 0x000fea000383ffff */
[----:B------:R-:W-:Y:S01]  /*0e40*/  ISETP.NE.AND P0, PT, R32, RZ, PT ;  /* 0x000000ff2000720c */ /* 0x000fe20003f05270 */
[----:B------:R4:W-:Y:S04]  /*0e50*/  STL [R1+0x18], R6 ;  /* 0x0000180601007387 */ /* 0x0009e80000100800 */
[----:B------:R-:W5:Y:S04]  /*0e60*/  LDL R3, [R26+0x18] ;  /* 0x000018001a037983 */ /* 0x000f680000100800 */
[----:B------:R-:W2:Y:S04]  /*0e70*/  LDL R5, [R26+0x14] ;  /* 0x000014001a057983 */ /* 0x000ea80000100800 */
[----:B------:R-:W3:Y:S01]  /*0e80*/  @P0 LDL R7, [R26+0x10] ;  /* 0x000010001a070983 */ /* 0x000ee20000100800 */
[----:B------:R-:W-:Y:S01]  /*0e90*/  UMOV UR4, 0x54442d19 ;  /* 0x54442d1900047882 */ /* 0x000fe20000000000 */
[----:B------:R-:W-:Y:S01]  /*0ea0*/  UMOV UR5, 0x3bf921fb ;  /* 0x3bf921fb00057882 */ /* 0x000fe20000000000 */
[----:B------:R-:W-:-:S02]  /*0eb0*/  ISETP.GE.AND P1, PT, R44, RZ, PT ;  /* 0x000000ff2c00720c */ /* 0x000fc40003f26270 */
[----:B-----5:R-:W-:Y:S02]  /*0ec0*/  @P0 SHF.L.U32 R4, R3, R32, RZ ;  /* 0x0000002003040219 */ /* 0x020fe400000006ff */
[-C--:B---3--:R-:W-:Y:S02]  /*0ed0*/  @P0 SHF.R.U32.HI R9, RZ, R2.reuse, R7 ;  /* 0x00000002ff090219 */ /* 0x088fe40000011607 */
[----:B--2---:R-:W-:Y:S02]  /*0ee0*/  @P0 SHF.R.U32.HI R7, RZ, R2, R5 ;  /* 0x00000002ff070219 */ /* 0x004fe40000011605 */
[----:B------:R-:W-:-:S03]  /*0ef0*/  @P0 SHF.L.U32 R2, R5, R32, RZ ;  /* 0x0000002005020219 */ /* 0x000fc600000006ff */
[----:B------:R-:W-:Y:S01]  /*0f00*/  @P0 IMAD.IADD R3, R4, 0x1, R7 ;  /* 0x0000000104030824 */ /* 0x000fe200078e0207 */
[----:B------:R-:W-:-:S04]  /*0f10*/  @P0 IADD3 R5, PT, PT, R2, R9, RZ ;  /* 0x0000000902050210 */ /* 0x000fc80007ffe0ff */
[C---:B------:R-:W-:Y:S01]  /*0f20*/  SHF.L.W.U32.HI R7, R5.reuse, 0x2, R3 ;  /* 0x0000000205077819 */ /* 0x040fe20000010e03 */
[----:B------:R-:W-:-:S03]  /*0f30*/  IMAD.SHL.U32 R5, R5, 0x4, RZ ;  /* 0x0000000405057824 */ /* 0x000fc600078e00ff */
[----:B------:R-:W-:-:S04]  /*0f40*/  SHF.R.S32.HI R2, RZ, 0x1f, R7 ;  /* 0x0000001fff027819 */ /* 0x000fc80000011407 */
[C---:B0-----:R-:W-:Y:S02]  /*0f50*/  LOP3.LUT R8, R2.reuse, R5, RZ, 0x3c, !PT ;  /* 0x0000000502087212 */ /* 0x041fe400078e3cff */
[----:B------:R-:W-:-:S04]  /*0f60*/  LOP3.LUT R9, R2, R7, RZ, 0x3c, !PT ;  /* 0x0000000702097212 */ /* 0x000fc800078e3cff */
[----:B------:R-:W0:Y:S02]  /*0f70*/  I2F.F64.S64 R4, R8 ;  /* 0x0000000800047312 */ /* 0x000e240000301c00 */
[----:B0-----:R-:W-:Y:S01]  /*0f80*/  DMUL R4, R4, UR4 ;  /* 0x0000000404047c28 */ /* 0x001fe20008000000 */
[----:B------:R-:W-:Y:S02]  /*0f90*/  SHF.R.U32.HI R2, RZ, 0x1e, R3 ;  /* 0x0000001eff027819 */ /* 0x000fe40000011603 */
[----:B----4-:R-:W-:-:S07]  /*0fa0*/  LOP3.LUT R6, R7, R44, RZ, 0x3c, !PT ;  /* 0x0000002c07067212 */ /* 0x010fce00078e3cff */
[----:B------:R-:W0:Y:S01]  /*0fb0*/  F2F.F32.F64 R4, R4 ;  /* 0x0000000400047310 */ /* 0x000e220000301000 */
[----:B------:R-:W-:Y:S02]  /*0fc0*/  LEA.HI R7, R7, R2, RZ, 0x1 ;  /* 0x0000000207077211 */ /* 0x000fe400078f08ff */
[----:B------:R-:W-:-:S03]  /*0fd0*/  ISETP.GE.AND P0, PT, R6, RZ, PT ;  /* 0x000000ff0600720c */ /* 0x000fc60003f06270 */
[----:B------:R-:W-:Y:S01]  /*0fe0*/  @!P1 IMAD.MOV R7, RZ, RZ, -R7 ;  /* 0x000000ffff079224 */ /* 0x000fe200078e0a07 */
[----:B0-----:R-:W-:-:S09]  /*0ff0*/  FSEL R6, -R4, R4, !P0 ;  /* 0x0000000404067208 */ /* 0x001fd20004000100 */
.L_x_43:
[----:B------:R-:W-:Y:S05]  /*1000*/  BSYNC.RECONVERGENT B1 ;  /* 0x0000000000017941 */ /* 0x000fea0003800200 */
.L_x_42:
[----:B-1----:R-:W-:Y:S01]  /*1010*/  FMUL R5, R59, 0.63661974668502807617 ;  /* 0x3f22f9833b057820 */ /* 0x002fe20000400000 */
[----:B------:R-:W-:Y:S01]  /*1020*/  FMUL R3, R6, R6 ;  /* 0x0000000606037220 */ /* 0x000fe20000400000 */
[----:B------:R-:W-:Y:S01]  /*1030*/  LOP3.LUT R2, R7, 0x1, RZ, 0xc0, !PT ;  /* 0x0000000107027812 */ /* 0x000fe200078ec0ff */
[----:B------:R-:W-:Y:S01]  /*1040*/  BSSY.RECONVERGENT B1, `(.L_x_45) ;  /* 0x0000049000017945 */ /* 0x000fe20003800200 */
[----:B------:R-:W0:Y:S01]  /*1050*/  F2I.NTZ R19, R5 ;  /* 0x0000000500137305 */ /* 0x000e220000203100 */
[----:B------:R-:W-:Y:S01]  /*1060*/  FFMA R4, R3, R10, -0.0013887860113754868507 ;  /* 0xbab607ed03047423 */ /* 0x000fe2000000000a */
[----:B------:R-:W-:Y:S02]  /*1070*/  ISETP.NE.U32.AND P0, PT, R2, 0x1, PT ;  /* 0x000000010200780c */ /* 0x000fe40003f05070 */
[----:B------:R-:W-:Y:S02]  /*1080*/  LOP3.LUT P1, RZ, R7, 0x2, RZ, 0xc0, !PT ;  /* 0x0000000207ff7812 */ /* 0x000fe4000782c0ff */
[----:B------:R-:W-:-:S02]  /*1090*/  FSEL R4, R4, -0.00019574658654164522886, !P0 ;  /* 0xb94d415304047808 */ /* 0x000fc40004000000 */
[----:B------:R-:W-:Y:S02]  /*10a0*/  FSEL R2, R11, 0.041666727513074874878, P0 ;  /* 0x3d2aaabb0b027808 */ /* 0x000fe40000000000 */
[----:B------:R-:W-:-:S03]  /*10b0*/  FSEL R8, -R12, -0.4999999701976776123, P0 ;  /* 0xbeffffff0c087808 */ /* 0x000fc60000000100 */
[C---:B------:R-:W-:Y:S01]  /*10c0*/  FFMA R4, R3.reuse, R4, R2 ;  /* 0x0000000403047223 */ /* 0x040fe20000000002 */
[----:B------:R-:W-:Y:S02]  /*10d0*/  FSEL R2, R6, 1, P0 ;  /* 0x3f80000006027808 */ /* 0x000fe40000000000 */
[----:B0-----:R-:W-:Y:S01]  /*10e0*/  I2FP.F32.S32 R20, R19 ;  /* 0x0000001300147245 */ /* 0x001fe20000201400 */
[----:B------:R-:W-:Y:S01]  /*10f0*/  FFMA R4, R3, R4, R8 ;  /* 0x0000000403047223 */ /* 0x000fe20000000008 */
[----:B------:R-:W-:Y:S01]  /*1100*/  FSETP.GE.AND P0, PT, |R59|, 105615, PT ;  /* 0x47ce47803b00780b */ /* 0x000fe20003f06200 */
[----:B------:R-:W-:Y:S02]  /*1110*/  FFMA R3, R3, R2, RZ ;  /* 0x0000000203037223 */ /* 0x000fe400000000ff */
[----:B------:R-:W-:Y:S02]  /*1120*/  FFMA R5, R20, -1.5707962512969970703, R59 ;  /* 0xbfc90fda14057823 */ /* 0x000fe4000000003b */
[----:B------:R-:W-:-:S02]  /*1130*/  FFMA R7, R3, R4, R2 ;  /* 0x0000000403077223 */ /* 0x000fc40000000002 */
[C---:B------:R-:W-:Y:S02]  /*1140*/  FFMA R5, R20.reuse, -7.5497894158615963534e-08, R5 ;  /* 0xb3a2216814057823 */ /* 0x040fe40000000005 */
[----:B------:R-:W-:Y:S02]  /*1150*/  @P1 FADD R7, RZ, -R7 ;  /* 0x80000007ff071221 */ /* 0x000fe40000000000 */
[----:B------:R-:W-:Y:S01]  /*1160*/  FFMA R15, R20, -5.3903029534742383927e-15, R5 ;  /* 0xa7c234c5140f7823 */ /* 0x000fe20000000005 */
[----:B------:R-:W-:-:S03]  /*1170*/  MOV R20, R19 ;  /* 0x0000001300147202 */ /* 0x000fc60000000f00 */
[----:B------:R-:W-:Y:S01]  /*1180*/  IMAD.MOV.U32 R2, RZ, RZ, R15 ;  /* 0x000000ffff027224 */ /* 0x000fe200078e000f */
[----:B------:R-:W-:Y:S06]  /*1190*/  @!P0 BRA `(.L_x_46) ;  /* 0x0000000000cc8947 */ /* 0x000fec0003800000 */
[----:B------:R-:W-:-:S13]  /*11a0*/  FSETP.NEU.AND P1, PT, |R59|, +INF , PT ;  /* 0x7f8000003b00780b */ /* 0x000fda0003f2d200 */
[----:B------:R-:W-:Y:S01]  /*11b0*/  @!P1 FMUL R2, RZ, R59 ;  /* 0x0000003bff029220 */ /* 0x000fe20000400000 */
[----:B------:R-:W-:Y:S01]  /*11c0*/  @!P1 IMAD.MOV.U32 R19, RZ, RZ, RZ ;  /* 0x000000ffff139224 */ /* 0x000fe200078e00ff */
[----:B------:R-:W-:Y:S06]  /*11d0*/  @!P1 BRA `(.L_x_46) ;  /* 0x0000000000bc9947 */ /* 0x000fec0003800000 */
[----:B------:R-:W-:Y:S01]  /*11e0*/  SHF.L.U32 R2, R59, 0x8, RZ ;  /* 0x000000083b027819 */ /* 0x000fe200000006ff */
[----:B------:R-:W-:Y:S02]  /*11f0*/  HFMA2 R9, -RZ, RZ, 0, 0 ;  /* 0x00000000ff097431 */ /* 0x000fe400000001ff */
[----:B------:R-:W-:Y:S01]  /*1200*/  IMAD.MOV.U32 R6, RZ, RZ, RZ ;  /* 0x000000ffff067224 */ /* 0x000fe200078e00ff */
[----:B------:R-:W-:Y:S01]  /*1210*/  UMOV UR4, URZ ;  /* 0x000000ff00047c82 */ /* 0x000fe20008000000 */
[----:B------:R-:W-:-:S07]  /*1220*/  LOP3.LUT R21, R2, 0x80000000, RZ, 0xfc, !PT ;  /* 0x8000000002157812 */ /* 0x000fce00078efcff */
.L_x_47:
[----:B0-----:R-:W0:Y:S02]  /*1230*/  LDC.64 R4, c[0x4][RZ] ;  /* 0x01000000ff047b82 */ /* 0x001e240000000a00 */
[----:B0-----:R-:W-:-:S05]  /*1240*/  IMAD.WIDE.U32 R4, R9, 0x4, R4 ;  /* 0x0000000409047825 */ /* 0x001fca00078e0004 */
        /* <DEDUP_REMOVED lines=9> */
[----:B------:R-:W-:Y:S01]  /*12e0*/  SHF.R.U32.HI R5, RZ, 0x17, R59 ;  /* 0x00000017ff057819 */ /* 0x000fe2000001163b */
[----:B------:R1:W-:Y:S03]  /*12f0*/  STL [R1+0x18], R6 ;  /* 0x0000180601007387 */ /* 0x0003e60000100800 */
[C---:B------:R-:W-:Y:S02]  /*1300*/  LOP3.LUT R2, R5.reuse, 0xe0, RZ, 0xc0, !PT ;  /* 0x000000e005027812 */ /* 0x040fe400078ec0ff */
[----:B------:R-:W-:Y:S02]  /*1310*/  LOP3.LUT P1, RZ, R5, 0x1f, RZ, 0xc0, !PT ;  /* 0x0000001f05ff7812 */ /* 0x000fe4000782c0ff */
[----:B------:R-:W-:-:S04]  /*1320*/  IADD3 R2, PT, PT, R2, -0x80, RZ ;  /* 0xffffff8002027810 */ /* 0x000fc80007ffe0ff */
[----:B------:R-:W-:-:S05]  /*1330*/  SHF.R.U32.HI R2, RZ, 0x5, R2 ;  /* 0x00000005ff027819 */ /* 0x000fca0000011602 */
[----:B0-----:R-:W-:-:S05]  /*1340*/  IMAD R19, R2, -0x4, R1 ;  /* 0xfffffffc02137824 */ /* 0x001fca00078e0201 */
[----:B------:R-:W4:Y:S04]  /*1350*/  LDL R2, [R19+0x18] ;  /* 0x0000180013027983 */ /* 0x000f280000100800 */
[----:B------:R-:W4:Y:S04]  /*1360*/  LDL R3, [R19+0x14] ;  /* 0x0000140013037983 */ /* 0x000f280000100800 */
[----:B------:R-:W5:Y:S01]  /*1370*/  @P1 LDL R4, [R19+0x10] ;  /* 0x0000100013041983 */ /* 0x000f620000100800 */
[----:B------:R-:W-:Y:S01]  /*1380*/  LOP3.LUT R5, R5, 0x1f, RZ, 0xc0, !PT ;  /* 0x0000001f05057812 */ /* 0x000fe200078ec0ff */
[----:B------:R-:W-:Y:S01]  /*1390*/  UMOV UR4, 0x54442d19 ;  /* 0x54442d1900047882 */ /* 0x000fe20000000000 */
[----:B------:R-:W-:-:S02]  /*13a0*/  UMOV UR5, 0x3bf921fb ;  /* 0x3bf921fb00057882 */ /* 0x000fc40000000000 */
[-C--:B----4-:R-:W-:Y:S02]  /*13b0*/  @P1 SHF.L.W.U32.HI R2, R3, R5.reuse, R2 ;  /* 0x0000000503021219 */ /* 0x090fe40000010e02 */
[----:B-----5:R-:W-:Y:S02]  /*13c0*/  @P1 SHF.L.W.U32.HI R3, R4, R5, R3 ;  /* 0x0000000504031219 */ /* 0x020fe40000010e03 */
[----:B------:R-:W-:Y:S02]  /*13d0*/  ISETP.GE.AND P1, PT, R59, RZ, PT ;  /* 0x000000ff3b00720c */ /* 0x000fe40003f26270 */
[C-C-:B------:R-:W-:Y:S01]  /*13e0*/  SHF.L.W.U32.HI R4, R3.reuse, 0x2, R2.reuse ;  /* 0x0000000203047819 */ /* 0x140fe20000010e02 */
[----:B------:R-:W-:Y:S01]  /*13f0*/  IMAD.SHL.U32 R3, R3, 0x4, RZ ;  /* 0x0000000403037824 */ /* 0x000fe200078e00ff */
[----:B------:R-:W-:Y:S02]  /*1400*/  SHF.R.U32.HI R19, RZ, 0x1e, R2 ;  /* 0x0000001eff137819 */ /* 0x000fe40000011602 */
[----:B------:R-:W-:-:S02]  /*1410*/  SHF.R.S32.HI R5, RZ, 0x1f, R4 ;  /* 0x0000001fff057819 */ /* 0x000fc40000011404 */
[C---:B------:R-:W-:Y:S02]  /*1420*/  LOP3.LUT R2, R4.reuse, R59, RZ, 0x3c, !PT ;  /* 0x0000003b04027212 */ /* 0x040fe400078e3cff */
[C---:B------:R-:W-:Y:S02]  /*1430*/  LOP3.LUT R8, R5.reuse, R3, RZ, 0x3c, !PT ;  /* 0x0000000305087212 */ /* 0x040fe400078e3cff */
[----:B------:R-:W-:Y:S02]  /*1440*/  LOP3.LUT R9, R5, R4, RZ, 0x3c, !PT ;  /* 0x0000000405097212 */ /* 0x000fe400078e3cff */
[----:B------:R-:W-:Y:S02]  /*1450*/  LEA.HI R19, R4, R19, RZ, 0x1 ;  /* 0x0000001304137211 */ /* 0x000fe400078f08ff */
[----:B------:R-:W-:Y:S02]  /*1460*/  ISETP.GE.AND P2, PT, R2, RZ, PT ;  /* 0x000000ff0200720c */ /* 0x000fe40003f46270 */
[----:B------:R-:W0:Y:S01]  /*1470*/  I2F.F64.S64 R8, R8 ;  /* 0x0000000800087312 */ /* 0x000e220000301c00 */
[----:B------:R-:W-:-:S05]  /*1480*/  IADD3 R2, PT, PT, -R19, RZ, RZ ;  /* 0x000000ff13027210 */ /* 0x000fca0007ffe1ff */
[----:B------:R-:W-:Y:S01]  /*1490*/  @!P1 IMAD.MOV.U32 R19, RZ, RZ, R2 ;  /* 0x000000ffff139224 */ /* 0x000fe200078e0002 */
[----:B0-----:R-:W-:-:S10]  /*14a0*/  DMUL R22, R8, UR4 ;  /* 0x0000000408167c28 */ /* 0x001fd40008000000 */
[----:B------:R-:W0:Y:S02]  /*14b0*/  F2F.F32.F64 R22, R22 ;  /* 0x0000001600167310 */ /* 0x000e240000301000 */
[----:B01----:R-:W-:-:S07]  /*14c0*/  FSEL R2, -R22, R22, !P2 ;  /* 0x0000001616027208 */ /* 0x003fce0005000100 */
.L_x_46:
[----:B------:R-:W-:Y:S05]  /*14d0*/  BSYNC.RECONVERGENT B1 ;  /* 0x0000000000017941 */ /* 0x000fea0003800200 */
.L_x_45:
[----:B------:R-:W-:Y:S01]  /*14e0*/  FMUL R3, R2, R2 ;  /* 0x0000000202037220 */ /* 0x000fe20000400000 */
[----:B------:R-:W-:Y:S01]  /*14f0*/  LOP3.LUT R5, R19, 0x1, RZ, 0xc0, !PT ;  /* 0x0000000113057812 */ /* 0x000fe200078ec0ff */
[----:B------:R-:W-:Y:S02]  /*1500*/  BSSY.RECONVERGENT B1, `(.L_x_48) ;  /* 0x0000042000017945 */ /* 0x000fe40003800200 */
[----:B------:R-:W-:Y:S01]  /*1510*/  FFMA R4, R3, R10, -0.0013887860113754868507 ;  /* 0xbab607ed03047423 */ /* 0x000fe2000000000a */
[----:B------:R-:W-:Y:S02]  /*1520*/  ISETP.NE.U32.AND P1, PT, R5, 0x1, PT ;  /* 0x000000010500780c */ /* 0x000fe40003f25070 */
[----:B------:R-:W-:Y:S02]  /*1530*/  IADD3 R5, PT, PT, R19, 0x1, RZ ;  /* 0x0000000113057810 */ /* 0x000fe40007ffe0ff */
[----:B------:R-:W-:Y:S02]  /*1540*/  FSEL R4, R4, -0.00019574658654164522886, P1 ;  /* 0xb94d415304047808 */ /* 0x000fe40000800000 */
[----:B------:R-:W-:-:S02]  /*1550*/  FSEL R6, R11, 0.041666727513074874878, !P1 ;  /* 0x3d2aaabb0b067808 */ /* 0x000fc40004800000 */
[----:B------:R-:W-:Y:S02]  /*1560*/  LOP3.LUT P2, RZ, R5, 0x2, RZ, 0xc0, !PT ;  /* 0x0000000205ff7812 */ /* 0x000fe4000784c0ff */
[----:B------:R-:W-:Y:S01]  /*1570*/  FSEL R2, R2, 1, !P1 ;  /* 0x3f80000002027808 */ /* 0x000fe20004800000 */
[----:B------:R-:W-:Y:S01]  /*1580*/  FFMA R4, R3, R4, R6 ;  /* 0x0000000403047223 */ /* 0x000fe20000000006 */
[----:B------:R-:W-:-:S03]  /*1590*/  FSEL R5, -R12, -0.4999999701976776123, !P1 ;  /* 0xbeffffff0c057808 */ /* 0x000fc60004800100 */
[C---:B------:R-:W-:Y:S02]  /*15a0*/  FFMA R19, R3.reuse, R2, RZ ;  /* 0x0000000203137223 */ /* 0x040fe400000000ff */
[----:B------:R-:W-:-:S04]  /*15b0*/  FFMA R4, R3, R4, R5 ;  /* 0x0000000403047223 */ /* 0x000fc80000000005 */
[----:B------:R-:W-:-:S04]  /*15c0*/  FFMA R19, R19, R4, R2 ;  /* 0x0000000413137223 */ /* 0x000fc80000000002 */
[----:B------:R-:W-:Y:S01]  /*15d0*/  @P2 FADD R19, RZ, -R19 ;  /* 0x80000013ff132221 */ /* 0x000fe20000000000 */
[----:B------:R-:W-:Y:S06]  /*15e0*/  @!P0 BRA `(.L_x_49) ;  /* 0x0000000000cc8947 */ /* 0x000fec0003800000 */
[----:B------:R-:W-:-:S13]  /*15f0*/  FSETP.NEU.AND P0, PT, |R59|, +INF , PT ;  /* 0x7f8000003b00780b */ /* 0x000fda0003f0d200 */
[----:B------:R-:W-:Y:S01]  /*1600*/  @!P0 FMUL R15, RZ, R59 ;  /* 0x0000003bff0f8220 */ /* 0x000fe20000400000 */
[----:B------:R-:W-:Y:S01]  /*1610*/  @!P0 IMAD.MOV.U32 R20, RZ, RZ, RZ ;  /* 0x000000ffff148224 */ /* 0x000fe200078e00ff */
[----:B------:R-:W-:Y:S06]  /*1620*/  @!P0 BRA `(.L_x_49) ;  /* 0x0000000000bc8947 */ /* 0x000fec0003800000 */
[----:B------:R-:W-:Y:S01]  /*1630*/  SHF.L.U32 R2, R59, 0x8, RZ ;  /* 0x000000083b027819 */ /* 0x000fe200000006ff */
[----:B------:R-:W-:Y:S01]  /*1640*/  IMAD.MOV.U32 R6, RZ, RZ, RZ ;  /* 0x000000ffff067224 */ /* 0x000fe200078e00ff */
[----:B------:R-:W-:Y:S01]  /*1650*/  MOV R9, RZ ;  /* 0x000000ff00097202 */ /* 0x000fe20000000f00 */
[----:B------:R-:W-:Y:S01]  /*1660*/  UMOV UR4, URZ ;  /* 0x000000ff00047c82 */ /* 0x000fe20008000000 */
[----:B------:R-:W-:-:S07]  /*1670*/  LOP3.LUT R21, R2, 0x80000000, RZ, 0xfc, !PT ;  /* 0x8000000002157812 */ /* 0x000fce00078efcff */
.L_x_50:
        /* <DEDUP_REMOVED lines=23> */
[----:B------:R-:W-:Y:S01]  /*17f0*/  UMOV UR5, 0x3bf921fb ;  /* 0x3bf921fb00057882 */ /* 0x000fe20000000000 */
[----:B------:R-:W-:-:S02]  /*1800*/  ISETP.GE.AND P1, PT, R59, RZ, PT ;  /* 0x000000ff3b00720c */ /* 0x000fc40003f26270 */
[-C--:B----4-:R-:W-:Y:S02]  /*1810*/  @P0 SHF.L.W.U32.HI R2, R3, R5.reuse, R2 ;  /* 0x0000000503020219 */ /* 0x090fe40000010e02 */
[----:B-----5:R-:W-:-:S04]  /*1820*/  @P0 SHF.L.W.U32.HI R3, R4, R5, R3 ;  /* 0x0000000504030219 */ /* 0x020fc80000010e03 */
[C---:B------:R-:W-:Y:S01]  /*1830*/  SHF.L.W.U32.HI R4, R3.reuse, 0x2, R2 ;  /* 0x0000000203047819 */ /* 0x040fe20000010e02 */
[----:B------:R-:W-:-:S03]  /*1840*/  IMAD.SHL.U32 R3, R3, 0x4, RZ ;  /* 0x0000000403037824 */ /* 0x000fc600078e00ff */
[----:B------:R-:W-:-:S04]  /*1850*/  SHF.R.S32.HI R5, RZ, 0x1f, R4 ;  /* 0x0000001fff057819 */ /* 0x000fc80000011404 */
[C---:B------:R-:W-:Y:S02]  /*1860*/  LOP3.LUT R8, R5.reuse, R3, RZ, 0x3c, !PT ;  /* 0x0000000305087212 */ /* 0x040fe400078e3cff */
[----:B------:R-:W-:Y:S02]  /*1870*/  LOP3.LUT R9, R5, R4, RZ, 0x3c, !PT ;  /* 0x0000000405097212 */ /* 0x000fe400078e3cff */
[----:B------:R-:W-:Y:S02]  /*1880*/  SHF.R.U32.HI R3, RZ, 0x1e, R2 ;  /* 0x0000001eff037819 */ /* 0x000fe40000011602 */
[C---:B------:R-:W-:Y:S02]  /*1890*/  LOP3.LUT R2, R4.reuse, R59, RZ, 0x3c, !PT ;  /* 0x0000003b04027212 */ /* 0x040fe400078e3cff */
[----:B------:R-:W0:Y:S01]  /*18a0*/  I2F.F64.S64 R8, R8 ;  /* 0x0000000800087312 */ /* 0x000e220000301c00 */
[----:B------:R-:W-:Y:S02]  /*18b0*/  LEA.HI R20, R4, R3, RZ, 0x1 ;  /* 0x0000000304147211 */ /* 0x000fe400078f08ff */
[----:B------:R-:W-:-:S02]  /*18c0*/  ISETP.GE.AND P0, PT, R2, RZ, PT ;  /* 0x000000ff0200720c */ /* 0x000fc40003f06270 */
[----:B------:R-:W-:-:S05]  /*18d0*/  IADD3 R2, PT, PT, -R20, RZ, RZ ;  /* 0x000000ff14027210 */ /* 0x000fca0007ffe1ff */
[----:B------:R-:W-:Y:S01]  /*18e0*/  @!P1 IMAD.MOV.U32 R20, RZ, RZ, R2 ;  /* 0x000000ffff149224 */ /* 0x000fe200078e0002 */
[----:B0-----:R-:W-:-:S10]  /*18f0*/  DMUL R22, R8, UR4 ;  /* 0x0000000408167c28 */ /* 0x001fd40008000000 */
[----:B------:R-:W0:Y:S02]  /*1900*/  F2F.F32.F64 R22, R22 ;  /* 0x0000001600167310 */ /* 0x000e240000301000 */
[----:B01----:R-:W-:-:S07]  /*1910*/  FSEL R15, -R22, R22, !P0 ;  /* 0x00000016160f7208 */ /* 0x003fce0004000100 */
.L_x_49:
[----:B------:R-:W-:Y:S05]  /*1920*/  BSYNC.RECONVERGENT B1 ;  /* 0x0000000000017941 */ /* 0x000fea0003800200 */
.L_x_48:
[----:B------:R-:W-:Y:S01]  /*1930*/  FMUL R3, R15, R15 ;  /* 0x0000000f0f037220 */ /* 0x000fe20000400000 */
[----:B------:R-:W-:Y:S01]  /*1940*/  LOP3.LUT R2, R20, 0x1, RZ, 0xc0, !PT ;  /* 0x0000000114027812 */ /* 0x000fe200078ec0ff */
[----:B------:R-:W-:Y:S01]  /*1950*/  FADD R5, -R42, R17 ;  /* 0x000000112a057221 */ /* 0x000fe20000000100 */
[----:B------:R-:W-:Y:S01]  /*1960*/  LOP3.LUT P1, RZ, R20, 0x2, RZ, 0xc0, !PT ;  /* 0x0000000214ff7812 */ /* 0x000fe2000782c0ff */
[----:B------:R-:W-:Y:S01]  /*1970*/  FFMA R10, R3, R10, -0.0013887860113754868507 ;  /* 0xbab607ed030a7423 */ /* 0x000fe2000000000a */
[----:B------:R-:W-:Y:S01]  /*1980*/  ISETP.NE.U32.AND P0, PT, R2, 0x1, PT ;  /* 0x000000010200780c */ /* 0x000fe20003f05070 */
[-C--:B------:R-:W-:Y:S01]  /*1990*/  FMUL R9, R7, R5.reuse ;  /* 0x0000000507097220 */ /* 0x080fe20000400000 */
[----:B------:R-:W-:Y:S01]  /*19a0*/  FMUL R8, R14, R5 ;  /* 0x000000050e087220 */ /* 0x000fe20000400000 */
[----:B------:R-:W-:Y:S01]  /*19b0*/  FADD R4, -R43, R16 ;  /* 0x000000102b047221 */ /* 0x000fe20000000100 */
[----:B------:R-:W-:Y:S01]  /*19c0*/  FSEL R2, R11, 0.041666727513074874878, P0 ;  /* 0x3d2aaabb0b027808 */ /* 0x000fe20000000000 */
[----:B------:R-:W-:Y:S01]  /*19d0*/  FADD R11, -R43, R18 ;  /* 0x000000122b0b7221 */ /* 0x000fe20000000100 */
[----:B------:R-:W-:Y:S01]  /*19e0*/  FSEL R10, R10, -0.00019574658654164522886, !P0 ;  /* 0xb94d41530a0a7808 */ /* 0x000fe20004000000 */
[--C-:B------:R-:W-:Y:S01]  /*19f0*/  FFMA R6, R14, R4, -R9.reuse ;  /* 0x000000040e067223 */ /* 0x100fe20000000809 */
[----:B------:R-:W-:Y:S01]  /*1a00*/  FSEL R12, -R12, -0.4999999701976776123, P0 ;  /* 0xbeffffff0c0c7808 */ /* 0x000fe20000000100 */
[-C--:B------:R-:W-:Y:S01]  /*1a10*/  FFMA R20, R14, R11.reuse, -R9 ;  /* 0x0000000b0e147223 */ /* 0x080fe20000000809 */
[----:B------:R-:W-:Y:S01]  /*1a20*/  FFMA R9, R7, R11, R8 ;  /* 0x0000000b07097223 */ /* 0x000fe20000000008 */
[----:B------:R-:W-:Y:S01]  /*1a30*/  FFMA R10, R3, R10, R2 ;  /* 0x0000000a030a7223 */ /* 0x000fe20000000002 */
[----:B------:R-:W-:Y:S01]  /*1a40*/  FADD R2, -R42, R13 ;  /* 0x0000000d2a027221 */ /* 0x000fe20000000100 */
[----:B------:R-:W-:-:S02]  /*1a50*/  CS2R R64, SRZ ;  /* 0x0000000000407805 */ /* 0x000fc4000001ff00 */
[----:B------:R-:W-:Y:S01]  /*1a60*/  MOV R63, RZ ;  /* 0x000000ff003f7202 */ /* 0x000fe20000000f00 */
[----:B------:R-:W-:Y:S01]  /*1a70*/  FFMA R10, R3, R10, R12 ;  /* 0x0000000a030a7223 */ /* 0x000fe2000000000c */
[-C--:B------:R-:W-:Y:S01]  /*1a80*/  FMUL R5, R7, R2.reuse ;  /* 0x0000000207057220 */ /* 0x080fe20000400000 */
[C---:B------:R-:W-:Y:S01]  /*1a90*/  FMUL R21, R14.reuse, R2 ;  /* 0x000000020e157220 */ /* 0x040fe20000400000 */
[----:B------:R-:W-:Y:S01]  /*1aa0*/  FSEL R2, R15, 1, P0 ;  /* 0x3f8000000f027808 */ /* 0x000fe20000000000 */
[----:B------:R-:W-:Y:S02]  /*1ab0*/  IMAD.MOV.U32 R66, RZ, RZ, RZ ;  /* 0x000000ffff427224 */ /* 0x000fe400078e00ff */
[CCC-:B------:R-:W-:Y:S01]  /*1ac0*/  FFMA R22, R14.reuse, R11.reuse, -R5.reuse ;  /* 0x0000000b0e167223 */ /* 0x1c0fe20000000805 */
[----:B------:R-:W-:Y:S01]  /*1ad0*/  FFMA R14, R14, R4, -R5 ;  /* 0x000000040e0e7223 */ /* 0x000fe20000000805 */
[--C-:B------:R-:W-:Y:S01]  /*1ae0*/  FFMA R11, R7, R11, R21.reuse ;  /* 0x0000000b070b7223 */ /* 0x100fe20000000015 */
[----:B------:R-:W-:Y:S01]  /*1af0*/  FFMA R3, R3, R2, RZ ;  /* 0x0000000203037223 */ /* 0x000fe200000000ff */
[CC--:B------:R-:W-:Y:S01]  /*1b00*/  FFMA R5, R7.reuse, R4.reuse, R8 ;  /* 0x0000000407057223 */ /* 0x0c0fe20000000008 */
[----:B------:R-:W-:Y:S01]  /*1b10*/  FFMA R21, R7, R4, R21 ;  /* 0x0000000407157223 */ /* 0x000fe20000000015 */
[----:B---3--:R-:W-:Y:S01]  /*1b20*/  FFMA R7, R61, 0.5, R60 ;  /* 0x3f0000003d077823 */ /* 0x008fe2000000003c */
[----:B------:R-:W-:Y:S01]  /*1b30*/  FFMA R2, R3, R10, R2 ;  /* 0x0000000a03027223 */ /* 0x000fe20000000002 */
[----:B------:R-:W-:Y:S01]  /*1b40*/  FFMA R3, R61, -0.5, R60 ;  /* 0xbf0000003d037823 */ /* 0x000fe2000000003c */
[C-C-:B--2---:R-:W-:Y:S01]  /*1b50*/  FFMA R4, R62.reuse, -0.5, R49.reuse ;  /* 0xbf0000003e047823 */ /* 0x144fe20000000031 */
[----:B------:R-:W-:Y:S01]  /*1b60*/  FFMA R8, R62, 0.5, R49 ;  /* 0x3f0000003e087823 */ /* 0x000fe20000000031 */
[C---:B------:R-:W-:Y:S01]  /*1b70*/  FADD R12, -R60.reuse, R7 ;  /* 0x000000073c0c7221 */ /* 0x040fe20000000100 */
[----:B------:R-:W-:Y:S01]  /*1b80*/  FADD R3, -R60, R3 ;  /* 0x000000033c037221 */ /* 0x000fe20000000100 */
[----:B------:R-:W-:Y:S01]  /*1b90*/  @P1 FADD R2, RZ, -R2 ;  /* 0x80000002ff021221 */ /* 0x000fe20000000000 */
[C---:B------:R-:W-:Y:S01]  /*1ba0*/  FADD R4, -R49.reuse, R4 ;  /* 0x0000000431047221 */ /* 0x040fe20000000100 */
[----:B------:R-:W-:Y:S01]  /*1bb0*/  FADD R10, -R49, R8 ;  /* 0x00000008310a7221 */ /* 0x000fe20000000100 */
[CC--:B------:R-:W-:Y:S01]  /*1bc0*/  FMUL R7, R19.reuse, R3.reuse ;  /* 0x0000000313077220 */ /* 0x0c0fe20000400000 */
[CC--:B------:R-:W-:Y:S01]  /*1bd0*/  FMUL R15, R19.reuse, R12.reuse ;  /* 0x0000000c130f7220 */ /* 0x0c0fe20000400000 */
[C---:B------:R-:W-:Y:S01]  /*1be0*/  FMUL R8, R2.reuse, R3 ;  /* 0x0000000302087220 */ /* 0x040fe20000400000 */
[C---:B------:R-:W-:Y:S01]  /*1bf0*/  FMUL R12, R2.reuse, R12 ;  /* 0x0000000c020c7220 */ /* 0x040fe20000400000 */
[C-C-:B------:R-:W-:Y:S01]  /*1c00*/  FFMA R3, R2.reuse, R4, R7.reuse ;  /* 0x0000000402037223 */ /* 0x140fe20000000007 */
[CC--:B------:R-:W-:Y:S01]  /*1c10*/  FFMA R55, R2.reuse, R10.reuse, R7 ;  /* 0x0000000a02377223 */ /* 0x0c0fe20000000007 */
[C-C-:B------:R-:W-:Y:S01]  /*1c20*/  FFMA R53, R2.reuse, R10, R15.reuse ;  /* 0x0000000a02357223 */ /* 0x140fe2000000000f */
[-C--:B------:R-:W-:Y:S01]  /*1c30*/  FFMA R51, R2, R4.reuse, R15 ;  /* 0x0000000402337223 */ /* 0x080fe2000000000f */
[CC--:B------:R-:W-:Y:S01]  /*1c40*/  FFMA R2, R19.reuse, R4.reuse, -R8 ;  /* 0x0000000413027223 */ /* 0x0c0fe20000000808 */
[C---:B------:R-:W-:Y:S01]  /*1c50*/  FFMA R50, R19.reuse, R4, -R12 ;  /* 0x0000000413327223 */ /* 0x040fe2000000080c */
[C---:B------:R-:W-:Y:S01]  /*1c60*/  FADD R7, R42.reuse, R9 ;  /* 0x000000092a077221 */ /* 0x040fe20000000000 */
[CC--:B------:R-:W-:Y:S01]  /*1c70*/  FFMA R54, R19.reuse, R10.reuse, -R8 ;  /* 0x0000000a13367223 */ /* 0x0c0fe20000000808 */
[----:B------:R-:W-:Y:S01]  /*1c80*/  FFMA R52, R19, R10, -R12 ;  /* 0x0000000a13347223 */ /* 0x000fe2000000080c */
[C---:B------:R-:W-:Y:S01]  /*1c90*/  FADD R4, R43.reuse, R6 ;  /* 0x000000062b047221 */ /* 0x040fe20000000000 */
[C---:B------:R-:W-:Y:S01]  /*1ca0*/  FADD R9, R42.reuse, R11 ;  /* 0x0000000b2a097221 */ /* 0x040fe20000000000 */
[C---:B------:R-:W-:Y:S01]  /*1cb0*/  FADD R5, R42.reuse, R5 ;  /* 0x000000052a057221 */ /* 0x040fe20000000000 */
[C---:B------:R-:W-:Y:S01]  /*1cc0*/  FADD R6, R43.reuse, R20 ;  /* 0x000000142b067221 */ /* 0x040fe20000000000 */
[C---:B------:R-:W-:Y:S01]  /*1cd0*/  FADD R8, R43.reuse, R22 ;  /* 0x000000162b087221 */ /* 0x040fe20000000000 */
[----:B------:R-:W-:Y:S01]  /*1ce0*/  FADD R10, R43, R14 ;  /* 0x0000000e2b0a7221 */ /* 0x000fe20000000000 */
[----:B------:R-:W-:Y:S01]  /*1cf0*/  FADD R11, R42, R21 ;  /* 0x000000152a0b7221 */ /* 0x000fe20000000000 */
[----:B------:R0:W-:Y:S01]  /*1d00*/  STL.64 [R1+0x40], R4 ;  /* 0x0000400401007387 */ /* 0x0001e20000100a00 */
[C---:B------:R-:W-:Y:S01]  /*1d10*/  FADD R3, R60.reuse, R3 ;  /* 0x000000033c037221 */ /* 0x040fe20000000000 */
[C---:B------:R-:W-:Y:S01]  /*1d20*/  FADD R55, R60.reuse, R55 ;  /* 0x000000373c377221 */ /* 0x040fe20000000000 */
[C---:B------:R-:W-:Y:S01]  /*1d30*/  FADD R53, R60.reuse, R53 ;  /* 0x000000353c357221 */ /* 0x040fe20000000000 */
[----:B------:R0:W-:Y:S01]  /*1d40*/  STL.128 [R1+0x20], R4 ;  /* 0x0000200401007387 */ /* 0x0001e20000100c00 */
[----:B------:R-:W-:Y:S01]  /*1d50*/  FADD R51, R60, R51 ;  /* 0x000000333c337221 */ /* 0x000fe20000000000 */
[C---:B------:R-:W-:Y:S01]  /*1d60*/  FADD R2, R49.reuse, R2 ;  /* 0x0000000231027221 */ /* 0x040fe20000000000 */
[C---:B------:R-:W-:Y:S01]  /*1d70*/  FADD R54, R49.reuse, R54 ;  /* 0x0000003631367221 */ /* 0x040fe20000000000 */
[----:B------:R0:W-:Y:S01]  /*1d80*/  STL.128 [R1+0x30], R8 ;  /* 0x0000300801007387 */ /* 0x0001e20000100c00 */
[C---:B------:R-:W-:Y:S01]  /*1d90*/  FADD R52, R49.reuse, R52 ;  /* 0x0000003431347221 */ /* 0x040fe20000000000 */
[----:B------:R-:W-:Y:S01]  /*1da0*/  FADD R50, R49, R50 ;  /* 0x0000003231327221 */ /* 0x000fe20000000000 */
[----:B------:R-:W-:-:S02]  /*1db0*/  MOV R15, R4 ;  /* 0x00000004000f7202 */ /* 0x000fc40000000f00 */
[CC--:B------:R-:W-:Y:S02]  /*1dc0*/  FMNMX R12, R3.reuse, R55.reuse, !PT ;  /* 0x00000037030c7209 */ /* 0x0c0fe40007800000 */
[----:B------:R-:W-:Y:S02]  /*1dd0*/  FMNMX R14, R3, R55, PT ;  /* 0x00000037030e7209 */ /* 0x000fe40003800000 */
[CC--:B------:R-:W-:Y:S02]  /*1de0*/  FMNMX R19, R55.reuse, R53.reuse, !PT ;  /* 0x0000003537137209 */ /* 0x0c0fe40007800000 */
[----:B------:R-:W-:Y:S02]  /*1df0*/  FMNMX R20, R55, R53, PT ;  /* 0x0000003537147209 */ /* 0x000fe40003800000 */
[CC--:B------:R-:W-:Y:S02]  /*1e00*/  FMNMX R21, R53.reuse, R51.reuse, !PT ;  /* 0x0000003335157209 */ /* 0x0c0fe40007800000 */
[----:B------:R-:W-:-:S02]  /*1e10*/  FMNMX R22, R53, R51, PT ;  /* 0x0000003335167209 */ /* 0x000fc40003800000 */
[CC--:B------:R-:W-:Y:S02]  /*1e20*/  FMNMX R67, R3.reuse, R51.reuse, !PT ;  /* 0x0000003303437209 */ /* 0x0c0fe40007800000 */
[----:B------:R-:W-:Y:S02]  /*1e30*/  FMNMX R68, R3, R51, PT ;  /* 0x0000003303447209 */ /* 0x000fe40003800000 */
[CC--:B------:R-:W-:Y:S02]  /*1e40*/  FMNMX R69, R2.reuse, R54.reuse, !PT ;  /* 0x0000003602457209 */ /* 0x0c0fe40007800000 */
[----:B------:R-:W-:Y:S02]  /*1e50*/  FMNMX R70, R2, R54, PT ;  /* 0x0000003602467209 */ /* 0x000fe40003800000 */
[CC--:B------:R-:W-:Y:S02]  /*1e60*/  FMNMX R71, R54.reuse, R52.reuse, !PT ;  /* 0x0000003436477209 */ /* 0x0c0fe40007800000 */
[----:B------:R-:W-:-:S02]  /*1e70*/  FMNMX R72, R54, R52, PT ;  /* 0x0000003436487209 */ /* 0x000fc40003800000 */
[CC--:B------:R-:W-:Y:S02]  /*1e80*/  FMNMX R73, R52.reuse, R50.reuse, !PT ;  /* 0x0000003234497209 */ /* 0x0c0fe40007800000 */
[-C--:B------:R-:W-:Y:S02]  /*1e90*/  FMNMX R74, R52, R50.reuse, PT ;  /* 0x00000032344a7209 */ /* 0x080fe40003800000 */
[CC--:B------:R-:W-:Y:S02]  /*1ea0*/  FMNMX R75, R2.reuse, R50.reuse, !PT ;  /* 0x00000032024b7209 */ /* 0x0c0fe40007800000 */
[----:B0-----:R-:W-:-:S07]  /*1eb0*/  FMNMX R76, R2, R50, PT ;  /* 0x00000032024c7209 */ /* 0x001fce0003800000 */
.L_x_103:
[----:B------:R-:W-:-:S05]  /*1ec0*/  IMAD R77, R63, 0x8, R38 ;  /* 0x000000083f4d7824 */ /* 0x000fca00078e0226 */
[----:B0123--:R-:W2:Y:S01]  /*1ed0*/  LDL.64 R56, [R77+0x8] ;  /* 0x000008004d387983 */ /* 0x00fea20000100a00 */
[----:B------:R-:W-:Y:S01]  /*1ee0*/  IADD3 R63, PT, PT, R63, 0x1, RZ ;  /* 0x000000013f3f7810 */ /* 0x000fe20007ffe0ff */
[----:B------:R-:W-:Y:S01]  /*1ef0*/  BSSY.RECONVERGENT B3, `(.L_x_51) ;  /* 0x000007d000037945 */ /* 0x000fe20003800200 */
[----:B------:R-:W-:Y:S02]  /*1f00*/  IMAD.MOV.U32 R81, RZ, RZ, R15 ;  /* 0x000000ffff517224 */ /* 0x000fe400078e000f */
[----:B------:R-:W-:Y:S02]  /*1f10*/  ISETP.NE.AND P1, PT, R63, 0x4, PT ;  /* 0x000000043f00780c */ /* 0x000fe40003f25270 */
[CC--:B--2---:R-:W-:Y:S02]  /*1f20*/  FMNMX R79, R56.reuse, R15.reuse, !PT ;  /* 0x0000000f384f7209 */ /* 0x0c4fe40007800000 */
[----:B------:R-:W-:Y:S02]  /*1f30*/  FMNMX R78, R56, R15, PT ;  /* 0x0000000f384e7209 */ /* 0x000fe40003800000 */
[----:B------:R-:W-:-:S02]  /*1f40*/  FSETP.GTU.AND P0, PT, R70, R79, PT ;  /* 0x0000004f4600720b */ /* 0x000fc40003f0c000 */
[----:B------:R-:W-:Y:S02]  /*1f50*/  MOV R15, R56 ;  /* 0x00000038000f7202 */ /* 0x000fe40000000f00 */
[----:B------:R-:W-:-:S13]  /*1f60*/  FSETP.GTU.OR P0, PT, R78, R69, P0 ;  /* 0x000000454e00720b */ /* 0x000fda000070c400 */
[----:B------:R-:W-:Y:S05]  /*1f70*/  @P0 BRA `(.L_x_52) ;  /* 0x0000000400d00947 */ /* 0x000fea0003800000 */
[----:B------:R-:W2:Y:S02]  /*1f80*/  LDL R80, [R77+0x4] ;  /* 0x000004004d507983 */ /* 0x000ea40000100800 */
[CC--:B--2---:R-:W-:Y:S02]  /*1f90*/  FMNMX R83, R80.reuse, R57.reuse, !PT ;  /* 0x0000003950537209 */ /* 0x0c4fe40007800000 */
[----:B------:R-:W-:Y:S02]  /*1fa0*/  FMNMX R23, R80, R57, PT ;  /* 0x0000003950177209 */ /* 0x000fe40003800000 */
[----:B------:R-:W-:-:S04]  /*1fb0*/  FSETP.GTU.AND P0, PT, R14, R83, PT ;  /* 0x000000530e00720b */ /* 0x000fc80003f0c000 */
[----:B------:R-:W-:-:S13]  /*1fc0*/  FSETP.GTU.OR P0, PT, R23, R12, P0 ;  /* 0x0000000c1700720b */ /* 0x000fda000070c400 */
[----:B------:R-:W-:Y:S05]  /*1fd0*/  @P0 BRA `(.L_x_52) ;  /* 0x0000000400b80947 */ /* 0x000fea0003800000 */
[C---:B------:R-:W-:Y:S01]  /*1fe0*/  FADD R83, -R3.reuse, R80 ;  /* 0x0000005003537221 */ /* 0x040fe20000000100 */
[C---:B------:R-:W-:Y:S01]  /*1ff0*/  FADD R82, -R2.reuse, R54 ;  /* 0x0000003602527221 */ /* 0x040fe20000000100 */
[----:B------:R-:W-:Y:S01]  /*2000*/  FADD R56, -R3, R55 ;  /* 0x0000003703387221 */ /* 0x000fe20000000100 */
[C---:B------:R-:W-:Y:S01]  /*2010*/  FADD R85, -R2.reuse, R15 ;  /* 0x0000000f02557221 */ /* 0x040fe20000000100 */
[----:B------:R-:W-:Y:S01]  /*2020*/  FADD R23, -R2, R81 ;  /* 0x0000005102177221 */ /* 0x000fe20000000100 */
[----:B------:R-:W-:Y:S01]  /*2030*/  FMUL R84, R83, R82 ;  /* 0x0000005253547220 */ /* 0x000fe20000400000 */
[----:B------:R-:W-:Y:S01]  /*2040*/  FADD R83, -R3, R57 ;  /* 0x0000003903537221 */ /* 0x000fe20000000100 */
[----:B------:R-:W-:Y:S01]  /*2050*/  FMUL R85, R56, R85 ;  /* 0x0000005538557220 */ /* 0x000fe20000400000 */
[--C-:B------:R-:W-:Y:S01]  /*2060*/  FADD R89, R2, -R81.reuse ;  /* 0x8000005102597221 */ /* 0x100fe20000000000 */
[----:B------:R-:W-:Y:S01]  /*2070*/  FFMA R84, R23, R56, -R84 ;  /* 0x0000003817547223 */ /* 0x000fe20000000854 */
[----:B------:R-:W-:Y:S01]  /*2080*/  FADD R23, R15, -R81 ;  /* 0x800000510f177221 */ /* 0x000fe20000000000 */
[----:B------:R-:W-:Y:S01]  /*2090*/  FFMA R83, R82, R83, -R85 ;  /* 0x0000005352537223 */ /* 0x000fe20000000855 */
[----:B------:R-:W-:-:S03]  /*20a0*/  FADD R56, R3, -R80 ;  /* 0x8000005003387221 */ /* 0x000fc60000000000 */
[----:B------:R-:W-:Y:S01]  /*20b0*/  FMUL R85, R84, R83 ;  /* 0x0000005354557220 */ /* 0x000fe20000400000 */
[----:B------:R-:W-:Y:S01]  /*20c0*/  FMUL R84, R23, R56 ;  /* 0x0000003817547220 */ /* 0x000fe20000400000 */
[----:B------:R-:W-:Y:S01]  /*20d0*/  FADD R56, -R80, R57 ;  /* 0x0000003950387221 */ /* 0x000fe20000000100 */
[----:B------:R-:W-:Y:S02]  /*20e0*/  FADD R83, R54, -R81 ;  /* 0x8000005136537221 */ /* 0x000fe40000000000 */
[----:B------:R-:W-:Y:S01]  /*20f0*/  FSETP.GT.AND P0, PT, R85, RZ, PT ;  /* 0x000000ff5500720b */ /* 0x000fe20003f04000 */
[----:B------:R-:W-:Y:S01]  /*2100*/  FFMA R89, R89, R56, -R84 ;  /* 0x0000003859597223 */ /* 0x000fe20000000854 */
[----:B------:R-:W-:Y:S01]  /*2110*/  FADD R84, R55, -R80 ;  /* 0x8000005037547221 */ /* 0x000fe20000000000 */
[----:B------:R-:W-:-:S03]  /*2120*/  FMUL R83, R56, R83 ;  /* 0x0000005338537220 */ /* 0x000fc60000400000 */
[----:B------:R-:W-:-:S04]  /*2130*/  FMUL R84, R23, R84 ;  /* 0x0000005417547220 */ /* 0x000fc80000400000 */
[----:B------:R-:W-:-:S04]  /*2140*/  FADD R56, R84, -R83 ;  /* 0x8000005354387221 */ /* 0x000fc80000000000 */
[----:B------:R-:W-:-:S05]  /*2150*/  FMUL R56, R89, R56 ;  /* 0x0000003859387220 */ /* 0x000fca0000400000 */
[----:B------:R-:W-:-:S13]  /*2160*/  FSETP.LEU.OR P0, PT, R56, RZ, !P0 ;  /* 0x000000ff3800720b */ /* 0x000fda000470b400 */
[----:B------:R-:W-:Y:S05]  /*2170*/  @P0 BRA `(.L_x_52) ;  /* 0x0000000400500947 */ /* 0x000fea0003800000 */
[----:B------:R-:W-:Y:S01]  /*2180*/  FADD R56, -R84, R83 ;  /* 0x0000005354387221 */ /* 0x000fe20000000100 */
[----:B------:R-:W-:Y:S03]  /*2190*/  BSSY.RECONVERGENT B4, `(.L_x_53) ;  /* 0x000004d000047945 */ /* 0x000fe60003800200 */
[----:B------:R-:W-:-:S05]  /*21a0*/  FADD R87, -R89, R56 ;  /* 0x0000003859577221 */ /* 0x000fca0000000100 */
[----:B------:R-:W-:-:S13]  /*21b0*/  FSETP.GT.AND P0, PT, |R87|, 9.9999999392252902908e-09, PT ;  /* 0x322bcc775700780b */ /* 0x000fda0003f04200 */
[----:B------:R-:W-:Y:S05]  /*21c0*/  @!P0 BRA `(.L_x_54) ;  /* 0x0000000000848947 */ /* 0x000fea0003800000 */
[----:B------:R-:W0:Y:S01]  /*21d0*/  MUFU.RCP R80, R87 ;  /* 0x0000005700507308 */ /* 0x000e220000001000 */
[----:B------:R-:W-:Y:S01]  /*21e0*/  FMUL R23, R54, R89 ;  /* 0x0000005936177220 */ /* 0x000fe20000400000 */
[----:B------:R-:W-:Y:S03]  /*21f0*/  BSSY.RECONVERGENT B5, `(.L_x_55) ;  /* 0x000000c000057945 */ /* 0x000fe60003800200 */
[----:B------:R-:W-:-:S04]  /*2200*/  FFMA R23, R2, R56, -R23 ;  /* 0x0000003802177223 */ /* 0x000fc80000000817 */
        /* <DEDUP_REMOVED lines=8> */
[----:B------:R-:W-:Y:S05]  /*2290*/  CALL.REL.NOINC `($__internal_1_$__cuda_sm3x_div_rn_noftz_f32_slowpath) ;  /* 0x0000007400947944 */ /* 0x000fea0003c00000 */
[----:B------:R-:W-:-:S07]  /*22a0*/  IMAD.MOV.U32 R57, RZ, RZ, R23 ;  /* 0x000000ffff397224 */ /* 0x000fce00078e0017 */
.L_x_56:
[----:B------:R-:W-:Y:S05]  /*22b0*/  BSYNC.RECONVERGENT B5 ;  /* 0x0000000000057941 */ /* 0x000fea0003800200 */
.L_x_55:
[----:B------:R-:W0:Y:S01]  /*22c0*/  MUFU.RCP R84, R87 ;  /* 0x0000005700547308 */ /* 0x000e220000001000 */
[----:B------:R-:W-:Y:S01]  /*22d0*/  FMUL R80, R55, R89 ;  /* 0x0000005937507220 */ /* 0x000fe20000400000 */
[----:B------:R-:W-:Y:S03]  /*22e0*/  BSSY.RECONVERGENT B5, `(.L_x_57) ;  /* 0x000000d000057945 */ /* 0x000fe60003800200 */
[----:B------:R-:W-:Y:S01]  /*22f0*/  FFMA R82, R3, R56, -R80 ;  /* 0x0000003803527223 */ /* 0x000fe20000000850 */
[----:B------:R-:W-:-:S03]  /*2300*/  MOV R56, R57 ;  /* 0x0000003900387202 */ /* 0x000fc60000000f00 */
[----:B------:R-:W1:Y:S01]  /*2310*/  FCHK P0, R82, R87 ;  /* 0x0000005752007302 */ /* 0x000e620000000000 */
[----:B0-----:R-:W-:-:S04]  /*2320*/  FFMA R23, -R87, R84, 1 ;  /* 0x3f80000057177423 */ /* 0x001fc80000000154 */
[----:B------:R-:W-:-:S04]  /*2330*/  FFMA R23, R84, R23, R84 ;  /* 0x0000001754177223 */ /* 0x000fc80000000054 */
[----:B------:R-:W-:-:S04]  /*2340*/  FFMA R80, R23, R82, RZ ;  /* 0x0000005217507223 */ /* 0x000fc800000000ff */
[----:B------:R-:W-:-:S04]  /*2350*/  FFMA R83, -R87, R80, R82 ;  /* 0x0000005057537223 */ /* 0x000fc80000000152 */
[----:B------:R-:W-:Y:S01]  /*2360*/  FFMA R23, R23, R83, R80 ;  /* 0x0000005317177223 */ /* 0x000fe20000000050 */
[----:B-1----:R-:W-:Y:S06]  /*2370*/  @!P0 BRA `(.L_x_58) ;  /* 0x00000000000c8947 */ /* 0x002fec0003800000 */
[----:B------:R-:W-:Y:S01]  /*2380*/  IMAD.MOV.U32 R23, RZ, RZ, R82 ;  /* 0x000000ffff177224 */ /* 0x000fe200078e0052 */
[----:B------:R-:W-:-:S07]  /*2390*/  MOV R80, 0x23b0 ;  /* 0x000023b000507802 */ /* 0x000fce0000000f00 */
[----:B------:R-:W-:Y:S05]  /*23a0*/  CALL.REL.NOINC `($__internal_1_$__cuda_sm3x_div_rn_noftz_f32_slowpath) ;  /* 0x0000007400507944 */ /* 0x000fea0003c00000 */
.L_x_58:
[----:B------:R-:W-:Y:S05]  /*23b0*/  BSYNC.RECONVERGENT B5 ;  /* 0x0000000000057941 */ /* 0x000fea0003800200 */
.L_x_57:
[----:B------:R-:W-:Y:S01]  /*23c0*/  MOV R57, R23 ;  /* 0x0000001700397202 */ /* 0x000fe20000000f00 */
[----:B------:R-:W-:Y:S06]  /*23d0*/  BRA `(.L_x_59) ;  /* 0x0000000000a07947 */ /* 0x000fec0003800000 */
.L_x_54:
[----:B------:R-:W-:Y:S01]  /*23e0*/  FADD R56, R3, -R55 ;  /* 0x8000003703387221 */ /* 0x000fe20000000000 */
[----:B------:R-:W-:Y:S01]  /*23f0*/  FADD R89, R80, -R57 ;  /* 0x8000003950597221 */ /* 0x000fe20000000000 */
[----:B------:R-:W-:Y:S01]  /*2400*/  FMUL R80, R15, R80 ;  /* 0x000000500f507220 */ /* 0x000fe20000400000 */
[----:B------:R-:W-:Y:S01]  /*2410*/  BSSY.RECONVERGENT B5, `(.L_x_60) ;  /* 0x0000013000057945 */ /* 0x000fe20003800200 */
[----:B------:R-:W-:Y:S02]  /*2420*/  FMUL R87, R23, R56 ;  /* 0x0000003817577220 */ /* 0x000fe40000400000 */
[----:B------:R-:W-:Y:S01]  /*2430*/  FFMA R91, R57, R81, -R80 ;  /* 0x00000051395b7223 */ /* 0x000fe20000000850 */
[----:B------:R-:W-:Y:S01]  /*2440*/  FMUL R57, R3, R54 ;  /* 0x0000003603397220 */ /* 0x000fe20000400000 */
[C---:B------:R-:W-:Y:S02]  /*2450*/  FFMA R87, R82.reuse, R89, -R87 ;  /* 0x0000005952577223 */ /* 0x040fe40000000857 */
[----:B------:R-:W-:Y:S01]  /*2460*/  FMUL R82, R82, R91 ;  /* 0x0000005b52527220 */ /* 0x000fe20000400000 */
[----:B------:R-:W-:Y:S01]  /*2470*/  FFMA R90, R2, R55, -R57 ;  /* 0x00000037025a7223 */ /* 0x000fe20000000839 */
[----:B------:R-:W0:Y:S03]  /*2480*/  MUFU.RCP R84, R87 ;  /* 0x0000005700547308 */ /* 0x000e260000001000 */
[----:B------:R-:W-:-:S05]  /*2490*/  FFMA R23, R23, R90, -R82 ;  /* 0x0000005a17177223 */ /* 0x000fca0000000852 */
        /* <DEDUP_REMOVED lines=10> */
.L_x_61:
[----:B------:R-:W-:Y:S05]  /*2540*/  BSYNC.RECONVERGENT B5 ;  /* 0x0000000000057941 */ /* 0x000fea0003800200 */
.L_x_60:
        /* <DEDUP_REMOVED lines=15> */
.L_x_63:
[----:B------:R-:W-:Y:S05]  /*2640*/  BSYNC.RECONVERGENT B5 ;  /* 0x0000000000057941 */ /* 0x000fea0003800200 */
.L_x_62:
[----:B------:R-:W-:-:S07]  /*2650*/  MOV R57, R23 ;  /* 0x0000001700397202 */ /* 0x000fce0000000f00 */
.L_x_59:
[----:B------:R-:W-:Y:S05]  /*2660*/  BSYNC.RECONVERGENT B4 ;  /* 0x0000000000047941 */ /* 0x000fea0003800200 */
.L_x_53:
[----:B------:R-:W-:Y:S02]  /*2670*/  IMAD R23, R66, 0x8, R37 ;  /* 0x0000000842177824 */ /* 0x000fe400078e0225 */
[----:B------:R-:W-:Y:S01]  /*2680*/  FADD R65, R65, R56 ;  /* 0x0000003841417221 */ /* 0x000fe20000000000 */
[----:B------:R-:W-:Y:S01]  /*2690*/  FADD R64, R64, R57 ;  /* 0x0000003940407221 */ /* 0x000fe20000000000 */
[----:B------:R-:W-:Y:S01]  /*26a0*/  IADD3 R66, PT, PT, R66, 0x1, RZ ;  /* 0x0000000142427810 */ /* 0x000fe20007ffe0ff */
[----:B------:R0:W-:Y:S06]  /*26b0*/  STL.64 [R23], R56 ;  /* 0x0000003817007387 */ /* 0x0001ec0000100a00 */
.L_x_52:
[----:B------:R-:W-:Y:S05]  /*26c0*/  BSYNC.RECONVERGENT B3 ;  /* 0x0000000000037941 */ /* 0x000fea0003800200 */
.L_x_51:
[----:B------:R-:W-:Y:S01]  /*26d0*/  FSETP.GTU.AND P0, PT, R72, R79, PT ;  /* 0x0000004f4800720b */ /* 0x000fe20003f0c000 */
[----:B------:R-:W-:Y:S03]  /*26e0*/  BSSY.RECONVERGENT B3, `(.L_x_64) ;  /* 0x0000078000037945 */ /* 0x000fe60003800200 */
[----:B------:R-:W-:-:S13]  /*26f0*/  FSETP.GTU.OR P0, PT, R78, R71, P0 ;  /* 0x000000474e00720b */ /* 0x000fda000070c400 */
[----:B------:R-:W-:Y:S05]  /*2700*/  @P0 BRA `(.L_x_65) ;  /* 0x0000000400d40947 */ /* 0x000fea0003800000 */
[----:B------:R-:W2:Y:S04]  /*2710*/  LDL R80, [R77+0x4] ;  /* 0x000004004d507983 */ /* 0x000ea80000100800 */
[----:B0-----:R-:W2:Y:S02]  /*2720*/  LDL R23, [R77+0xc] ;  /* 0x00000c004d177983 */ /* 0x001ea40000100800 */
[CC--:B--2---:R-:W-:Y:S02]  /*2730*/  FMNMX R57, R80.reuse, R23.reuse, !PT ;  /* 0x0000001750397209 */ /* 0x0c4fe40007800000 */
[----:B------:R-:W-:Y:S02]  /*2740*/  FMNMX R56, R80, R23, PT ;  /* 0x0000001750387209 */ /* 0x000fe40003800000 */
[----:B------:R-:W-:-:S04]  /*2750*/  FSETP.GTU.AND P0, PT, R20, R57, PT ;  /* 0x000000391400720b */ /* 0x000fc80003f0c000 */
[----:B------:R-:W-:-:S13]  /*2760*/  FSETP.GTU.OR P0, PT, R56, R19, P0 ;  /* 0x000000133800720b */ /* 0x000fda000070c400 */
[----:B------:R-:W-:Y:S05]  /*2770*/  @P0 BRA `(.L_x_65) ;  /* 0x0000000400b80947 */ /* 0x000fea0003800000 */
[C---:B------:R-:W-:Y:S01]  /*2780*/  FADD R82, -R55.reuse, R80 ;  /* 0x0000005037527221 */ /* 0x040fe20000000100 */
[C---:B------:R-:W-:Y:S01]  /*2790*/  FADD R57, -R54.reuse, R52 ;  /* 0x0000003436397221 */ /* 0x040fe20000000100 */
[C---:B------:R-:W-:Y:S01]  /*27a0*/  FADD R83, -R55.reuse, R53 ;  /* 0x0000003537537221 */ /* 0x040fe20000000100 */
[C---:B------:R-:W-:Y:S01]  /*27b0*/  FADD R84, -R54.reuse, R15 ;  /* 0x0000000f36547221 */ /* 0x040fe20000000100 */
[----:B------:R-:W-:Y:S01]  /*27c0*/  FADD R56, -R54, R81 ;  /* 0x0000005136387221 */ /* 0x000fe20000000100 */
[----:B------:R-:W-:Y:S01]  /*27d0*/  FMUL R85, R82, R57 ;  /* 0x0000003952557220 */ /* 0x000fe20000400000 */
[----:B------:R-:W-:Y:S01]  /*27e0*/  FADD R82, -R55, R23 ;  /* 0x0000001737527221 */ /* 0x000fe20000000100 */
[----:B------:R-:W-:Y:S01]  /*27f0*/  FMUL R84, R83, R84 ;  /* 0x0000005453547220 */ /* 0x000fe20000400000 */
[----:B------:R-:W-:Y:S01]  /*2800*/  FADD R86, R54, -R81 ;  /* 0x8000005136567221 */ /* 0x000fe20000000000 */
        /* <DEDUP_REMOVED lines=21> */
[----:B------:R-:W-:Y:S05]  /*2960*/  @P0 BRA `(.L_x_67) ;  /* 0x0000000000a40947 */ /* 0x000fea0003800000 */
[----:B------:R-:W-:Y:S01]  /*2970*/  FADD R89, R55, -R53 ;  /* 0x8000003537597221 */ /* 0x000fe20000000000 */
[----:B------:R-:W-:Y:S01]  /*2980*/  FADD R91, R80, -R23 ;  /* 0x80000017505b7221 */ /* 0x000fe20000000000 */
[----:B------:R-:W-:Y:S01]  /*2990*/  FMUL R90, R15, R80 ;  /* 0x000000500f5a7220 */ /* 0x000fe20000400000 */
[----:B------:R-:W-:Y:S01]  /*29a0*/  BSSY.RECONVERGENT B5, `(.L_x_68) ;  /* 0x0000013000057945 */ /* 0x000fe20003800200 */
[----:B------:R-:W-:Y:S02]  /*29b0*/  FMUL R56, R82, R89 ;  /* 0x0000005952387220 */ /* 0x000fe40000400000 */
[----:B------:R-:W-:Y:S01]  /*29c0*/  FFMA R90, R23, R81, -R90 ;  /* 0x00000051175a7223 */ /* 0x000fe2000000085a */
[----:B------:R-:W-:Y:S01]  /*29d0*/  FMUL R23, R55, R52 ;  /* 0x0000003437177220 */ /* 0x000fe20000400000 */
[----:B------:R-:W-:-:S03]  /*29e0*/  FFMA R87, R57, R91, -R56 ;  /* 0x0000005b39577223 */ /* 0x000fc60000000838 */
[----:B------:R-:W-:Y:S01]  /*29f0*/  FFMA R56, R54, R53, -R23 ;  /* 0x0000003536387223 */ /* 0x000fe20000000817 */
[----:B------:R-:W0:Y:S01]  /*2a00*/  MUFU.RCP R84, R87 ;  /* 0x0000005700547308 */ /* 0x000e220000001000 */
[----:B------:R-:W-:-:S04]  /*2a10*/  FMUL R23, R57, R90 ;  /* 0x0000005a39177220 */ /* 0x000fc80000400000 */
        /* <DEDUP_REMOVED lines=11> */
.L_x_69:
[----:B------:R-:W-:Y:S05]  /*2ad0*/  BSYNC.RECONVERGENT B5 ;  /* 0x0000000000057941 */ /* 0x000fea0003800200 */
.L_x_68:
[----:B------:R-:W0:Y:S01]  /*2ae0*/  MUFU.RCP R80, R87 ;  /* 0x0000005700507308 */ /* 0x000e220000001000 */
[----:B------:R-:W-:Y:S01]  /*2af0*/  FMUL R91, R91, R56 ;  /* 0x000000385b5b7220 */ /* 0x000fe20000400000 */
[----:B------:R-:W-:Y:S01]  /*2b00*/  BSSY.RECONVERGENT B5, `(.L_x_70) ;  /* 0x000000d000057945 */ /* 0x000fe20003800200 */
[----:B------:R-:W-:Y:S02]  /*2b10*/  MOV R56, R57 ;  /* 0x0000003900387202 */ /* 0x000fe40000000f00 */
        /* <DEDUP_REMOVED lines=11> */
.L_x_71:
[----:B------:R-:W-:Y:S05]  /*2bd0*/  BSYNC.RECONVERGENT B5 ;  /* 0x0000000000057941 */ /* 0x000fea0003800200 */
.L_x_70:
[----:B------:R-:W-:Y:S01]  /*2be0*/  MOV R57, R23 ;  /* 0x0000001700397202 */ /* 0x000fe20000000f00 */
[----:B------:R-:W-:Y:S06]  /*2bf0*/  BRA `(.L_x_72) ;  /* 0x0000000000807947 */ /* 0x000fec0003800000 */
.L_x_67:
        /* <DEDUP_REMOVED lines=14> */
.L_x_74:
[----:B------:R-:W-:Y:S05]  /*2ce0*/  BSYNC.RECONVERGENT B5 ;  /* 0x0000000000057941 */ /* 0x000fea0003800200 */
.L_x_73:
        /* <DEDUP_REMOVED lines=15> */
.L_x_76:
[----:B------:R-:W-:Y:S05]  /*2de0*/  BSYNC.RECONVERGENT B5 ;  /* 0x0000000000057941 */ /* 0x000fea0003800200 */
.L_x_75:
[----:B------:R-:W-:-:S07]  /*2df0*/  MOV R57, R23 ;  /* 0x0000001700397202 */ /* 0x000fce0000000f00 */
.L_x_72:
[----:B------:R-:W-:Y:S05]  /*2e00*/  BSYNC.RECONVERGENT B4 ;  /* 0x0000000000047941 */ /* 0x000fea0003800200 */
.L_x_66:
[----:B------:R-:W-:Y:S02]  /*2e10*/  IMAD R23, R66, 0x8, R37 ;  /* 0x0000000842177824 */ /* 0x000fe400078e0225 */
[----:B------:R-:W-:Y:S01]  /*2e20*/  FADD R65, R65, R56 ;  /* 0x0000003841417221 */ /* 0x000fe20000000000 */
[----:B------:R-:W-:Y:S01]  /*2e30*/  FADD R64, R64, R57 ;  /* 0x0000003940407221 */ /* 0x000fe20000000000 */
[----:B------:R-:W-:Y:S01]  /*2e40*/  IADD3 R66, PT, PT, R66, 0x1, RZ ;  /* 0x0000000142427810 */ /* 0x000fe20007ffe0ff */
[----:B------:R1:W-:Y:S06]  /*2e50*/  STL.64 [R23], R56 ;  /* 0x0000003817007387 */ /* 0x0003ec0000100a00 */
.L_x_65:
[----:B------:R-:W-:Y:S05]  /*2e60*/  BSYNC.RECONVERGENT B3 ;  /* 0x0000000000037941 */ /* 0x000fea0003800200 */
.L_x_64:
[----:B------:R-:W-:Y:S01]  /*2e70*/  FSETP.GTU.AND P0, PT, R74, R79, PT ;  /* 0x0000004f4a00720b */ /* 0x000fe20003f0c000 */
[----:B------:R-:W-:Y:S03]  /*2e80*/  BSSY.RECONVERGENT B3, `(.L_x_77) ;  /* 0x0000078000037945 */ /* 0x000fe60003800200 */
[----:B------:R-:W-:-:S13]  /*2e90*/  FSETP.GTU.OR P0, PT, R78, R73, P0 ;  /* 0x000000494e00720b */ /* 0x000fda000070c400 */
[----:B------:R-:W-:Y:S05]  /*2ea0*/  @P0 BRA `(.L_x_78) ;  /* 0x0000000400d40947 */ /* 0x000fea0003800000 */
[----:B------:R-:W2:Y:S04]  /*2eb0*/  LDL R80, [R77+0x4] ;  /* 0x000004004d507983 */ /* 0x000ea80000100800 */
[----:B01----:R-:W2:Y:S02]  /*2ec0*/  LDL R23, [R77+0xc] ;  /* 0x00000c004d177983 */ /* 0x003ea40000100800 */
        /* <DEDUP_REMOVED lines=12> */
[----:B------:R-:W-:Y:S02]  /*2f90*/  FMUL R87, R57, R84 ;  /* 0x0000005439577220 */ /* 0x000fe40000400000 */
[----:B------:R-:W-:Y:S01]  /*2fa0*/  FFMA R83, R56, R57, -R83 ;  /* 0x0000003938537223 */ /* 0x000fe20000000853 */
[----:B------:R-:W-:Y:S01]  /*2fb0*/  FADD R57, R15, -R81 ;  /* 0x800000510f397221 */ /* 0x000fe20000000000 */
[----:B------:R-:W-:Y:S01]  /*2fc0*/  FFMA R84, R82, R85, -R87 ;  /* 0x0000005552547223 */ /* 0x000fe20000000857 */
[----:B------:R-:W-:-:S03]  /*2fd0*/  FADD R56, R53, -R80 ;  /* 0x8000005035387221 */ /* 0x000fc60000000000 */
[----:B------:R-:W-:Y:S01]  /*2fe0*/  FMUL R85, R83, R84 ;  /* 0x0000005453557220 */ /* 0x000fe20000400000 */
[----:B------:R-:W-:Y:S01]  /*2ff0*/  FMUL R89, R57, R56 ;  /* 0x0000003839597220 */ /* 0x000fe20000400000 */
[----:B------:R-:W-:Y:S01]  /*3000*/  FADD R84, R52, -R81 ;  /* 0x8000005134547221 */ /* 0x000fe20000000000 */
[----:B------:R-:W-:Y:S01]  /*3010*/  FADD R56, -R80, R23 ;  /* 0x0000001750387221 */ /* 0x000fe20000000100 */
[----:B------:R-:W-:Y:S01]  /*3020*/  FADD R83, R50, -R81 ;  /* 0x8000005132537221 */ /* 0x000fe20000000000 */
[----:B------:R-:W-:Y:S02]  /*3030*/  FSETP.GT.AND P0, PT, R85, RZ, PT ;  /* 0x000000ff5500720b */ /* 0x000fe40003f04000 */
        /* <DEDUP_REMOVED lines=35> */
.L_x_82:
[----:B------:R-:W-:Y:S05]  /*3270*/  BSYNC.RECONVERGENT B5 ;  /* 0x0000000000057941 */ /* 0x000fea0003800200 */
.L_x_81:
        /* <DEDUP_REMOVED lines=15> */
.L_x_84:
[----:B------:R-:W-:Y:S05]  /*3370*/  BSYNC.RECONVERGENT B5 ;  /* 0x0000000000057941 */ /* 0x000fea0003800200 */
.L_x_83:
[----:B------:R-:W-:Y:S01]  /*3380*/  MOV R57, R23 ;  /* 0x0000001700397202 */ /* 0x000fe20000000f00 */
[----:B------:R-:W-:Y:S06]  /*3390*/  BRA `(.L_x_85) ;  /* 0x0000000000807947 */ /* 0x000fec0003800000 */
.L_x_80:
        /* <DEDUP_REMOVED lines=14> */
.L_x_87:
[----:B------:R-:W-:Y:S05]  /*3480*/  BSYNC.RECONVERGENT B5 ;  /* 0x0000000000057941 */ /* 0x000fea0003800200 */
.L_x_86:
        /* <DEDUP_REMOVED lines=15> */
.L_x_89:
[----:B------:R-:W-:Y:S05]  /*3580*/  BSYNC.RECONVERGENT B5 ;  /* 0x0000000000057941 */ /* 0x000fea0003800200 */
.L_x_88:
[----:B------:R-:W-:-:S07]  /*3590*/  MOV R57, R23 ;  /* 0x0000001700397202 */ /* 0x000fce0000000f00 */
.L_x_85:
[----:B------:R-:W-:Y:S05]  /*35a0*/  BSYNC.RECONVERGENT B4 ;  /* 0x0000000000047941 */ /* 0x000fea0003800200 */
.L_x_79:
[----:B------:R-:W-:Y:S02]  /*35b0*/  IMAD R23, R66, 0x8, R37 ;  /* 0x0000000842177824 */ /* 0x000fe400078e0225 */
[----:B------:R-:W-:Y:S01]  /*35c0*/  FADD R65, R65, R56 ;  /* 0x0000003841417221 */ /* 0x000fe20000000000 */
[----:B------:R-:W-:Y:S01]  /*35d0*/  FADD R64, R64, R57 ;  /* 0x0000003940407221 */ /* 0x000fe20000000000 */
[----:B------:R-:W-:Y:S01]  /*35e0*/  IADD3 R66, PT, PT, R66, 0x1, RZ ;  /* 0x0000000142427810 */ /* 0x000fe20007ffe0ff */
[----:B------:R2:W-:Y:S06]  /*35f0*/  STL.64 [R23], R56 ;  /* 0x0000003817007387 */ /* 0x0005ec0000100a00 */
.L_x_78:
[----:B------:R-:W-:Y:S05]  /*3600*/  BSYNC.RECONVERGENT B3 ;  /* 0x0000000000037941 */ /* 0x000fea0003800200 */
.L_x_77:
[----:B------:R-:W-:Y:S01]  /*3610*/  FSETP.GTU.AND P0, PT, R76, R79, PT ;  /* 0x0000004f4c00720b */ /* 0x000fe20003f0c000 */
[----:B------:R-:W-:Y:S03]  /*3620*/  BSSY.RECONVERGENT B3, `(.L_x_90) ;  /* 0x000007c000037945 */ /* 0x000fe60003800200 */
[----:B------:R-:W-:-:S13]  /*3630*/  FSETP.GTU.OR P0, PT, R78, R75, P0 ;  /* 0x0000004b4e00720b */ /* 0x000fda000070c400 */
[----:B------:R-:W-:Y:S05]  /*3640*/  @P0 BRA `(.L_x_91) ;  /* 0x0000000400e40947 */ /* 0x000fea0003800000 */
[----:B------:R-:W3:Y:S04]  /*3650*/  LDL R80, [R77+0x4] ;  /* 0x000004004d507983 */ /* 0x000ee80000100800 */
[----:B012---:R-:W3:Y:S02]  /*3660*/  LDL R57, [R77+0xc] ;  /* 0x00000c004d397983 */ /* 0x007ee40000100800 */
[CC--:B---3--:R-:W-:Y:S02]  /*3670*/  FMNMX R23, R80.reuse, R57.reuse, !PT ;  /* 0x0000003950177209 */ /* 0x0c8fe40007800000 */
[----:B------:R-:W-:Y:S02]  /*3680*/  FMNMX R56, R80, R57, PT ;  /* 0x0000003950387209 */ /* 0x000fe40003800000 */
[----:B------:R-:W-:-:S04]  /*3690*/  FSETP.GTU.AND P0, PT, R68, R23, PT ;  /* 0x000000174400720b */ /* 0x000fc80003f0c000 */
[----:B------:R-:W-:-:S13]  /*36a0*/  FSETP.GTU.OR P0, PT, R56, R67, P0 ;  /* 0x000000433800720b */ /* 0x000fda000070c400 */
[----:B------:R-:W-:Y:S05]  /*36b0*/  @P0 BRA `(.L_x_91) ;  /* 0x0000000400c80947 */ /* 0x000fea0003800000 */
[----:B------:R-:W-:Y:S01]  /*36c0*/  FADD R78, -R51, R80 ;  /* 0x00000050334e7221 */ /* 0x000fe20000000100 */
[----:B------:R-:W-:Y:S01]  /*36d0*/  FADD R23, R2, -R50 ;  /* 0x8000003202177221 */ /* 0x000fe20000000000 */
[C---:B------:R-:W-:Y:S01]  /*36e0*/  FADD R56, -R50.reuse, R81 ;  /* 0x0000005132387221 */ /* 0x040fe20000000100 */
[----:B------:R-:W-:Y:S01]  /*36f0*/  FADD R77, R3, -R51 ;  /* 0x80000033034d7221 */ /* 0x000fe20000000000 */
[----:B------:R-:W-:Y:S01]  /*3700*/  FADD R82, -R50, R15 ;  /* 0x0000000f32527221 */ /* 0x000fe20000000100 */
[----:B------:R-:W-:Y:S01]  /*3710*/  FMUL R79, R78, R23 ;  /* 0x000000174e4f7220 */ /* 0x000fe20000400000 */
[----:B------:R-:W-:Y:S01]  /*3720*/  FADD R84, -R51, R57 ;  /* 0x0000003933547221 */ /* 0x000fe20000000100 */
[----:B------:R-:W-:Y:S01]  /*3730*/  FADD R88, R2, -R81 ;  /* 0x8000005102587221 */ /* 0x000fe20000000000 */
[----:B------:R-:W-:Y:S01]  /*3740*/  FMUL R86, R77, R82 ;  /* 0x000000524d567220 */ /* 0x000fe20000400000 */
[----:B------:R-:W-:Y:S01]  /*3750*/  FFMA R78, R56, R77, -R79 ;  /* 0x0000004d384e7223 */ /* 0x000fe2000000084f */
[----:B------:R-:W-:Y:S01]  /*3760*/  FADD R82, R15, -R81 ;  /* 0x800000510f527221 */ /* 0x000fe20000000000 */
[--C-:B------:R-:W-:Y:S01]  /*3770*/  FADD R77, R51, -R80.reuse ;  /* 0x80000050334d7221 */ /* 0x100fe20000000000 */
[----:B------:R-:W-:Y:S01]  /*3780*/  FADD R79, -R80, R57 ;  /* 0x00000039504f7221 */ /* 0x000fe20000000100 */
[----:B------:R-:W-:Y:S01]  /*3790*/  FADD R83, R3, -R80 ;  /* 0x8000005003537221 */ /* 0x000fe20000000000 */
[----:B------:R-:W-:Y:S01]  /*37a0*/  FFMA R85, R23, R84, -R86 ;  /* 0x0000005417557223 */ /* 0x000fe20000000856 */
[----:B------:R-:W-:Y:S01]  /*37b0*/  FMUL R56, R82, R77 ;  /* 0x0000004d52387220 */ /* 0x000fe20000400000 */
[----:B------:R-:W-:Y:S01]  /*37c0*/  FADD R77, R50, -R81 ;  /* 0x80000051324d7221 */ /* 0x000fe20000000000 */
[----:B------:R-:W-:Y:S01]  /*37d0*/  FMUL R84, R88, R79 ;  /* 0x0000004f58547220 */ /* 0x000fe20000400000 */
[----:B------:R-:W-:Y:S01]  /*37e0*/  FMUL R83, R82, R83 ;  /* 0x0000005352537220 */ /* 0x000fe20000400000 */
[----:B------:R-:W-:Y:S01]  /*37f0*/  FMUL R78, R78, R85 ;  /* 0x000000554e4e7220 */ /* 0x000fe20000400000 */
[----:B------:R-:W-:-:S02]  /*3800*/  FFMA R79, R77, R79, -R56 ;  /* 0x0000004f4d4f7223 */ /* 0x000fc40000000838 */
[----:B------:R-:W-:Y:S02]  /*3810*/  FADD R56, R83, -R84 ;  /* 0x8000005453387221 */ /* 0x000fe40000000000 */
[----:B------:R-:W-:Y:S02]  /*3820*/  FSETP.GT.AND P0, PT, R78, RZ, PT ;  /* 0x000000ff4e00720b */ /* 0x000fe40003f04000 */
        /* <DEDUP_REMOVED lines=8> */
[----:B------:R-:W-:Y:S01]  /*38b0*/  FADD R56, -R3, R51 ;  /* 0x0000003303387221 */ /* 0x000fe20000000100 */
[----:B------:R-:W-:Y:S01]  /*38c0*/  FADD R78, R80, -R57 ;  /* 0x80000039504e7221 */ /* 0x000fe20000000000 */
[----:B------:R-:W-:Y:S01]  /*38d0*/  FMUL R80, R15, R80 ;  /* 0x000000500f507220 */ /* 0x000fe20000400000 */
[----:B------:R-:W-:Y:S01]  /*38e0*/  BSSY.RECONVERGENT B5, `(.L_x_94) ;  /* 0x0000014000057945 */ /* 0x000fe20003800200 */
[----:B------:R-:W-:Y:S02]  /*38f0*/  FMUL R84, R82, R56 ;  /* 0x0000003852547220 */ /* 0x000fe40000400000 */
[----:B------:R-:W-:Y:S02]  /*3900*/  FFMA R81, R57, R81, -R80 ;  /* 0x0000005139517223 */ /* 0x000fe40000000850 */
[C---:B------:R-:W-:Y:S01]  /*3910*/  FFMA R77, R23.reuse, R78, -R84 ;  /* 0x0000004e174d7223 */ /* 0x040fe20000000854 */
[----:B------:R-:W-:Y:S01]  /*3920*/  FMUL R84, R2, R51 ;  /* 0x0000003302547220 */ /* 0x000fe20000400000 */
[----:B------:R-:W-:-:S02]  /*3930*/  FMUL R23, R23, R81 ;  /* 0x0000005117177220 */ /* 0x000fc40000400000 */
[----:B------:R-:W0:Y:S01]  /*3940*/  MUFU.RCP R86, R77 ;  /* 0x0000004d00567308 */ /* 0x000e220000001000 */
[----:B------:R-:W-:-:S04]  /*3950*/  FFMA R79, R3, R50, -R84 ;  /* 0x00000032034f7223 */ /* 0x000fc80000000854 */
        /* <DEDUP_REMOVED lines=11> */
[----:B------:R-:W-:-:S07]  /*3a10*/  MOV R57, R23 ;  /* 0x0000001700397202 */ /* 0x000fce0000000f00 */
.L_x_95:
[----:B------:R-:W-:Y:S05]  /*3a20*/  BSYNC.RECONVERGENT B5 ;  /* 0x0000000000057941 */ /* 0x000fea0003800200 */
.L_x_94:
[----:B------:R-:W0:Y:S01]  /*3a30*/  MUFU.RCP R82, R77 ;  /* 0x0000004d00527308 */ /* 0x000e220000001000 */
[----:B------:R-:W-:Y:S01]  /*3a40*/  FMUL R78, R78, R79 ;  /* 0x0000004f4e4e7220 */ /* 0x000fe20000400000 */
[----:B------:R-:W-:Y:S03]  /*3a50*/  BSSY.RECONVERGENT B5, `(.L_x_96) ;  /* 0x000000e000057945 */ /* 0x000fe60003800200 */
[----:B------:R-:W-:Y:S01]  /*3a60*/  FFMA R80, R81, R56, -R78 ;  /* 0x0000003851507223 */ /* 0x000fe2000000084e */
[----:B------:R-:W-:-:S03]  /*3a70*/  IMAD.MOV.U32 R56, RZ, RZ, R57 ;  /* 0x000000ffff387224 */ /* 0x000fc600078e0039 */
[----:B------:R-:W1:Y:S01]  /*3a80*/  FCHK P0, R80, R77 ;  /* 0x0000004d50007302 */ /* 0x000e620000000000 */
[----:B0-----:R-:W-:-:S04]  /*3a90*/  FFMA R23, -R77, R82, 1 ;  /* 0x3f8000004d177423 */ /* 0x001fc80000000152 */
[----:B------:R-:W-:-:S04]  /*3aa0*/  FFMA R23, R82, R23, R82 ;  /* 0x0000001752177223 */ /* 0x000fc80000000052 */
[----:B------:R-:W-:-:S04]  /*3ab0*/  FFMA R78, R23, R80, RZ ;  /* 0x00000050174e7223 */ /* 0x000fc800000000ff */
[----:B------:R-:W-:-:S04]  /*3ac0*/  FFMA R79, -R77, R78, R80 ;  /* 0x0000004e4d4f7223 */ /* 0x000fc80000000150 */
[----:B------:R-:W-:Y:S01]  /*3ad0*/  FFMA R23, R23, R79, R78 ;  /* 0x0000004f17177223 */ /* 0x000fe2000000004e */
[----:B-1----:R-:W-:Y:S06]  /*3ae0*/  @!P0 BRA `(.L_x_97) ;  /* 0x0000000000108947 */ /* 0x002fec0003800000 */
[----:B------:R-:W-:Y:S01]  /*3af0*/  MOV R23, R80 ;  /* 0x0000005000177202 */ /* 0x000fe20000000f00 */
[----:B------:R-:W-:Y:S01]  /*3b00*/  IMAD.MOV.U32 R87, RZ, RZ, R77 ;  /* 0x000000ffff577224 */ /* 0x000fe200078e004d */
[----:B------:R-:W-:-:S07]  /*3b10*/  MOV R80, 0x3b30 ;  /* 0x00003b3000507802 */ /* 0x000fce0000000f00 */
[----:B------:R-:W-:Y:S05]  /*3b20*/  CALL.REL.NOINC `($__internal_1_$__cuda_sm3x_div_rn_noftz_f32_slowpath) ;  /* 0x0000005c00707944 */ /* 0x000fea0003c00000 */
.L_x_97:
[----:B------:R-:W-:Y:S05]  /*3b30*/  BSYNC.RECONVERGENT B5 ;  /* 0x0000000000057941 */ /* 0x000fea0003800200 */
.L_x_96:
[----:B------:R-:W-:Y:S01]  /*3b40*/  MOV R57, R23 ;  /* 0x0000001700397202 */ /* 0x000fe20000000f00 */
[----:B------:R-:W-:Y:S06]  /*3b50*/  BRA `(.L_x_98) ;  /* 0x0000000000887947 */ /* 0x000fec0003800000 */
.L_x_93:
        /* <DEDUP_REMOVED lines=15> */
.L_x_100:
[----:B------:R-:W-:Y:S05]  /*3c50*/  BSYNC.RECONVERGENT B5 ;  /* 0x0000000000057941 */ /* 0x000fea0003800200 */
.L_x_99:
        /* <DEDUP_REMOVED lines=16> */
.L_x_102:
[----:B------:R-:W-:Y:S05]  /*3d60*/  BSYNC.RECONVERGENT B5 ;  /* 0x0000000000057941 */ /* 0x000fea0003800200 */
.L_x_101:
[----:B------:R-:W-:-:S07]  /*3d70*/  MOV R57, R23 ;  /* 0x0000001700397202 */ /* 0x000fce0000000f00 */
.L_x_98:
[----:B------:R-:W-:Y:S05]  /*3d80*/  BSYNC.RECONVERGENT B4 ;  /* 0x0000000000047941 */ /* 0x000fea0003800200 */
.L_x_92:
[----:B------:R-:W-:Y:S02]  /*3d90*/  IMAD R23, R66, 0x8, R37 ;  /* 0x0000000842177824 */ /* 0x000fe400078e0225 */
[----:B------:R-:W-:Y:S01]  /*3da0*/  FADD R65, R65, R56 ;  /* 0x0000003841417221 */ /* 0x000fe20000000000 */
[----:B------:R-:W-:Y:S01]  /*3db0*/  FADD R64, R64, R57 ;  /* 0x0000003940407221 */ /* 0x000fe20000000000 */
[----:B------:R-:W-:Y:S01]  /*3dc0*/  IADD3 R66, PT, PT, R66, 0x1, RZ ;  /* 0x0000000142427810 */ /* 0x000fe20007ffe0ff */
[----:B------:R3:W-:Y:S06]  /*3dd0*/  STL.64 [R23], R56 ;  /* 0x0000003817007387 */ /* 0x0007ec0000100a00 */
.L_x_91:
[----:B------:R-:W-:Y:S05]  /*3de0*/  BSYNC.RECONVERGENT B3 ;  /* 0x0000000000037941 */ /* 0x000fea0003800200 */
.L_x_90:
[----:B------:R-:W-:Y:S05]  /*3df0*/  @P1 BRA `(.L_x_103) ;  /* 0xffffffe000301947 */ /* 0x000fea000383ffff */
[----:B------:R-:W-:Y:S01]  /*3e00*/  FADD R15, -R59, -RZ ;  /* 0x800000ff3b0f7221 */ /* 0x000fe20000000100 */
[----:B------:R-:W-:Y:S01]  /*3e10*/  ISETP.NE.AND P0, PT, R24, RZ, PT ;  /* 0x000000ff1800720c */ /* 0x000fe20003f05270 */
[----:B------:R-:W-:Y:S01]  /*3e20*/  IMAD.MOV.U32 R14, RZ, RZ, 0x3f000000 ;  /* 0x3f000000ff0e7424 */ /* 0x000fe200078e00ff */
[----:B------:R-:W-:Y:S01]  /*3e30*/  BSSY.RECONVERGENT B1, `(.L_x_104) ;  /* 0x0000039000017945 */ /* 0x000fe20003800200 */
[----:B0123--:R-:W-:Y:S01]  /*3e40*/  IMAD.SHL.U32 R57, R15, 0x100, RZ ;  /* 0x000001000f397824 */ /* 0x00ffe200078e00ff */
[----:B------:R-:W-:Y:S01]  /*3e50*/  SHF.R.U32.HI R12, RZ, 0x17, R15 ;  /* 0x00000017ff0c7819 */ /* 0x000fe2000001160f */
[----:B------:R-:W-:Y:S01]  /*3e60*/  FMUL R63, R59, -0.63661974668502807617 ;  /* 0xbf22f9833b3f7820 */ /* 0x000fe20000400000 */
[----:B------:R-:W-:Y:S01]  /*3e70*/  MOV R69, R29 ;  /* 0x0000001d00457202 */ /* 0x000fe20000000f00 */
[----:B------:R-:W-:Y:S01]  /*3e80*/  FFMA R62, R62, R14, 0.0099999997764825820923 ;  /* 0x3c23d70a3e3e7423 */ /* 0x000fe2000000000e */
[C---:B------:R-:W-:Y:S02]  /*3e90*/  LOP3.LUT R19, R12.reuse, 0xe0, RZ, 0xc0, !PT ;  /* 0x000000e00c137812 */ /* 0x040fe400078ec0ff */
[----:B------:R-:W-:-:S02]  /*3ea0*/  LOP3.LUT R12, R12, 0x1f, RZ, 0xc0, !PT ;  /* 0x0000001f0c0c7812 */ /* 0x000fc400078ec0ff */
[----:B------:R-:W-:Y:S01]  /*3eb0*/  MOV R68, R40 ;  /* 0x0000002800447202 */ /* 0x000fe20000000f00 */
[----:B------:R-:W-:Y:S01]  /*3ec0*/  VIADD R19, R19, 0xffffff80 ;  /* 0xffffff8013137836 */ /* 0x000fe20000000000 */
[----:B------:R-:W-:Y:S02]  /*3ed0*/  LOP3.LUT R57, R57, 0x80000000, RZ, 0xfc, !PT ;  /* 0x8000000039397812 */ /* 0x000fe400078efcff */
[----:B------:R-:W-:Y:S02]  /*3ee0*/  IADD3 R56, PT, PT, -R12, 0x20, RZ ;  /* 0x000000200c387810 */ /* 0x000fe40007ffe1ff */
[----:B------:R-:W-:-:S04]  /*3ef0*/  SHF.R.U32.HI R19, RZ, 0x5, R19 ;  /* 0x00000005ff137819 */ /* 0x000fc80000011613 */
[----:B------:R-:W-:Y:S01]  /*3f00*/  IADD3 R67, PT, PT, -R19, RZ, RZ ;  /* 0x000000ff13437210 */ /* 0x000fe20007ffe1ff */
[----:B------:R-:W-:Y:S06]  /*3f10*/  @P0 BRA `(.L_x_105) ;  /* 0x0000000000a80947 */ /* 0x000fec0003800000 */
[----:B------:R-:W-:Y:S02]  /*3f20*/  HFMA2 R19, -RZ, RZ, 0, 0 ;  /* 0x00000000ff137431 */ /* 0x000fe400000001ff */
[----:B------:R-:W-:Y:S01]  /*3f30*/  IMAD.MOV.U32 R70, RZ, RZ, RZ ;  /* 0x000000ffff467224 */ /* 0x000fe200078e00ff */
[----:B------:R-:W-:-:S06]  /*3f40*/  UMOV UR4, URZ ;  /* 0x000000ff00047c82 */ /* 0x000fcc0008000000 */
.L_x_106:
[----:B0-----:R-:W0:Y:S02]  /*3f50*/  LDC.64 R20, c[0x4][RZ] ;  /* 0x01000000ff147b82 */ /* 0x001e240000000a00 */
[----:B0-----:R-:W-:-:S05]  /*3f60*/  IMAD.WIDE.U32 R22, R19, 0x4, R20 ;  /* 0x0000000413167825 */ /* 0x001fca00078e0014 */
[----:B------:R-:W2:Y:S01]  /*3f70*/  LDG.E.CONSTANT R21, desc[UR6][R22.64] ;  /* 0x0000000616157981 */ /* 0x000ea2000c1e9900 */
[C---:B------:R-:W-:Y:S01]  /*3f80*/  LEA R68, R19.reuse, UR10, 0x2 ;  /* 0x0000000a13447c11 */ /* 0x040fe2000f8e10ff */
[----:B------:R-:W-:-:S05]  /*3f90*/  VIADD R19, R19, 0x1 ;  /* 0x0000000113137836 */ /* 0x000fca0000000000 */
[----:B------:R-:W-:Y:S01]  /*3fa0*/  ISETP.NE.AND P0, PT, R19, 0x6, PT ;  /* 0x000000061300780c */ /* 0x000fe20003f05270 */
[----:B--2---:R-:W-:-:S03]  /*3fb0*/  IMAD.WIDE.U32 R20, R21, R28, RZ ;  /* 0x0000001c15147225 */ /* 0x004fc600078e00ff */
[----:B------:R-:W-:-:S04]  /*3fc0*/  IADD3 R69, P1, PT, R20, R70, RZ ;  /* 0x0000004614457210 */ /* 0x000fc80007f3e0ff */
[----:B------:R-:W-:Y:S01]  /*3fd0*/  IADD3.X R70, PT, PT, R21, UR4, RZ, P1, !PT ;  /* 0x0000000415467c10 */ /* 0x000fe20008ffe4ff */
[----:B------:R0:W-:Y:S04]  /*3fe0*/  STL [R68], R69 ;  /* 0x0000004544007387 */ /* 0x0001e80000100800 */
[----:B------:R-:W-:Y:S05]  /*3ff0*/  @P0 BRA `(.L_x_106) ;  /* 0xfffffffc00d40947 */ /* 0x000fea000383ffff */
[----:B------:R-:W-:Y:S01]  /*4000*/  ISETP.NE.AND P0, PT, R30, RZ, PT ;  /* 0x000000ff1e00720c */ /* 0x000fe20003f05270 */
[----:B------:R1:W-:Y:S04]  /*4010*/  STL [R1+0x18], R70 ;  /* 0x0000184601007387 */ /* 0x0003e80000100800 */
[----:B------:R-:W2:Y:S04]  /*4020*/  LDL R20, [R25+0x14] ;  /* 0x0000140019147983 */ /* 0x000ea80000100800 */
[----:B------:R-:W3:Y:S04]  /*4030*/  LDL R19, [R25+0x18] ;  /* 0x0000180019137983 */ /* 0x000ee80000100800 */
[----:B0-----:R-:W4:Y:S01]  /*4040*/  @P0 LDL R68, [R25+0x10] ;  /* 0x0000100019440983 */ /* 0x001f220000100800 */
[----:B------:R-:W-:Y:S01]  /*4050*/  UMOV UR4, 0x54442d19 ;  /* 0x54442d1900047882 */ /* 0x000fe20000000000 */
[----:B------:R-:W-:Y:S01]  /*4060*/  UMOV UR5, 0x3bf921fb ;  /* 0x3bf921fb00057882 */ /* 0x000fe20000000000 */
[----:B--2---:R-:W-:-:S02]  /*4070*/  @P0 SHF.L.U32 R23, R20, R30, RZ ;  /* 0x0000001e14170219 */ /* 0x004fc400000006ff */
[-C--:B------:R-:W-:Y:S02]  /*4080*/  @P0 SHF.R.U32.HI R22, RZ, R27.reuse, R20 ;  /* 0x0000001bff160219 */ /* 0x080fe40000011614 */
[----:B---3--:R-:W-:Y:S02]  /*4090*/  @P0 SHF.L.U32 R21, R19, R30, RZ ;  /* 0x0000001e13150219 */ /* 0x008fe400000006ff */
[----:B----4-:R-:W-:Y:S02]  /*40a0*/  @P0 SHF.R.U32.HI R68, RZ, R27, R68 ;  /* 0x0000001bff440219 */ /* 0x010fe40000011644 */
[----:B------:R-:W-:-:S03]  /*40b0*/  @P0 IADD3 R19, PT, PT, R21, R22, RZ ;  /* 0x0000001615130210 */ /* 0x000fc60007ffe0ff */
[----:B------:R-:W-:-:S05]  /*40c0*/  @P0 IMAD.IADD R20, R23, 0x1, R68 ;  /* 0x0000000117140824 */ /* 0x000fca00078e0244 */
[C---:B------:R-:W-:Y:S02]  /*40d0*/  SHF.L.W.U32.HI R69, R20.reuse, 0x2, R19 ;  /* 0x0000000214457819 */ /* 0x040fe40000010e13 */
[----:B------:R-:W-:Y:S02]  /*40e0*/  SHF.L.U32 R20, R20, 0x2, RZ ;  /* 0x0000000214147819 */ /* 0x000fe400000006ff */
[----:B------:R-:W-:-:S04]  /*40f0*/  SHF.R.S32.HI R21, RZ, 0x1f, R69 ;  /* 0x0000001fff157819 */ /* 0x000fc80000011445 */
[C---:B------:R-:W-:Y:S02]  /*4100*/  LOP3.LUT R20, R21.reuse, R20, RZ, 0x3c, !PT ;  /* 0x0000001415147212 */ /* 0x040fe400078e3cff */
[----:B------:R-:W-:-:S06]  /*4110*/  LOP3.LUT R21, R21, R69, RZ, 0x3c, !PT ;  /* 0x0000004515157212 */ /* 0x000fcc00078e3cff */
[----:B------:R-:W0:Y:S01]  /*4120*/  I2F.F64.S64 R20, R20 ;  /* 0x0000001400147312 */ /* 0x000e220000301c00 */
[----:B------:R-:W-:Y:S01]  /*4130*/  ISETP.GE.AND P0, PT, R36, RZ, PT ;  /* 0x000000ff2400720c */ /* 0x000fe20003f06270 */
[----:B0-----:R-:W-:Y:S01]  /*4140*/  DMUL R22, R20, UR4 ;  /* 0x0000000414167c28 */ /* 0x001fe20008000000 */
[----:B------:R-:W-:Y:S02]  /*4150*/  SHF.R.U32.HI R68, RZ, 0x1e, R19 ;  /* 0x0000001eff447819 */ /* 0x000fe40000011613 */
[----:B-1----:R-:W-:-:S07]  /*4160*/  LOP3.LUT R70, R69, R36, RZ, 0x3c, !PT ;  /* 0x0000002445467212 */ /* 0x002fce00078e3cff */
[----:B------:R-:W0:Y:S01]  /*4170*/  F2F.F32.F64 R22, R22 ;  /* 0x0000001600167310 */ /* 0x000e220000301000 */
[----:B------:R-:W-:Y:S02]  /*4180*/  LEA.HI R69, R69, R68, RZ, 0x1 ;  /* 0x0000004445457211 */ /* 0x000fe400078f08ff */
[----:B------:R-:W-:-:S03]  /*4190*/  ISETP.GE.AND P1, PT, R70, RZ, PT ;  /* 0x000000ff4600720c */ /* 0x000fc60003f26270 */
[----:B------:R-:W-:Y:S01]  /*41a0*/  @!P0 IMAD.MOV R69, RZ, RZ, -R69 ;  /* 0x000000ffff458224 */ /* 0x000fe200078e0a45 */
[----:B0-----:R-:W-:-:S09]  /*41b0*/  FSEL R68, -R22, R22, !P1 ;  /* 0x0000001616447208 */ /* 0x001fd20004800100 */
.L_x_105:
[----:B------:R-:W-:Y:S05]  /*41c0*/  BSYNC.RECONVERGENT B1 ;  /* 0x0000000000017941 */ /* 0x000fea0003800200 */
.L_x_104:
[----:B------:R-:W-:Y:S01]  /*41d0*/  MOV R23, 0x37cbac00 ;  /* 0x37cbac0000177802 */ /* 0x000fe20000000f00 */
        /* <DEDUP_REMOVED lines=14> */
[----:B------:R-:W-:Y:S02]  /*42c0*/  FSEL R71, -R19, -0.4999999701976776123, !P0 ;  /* 0xbeffffff13477808 */ /* 0x000fe40004000100 */
[----:B------:R-:W-:Y:S01]  /*42d0*/  MOV R73, R29 ;  /* 0x0000001d00497202 */ /* 0x000fe20000000f00 */
[C---:B------:R-:W-:Y:S02]  /*42e0*/  FFMA R69, R21.reuse, R20, RZ ;  /* 0x0000001415457223 */ /* 0x040fe400000000ff */
[----:B------:R-:W-:-:S04]  /*42f0*/  FFMA R70, R21, R70, R71 ;  /* 0x0000004615467223 */ /* 0x000fc80000000047 */
[----:B------:R-:W-:Y:S01]  /*4300*/  FFMA R74, R69, R70, R20 ;  /* 0x00000046454a7223 */ /* 0x000fe20000000014 */
[----:B------:R-:W-:-:S03]  /*4310*/  IMAD.MOV.U32 R70, RZ, RZ, R40 ;  /* 0x000000ffff467224 */ /* 0x000fc600078e0028 */
[----:B------:R-:W-:Y:S01]  /*4320*/  @P1 FADD R74, RZ, -R74 ;  /* 0x8000004aff4a1221 */ /* 0x000fe20000000000 */
[----:B------:R-:W-:Y:S06]  /*4330*/  @P2 BRA `(.L_x_108) ;  /* 0x0000000000a82947 */ /* 0x000fec0003800000 */
[----:B------:R-:W-:Y:S02]  /*4340*/  HFMA2 R72, -RZ, RZ, 0, 0 ;  /* 0x00000000ff487431 */ /* 0x000fe400000001ff */
[----:B------:R-:W-:Y:S01]  /*4350*/  IMAD.MOV.U32 R71, RZ, RZ, RZ ;  /* 0x000000ffff477224 */ /* 0x000fe200078e00ff */
[----:B------:R-:W-:-:S06]  /*4360*/  UMOV UR4, URZ ;  /* 0x000000ff00047c82 */ /* 0x000fcc0008000000 */
.L_x_109:
[----:B0-----:R-:W0:Y:S02]  /*4370*/  LDC.64 R20, c[0x4][RZ] ;  /* 0x01000000ff147b82 */ /* 0x001e240000000a00 */
[----:B0-----:R-:W-:-:S05]  /*4380*/  IMAD.WIDE.U32 R68, R71, 0x4, R20 ;  /* 0x0000000447447825 */ /* 0x001fca00078e0014 */
[----:B------:R-:W2:Y:S01]  /*4390*/  LDG.E.CONSTANT R21, desc[UR6][R68.64] ;  /* 0x0000000644157981 */ /* 0x000ea2000c1e9900 */
[C---:B------:R-:W-:Y:S02]  /*43a0*/  LEA R70, R71.reuse, UR10, 0x2 ;  /* 0x0000000a47467c11 */ /* 0x040fe4000f8e10ff */
[----:B------:R-:W-:-:S04]  /*43b0*/  IADD3 R71, PT, PT, R71, 0x1, RZ ;  /* 0x0000000147477810 */ /* 0x000fc80007ffe0ff */
        /* <DEDUP_REMOVED lines=13> */
[----:B------:R-:W-:-:S02]  /*4490*/  ISETP.GE.AND P1, PT, R36, RZ, PT ;  /* 0x000000ff2400720c */ /* 0x000fc40003f26270 */
[-C--:B--2---:R-:W-:Y:S02]  /*44a0*/  @P0 SHF.L.U32 R21, R71, R30.reuse, RZ ;  /* 0x0000001e47150219 */ /* 0x084fe400000006ff */
[-C--:B---3--:R-:W-:Y:S02]  /*44b0*/  @P0 SHF.R.U32.HI R68, RZ, R27.reuse, R20 ;  /* 0x0000001bff440219 */ /* 0x088fe40000011614 */
[----:B------:R-:W-:Y:S02]  /*44c0*/  @P0 SHF.L.U32 R69, R20, R30, RZ ;  /* 0x0000001e14450219 */ /* 0x000fe400000006ff */
[----:B----4-:R-:W-:Y:S01]  /*44d0*/  @P0 SHF.R.U32.HI R70, RZ, R27, R70 ;  /* 0x0000001bff460219 */ /* 0x010fe20000011646 */
[----:B------:R-:W-:-:S03]  /*44e0*/  @P0 IMAD.IADD R71, R21, 0x1, R68 ;  /* 0x0000000115470824 */ /* 0x000fc600078e0244 */
[----:B------:R-:W-:Y:S02]  /*44f0*/  @P0 IADD3 R20, PT, PT, R69, R70, RZ ;  /* 0x0000004645140210 */ /* 0x000fe40007ffe0ff */
[--C-:B------:R-:W-:Y:S02]  /*4500*/  SHF.R.U32.HI R70, RZ, 0x1e, R71.reuse ;  /* 0x0000001eff467819 */ /* 0x100fe40000011647 */
[C---:B------:R-:W-:Y:S01]  /*4510*/  SHF.L.W.U32.HI R73, R20.reuse, 0x2, R71 ;  /* 0x0000000214497819 */ /* 0x040fe20000010e47 */
[----:B------:R-:W-:-:S03]  /*4520*/  IMAD.SHL.U32 R20, R20, 0x4, RZ ;  /* 0x0000000414147824 */ /* 0x000fc600078e00ff */
[----:B------:R-:W-:Y:S02]  /*4530*/  SHF.R.S32.HI R21, RZ, 0x1f, R73 ;  /* 0x0000001fff157819 */ /* 0x000fe40000011449 */
[----:B-1----:R-:W-:Y:S02]  /*4540*/  LOP3.LUT R72, R73, R36, RZ, 0x3c, !PT ;  /* 0x0000002449487212 */ /* 0x002fe400078e3cff */
[C---:B------:R-:W-:Y:S02]  /*4550*/  LOP3.LUT R20, R21.reuse, R20, RZ, 0x3c, !PT ;  /* 0x0000001415147212 */ /* 0x040fe400078e3cff */
[----:B------:R-:W-:Y:S02]  /*4560*/  LOP3.LUT R21, R21, R73, RZ, 0x3c, !PT ;  /* 0x0000004915157212 */ /* 0x000fe400078e3cff */
[----:B------:R-:W-:Y:S02]  /*4570*/  ISETP.GE.AND P0, PT, R72, RZ, PT ;  /* 0x000000ff4800720c */ /* 0x000fe40003f06270 */
[----:B------:R-:W-:-:S02]  /*4580*/  LEA.HI R73, R73, R70, RZ, 0x1 ;  /* 0x0000004649497211 */ /* 0x000fc400078f08ff */
[----:B------:R-:W0:Y:S02]  /*4590*/  I2F.F64.S64 R20, R20 ;  /* 0x0000001400147312 */ /* 0x000e240000301c00 */
[----:B------:R-:W-:Y:S01]  /*45a0*/  @!P1 IADD3 R73, PT, PT, -R73, RZ, RZ ;  /* 0x000000ff49499210 */ /* 0x000fe20007ffe1ff */
[----:B0-----:R-:W-:-:S10]  /*45b0*/  DMUL R68, R20, UR4 ;  /* 0x0000000414447c28 */ /* 0x001fd40008000000 */
[----:B------:R-:W0:Y:S02]  /*45c0*/  F2F.F32.F64 R68, R68 ;  /* 0x0000004400447310 */ /* 0x000e240000301000 */
[----:B0-----:R-:W-:-:S07]  /*45d0*/  FSEL R70, -R68, R68, !P0 ;  /* 0x0000004444467208 */ /* 0x001fce0004000100 */
.L_x_108:
[----:B------:R-:W-:Y:S05]  /*45e0*/  BSYNC.RECONVERGENT B1 ;  /* 0x0000000000017941 */ /* 0x000fea0003800200 */
.L_x_107:
[----:B------:R-:W-:Y:S01]  /*45f0*/  FMUL R21, R70, R70 ;  /* 0x0000004646157220 */ /* 0x000fe20000400000 */
[C---:B------:R-:W-:Y:S01]  /*4600*/  LOP3.LUT R68, R73.reuse, 0x1, RZ, 0xc0, !PT ;  /* 0x0000000149447812 */ /* 0x040fe200078ec0ff */
[----:B------:R-:W0:Y:S01]  /*4610*/  F2I.NTZ R63, R63 ;  /* 0x0000003f003f7305 */ /* 0x000e220000203100 */
[----:B------:R-:W-:Y:S01]  /*4620*/  LOP3.LUT P1, RZ, R73, 0x2, RZ, 0xc0, !PT ;  /* 0x0000000249ff7812 */ /* 0x000fe2000782c0ff */
[----:B------:R-:W-:Y:S01]  /*4630*/  FFMA R20, R21, R23, -0.0013887860113754868507 ;  /* 0xbab607ed15147423 */ /* 0x000fe20000000017 */
[----:B------:R-:W-:Y:S01]  /*4640*/  ISETP.NE.U32.AND P0, PT, R68, 0x1, PT ;  /* 0x000000014400780c */ /* 0x000fe20003f05070 */
[----:B------:R-:W-:Y:S01]  /*4650*/  BSSY.RECONVERGENT B1, `(.L_x_110) ;  /* 0x000004e000017945 */ /* 0x000fe20003800200 */
[----:B------:R-:W-:Y:S02]  /*4660*/  FSETP.GE.AND P2, PT, |R59|, 105615, PT ;  /* 0x47ce47803b00780b */ /* 0x000fe40003f46200 */
[----:B------:R-:W-:Y:S02]  /*4670*/  FSEL R68, R20, -0.00019574658654164522886, !P0 ;  /* 0xb94d415314447808 */ /* 0x000fe40004000000 */
[----:B------:R-:W-:-:S02]  /*4680*/  FSEL R72, R22, 0.041666727513074874878, P0 ;  /* 0x3d2aaabb16487808 */ /* 0x000fc40000000000 */
[----:B------:R-:W-:Y:S02]  /*4690*/  FSEL R20, R70, 1, P0 ;  /* 0x3f80000046147808 */ /* 0x000fe40000000000 */
[----:B------:R-:W-:Y:S01]  /*46a0*/  FSEL R71, -R19, -0.4999999701976776123, P0 ;  /* 0xbeffffff13477808 */ /* 0x000fe20000000100 */
[C---:B------:R-:W-:Y:S02]  /*46b0*/  FFMA R68, R21.reuse, R68, R72 ;  /* 0x0000004415447223 */ /* 0x040fe40000000048 */
[C---:B------:R-:W-:Y:S02]  /*46c0*/  FFMA R69, R21.reuse, R20, RZ ;  /* 0x0000001415457223 */ /* 0x040fe400000000ff */
[----:B------:R-:W-:Y:S01]  /*46d0*/  FFMA R68, R21, R68, R71 ;  /* 0x0000004415447223 */ /* 0x000fe20000000047 */
[----:B------:R-:W-:-:S03]  /*46e0*/  FADD R21, -R43, R2 ;  /* 0x000000022b157221 */ /* 0x000fc60000000100 */
[----:B------:R-:W-:Y:S01]  /*46f0*/  FFMA R20, R69, R68, R20 ;  /* 0x0000004445147223 */ /* 0x000fe20000000014 */
[----:B------:R-:W-:Y:S01]  /*4700*/  FADD R69, -R42, R3 ;  /* 0x000000032a457221 */ /* 0x000fe20000000100 */
[----:B------:R-:W-:Y:S02]  /*4710*/  SHF.L.U32 R68, R67, 0x2, RZ ;  /* 0x0000000243447819 */ /* 0x000fe400000006ff */
[----:B------:R-:W-:Y:S01]  /*4720*/  @P1 FADD R20, RZ, -R20 ;  /* 0x80000014ff141221 */ /* 0x000fe20000000000 */
[----:B------:R-:W-:-:S03]  /*4730*/  FSETP.EQ.OR P1, PT, |R59|, +INF , !P2 ;  /* 0x7f8000003b00780b */ /* 0x000fc60005722600 */
[C---:B------:R-:W-:Y:S01]  /*4740*/  FMUL R71, R20.reuse, R21 ;  /* 0x0000001514477220 */ /* 0x040fe20000400000 */
[----:B------:R-:W-:-:S03]  /*4750*/  FMUL R20, R20, R69 ;  /* 0x0000004514147220 */ /* 0x000fc60000400000 */
[C---:B------:R-:W-:Y:S01]  /*4760*/  FFMA R71, R74.reuse, R69, R71 ;  /* 0x000000454a477223 */ /* 0x040fe20000000047 */
[----:B------:R-:W-:Y:S01]  /*4770*/  FFMA R20, R74, R21, -R20 ;  /* 0x000000154a147223 */ /* 0x000fe20000000814 */
[----:B------:R-:W-:-:S03]  /*4780*/  FMUL R69, RZ, -R59 ;  /* 0x8000003bff457220 */ /* 0x000fc60000400000 */
[----:B------:R-:W-:-:S04]  /*4790*/  FSETP.GEU.AND P0, PT, |R71|, R34, PT ;  /* 0x000000224700720b */ /* 0x000fc80003f0e200 */
[----:B------:R-:W-:Y:S02]  /*47a0*/  FSETP.GEU.OR P0, PT, |R20|, R35, P0 ;  /* 0x000000231400720b */ /* 0x000fe4000070e600 */
[----:B0-----:R-:W-:-:S05]  /*47b0*/  I2FP.F32.S32 R20, R63 ;  /* 0x0000003f00147245 */ /* 0x001fca0000201400 */
[C---:B------:R-:W-:Y:S01]  /*47c0*/  FFMA R21, R20.reuse, -1.5707962512969970703, -R59 ;  /* 0xbfc90fda14157823 */ /* 0x040fe2000000083b */
[----:B------:R-:W-:Y:S01]  /*47d0*/  SEL R59, R63, RZ, !P2 ;  /* 0x000000ff3f3b7207 */ /* 0x000fe20005000000 */
[----:B------:R-:W-:Y:S02]  /*47e0*/  IMAD.IADD R63, R1, 0x1, R68 ;  /* 0x00000001013f7824 */ /* 0x000fe400078e0244 */
[----:B------:R-:W-:Y:S01]  /*47f0*/  FFMA R21, R20, -7.5497894158615963534e-08, R21 ;  /* 0xb3a2216814157823 */ /* 0x000fe20000000015 */
[----:B------:R-:W-:Y:S01]  /*4800*/  MOV R70, R59 ;  /* 0x0000003b00467202 */ /* 0x000fe20000000f00 */
[----:B------:R-:W-:Y:S02]  /*4810*/  @!P0 IMAD R71, R66, 0x8, R37 ;  /* 0x0000000842478824 */ /* 0x000fe400078e0225 */
[----:B------:R-:W-:Y:S01]  /*4820*/  @!P0 FADD R65, R2, R65 ;  /* 0x0000004102418221 */ /* 0x000fe20000000000 */
[----:B------:R-:W-:Y:S01]  /*4830*/  @!P2 FFMA R69, R20, -5.3903029534742383927e-15, R21 ;  /* 0xa7c234c51445a823 */ /* 0x000fe20000000015 */
[----:B------:R-:W-:Y:S01]  /*4840*/  @!P0 FADD R64, R3, R64 ;  /* 0x0000004003408221 */ /* 0x000fe20000000000 */
[----:B------:R-:W-:Y:S01]  /*4850*/  @!P0 VIADD R66, R66, 0x1 ;  /* 0x0000000142428836 */ /* 0x000fe20000000000 */
[----:B------:R0:W-:Y:S02]  /*4860*/  @!P0 STL.64 [R71], R2 ;  /* 0x0000000247008387 */ /* 0x0001e40000100a00 */
[----:B------:R-:W-:Y:S01]  /*4870*/  MOV R67, R69 ;  /* 0x0000004500437202 */ /* 0x000fe20000000f00 */
[----:B------:R-:W-:Y:S06]  /*4880*/  @P1 BRA `(.L_x_111) ;  /* 0x0000000000a81947 */ /* 0x000fec0003800000 */
[----:B------:R-:W-:Y:S02]  /*4890*/  HFMA2 R69, -RZ, RZ, 0, 0 ;  /* 0x00000000ff457431 */ /* 0x000fe400000001ff */
[----:B------:R-:W-:Y:S01]  /*48a0*/  IMAD.MOV.U32 R72, RZ, RZ, RZ ;  /* 0x000000ffff487224 */ /* 0x000fe200078e00ff */
[----:B------:R-:W-:-:S06]  /*48b0*/  UMOV UR4, URZ ;  /* 0x000000ff00047c82 */ /* 0x000fcc0008000000 */
.L_x_112:
[----:B0-----:R-:W0:Y:S02]  /*48c0*/  LDC.64 R2, c[0x4][RZ] ;  /* 0x01000000ff027b82 */ /* 0x001e240000000a00 */
[----:B0-----:R-:W-:-:S05]  /*48d0*/  IMAD.WIDE.U32 R20, R69, 0x4, R2 ;  /* 0x0000000445147825 */ /* 0x001fca00078e0002 */
[----:B------:R-:W2:Y:S01]  /*48e0*/  LDG.E.CONSTANT R2, desc[UR6][R20.64] ;  /* 0x0000000614027981 */ /* 0x000ea2000c1e9900 */
[C---:B-1----:R-:W-:Y:S01]  /*48f0*/  LEA R70, R69.reuse, UR10, 0x2 ;  /* 0x0000000a45467c11 */ /* 0x042fe2000f8e10ff */
        /* <DEDUP_REMOVED lines=9> */
[----:B------:R-:W3:Y:S04]  /*4990*/  LDL R3, [R63+0x14] ;  /* 0x000014003f037983 */ /* 0x000ee80000100800 */
[----:B------:R-:W4:Y:S04]  /*49a0*/  LDL R69, [R63+0x18] ;  /* 0x000018003f457983 */ /* 0x000f280000100800 */
[----:B-1----:R-:W5:Y:S01]  /*49b0*/  @P0 LDL R71, [R63+0x10] ;  /* 0x000010003f470983 */ /* 0x002f620000100800 */
[----:B------:R-:W-:Y:S01]  /*49c0*/  UMOV UR4, 0x54442d19 ;  /* 0x54442d1900047882 */ /* 0x000fe20000000000 */
[----:B------:R-:W-:Y:S01]  /*49d0*/  UMOV UR5, 0x3bf921fb ;  /* 0x3bf921fb00057882 */ /* 0x000fe20000000000 */
[----:B---3--:R-:W-:-:S02]  /*49e0*/  @P0 SHF.L.U32 R20, R3, R12, RZ ;  /* 0x0000000c03140219 */ /* 0x008fc400000006ff */
[----:B------:R-:W-:Y:S02]  /*49f0*/  @P0 SHF.R.U32.HI R21, RZ, R56, R3 ;  /* 0x00000038ff150219 */ /* 0x000fe40000011603 */
[----:B----4-:R-:W-:Y:S02]  /*4a00*/  @P0 SHF.L.U32 R2, R69, R12, RZ ;  /* 0x0000000c45020219 */ /* 0x010fe400000006ff */
[----:B-----5:R-:W-:Y:S02]  /*4a10*/  @P0 SHF.R.U32.HI R71, RZ, R56, R71 ;  /* 0x00000038ff470219 */ /* 0x020fe40000011647 */
        /* <DEDUP_REMOVED lines=11> */
[----:B------:R-:W-:-:S07]  /*4ad0*/  LOP3.LUT R71, R70, R15, RZ, 0x3c, !PT ;  /* 0x0000000f46477212 */ /* 0x000fce00078e3cff */
[----:B------:R-:W0:Y:S01]  /*4ae0*/  F2F.F32.F64 R20, R20 ;  /* 0x0000001400147310 */ /* 0x000e220000301000 */
[----:B------:R-:W-:Y:S02]  /*4af0*/  LEA.HI R70, R70, R69, RZ, 0x1 ;  /* 0x0000004546467211 */ /* 0x000fe400078f08ff */
[----:B------:R-:W-:-:S03]  /*4b00*/  ISETP.GE.AND P2, PT, R71, RZ, PT ;  /* 0x000000ff4700720c */ /* 0x000fc60003f46270 */
[----:B------:R-:W-:Y:S01]  /*4b10*/  @!P0 IMAD.MOV R70, RZ, RZ, -R70 ;  /* 0x000000ffff468224 */ /* 0x000fe200078e0a46 */
[----:B0-2---:R-:W-:-:S09]  /*4b20*/  FSEL R69, -R20, R20, !P2 ;  /* 0x0000001414457208 */ /* 0x005fd20005000100 */
.L_x_111:
[----:B------:R-:W-:Y:S05]  /*4b30*/  BSYNC.RECONVERGENT B1 ;  /* 0x0000000000017941 */ /* 0x000fea0003800200 */
.L_x_110:
[----:B0-----:R-:W-:Y:S01]  /*4b40*/  FMUL R3, R69, R69 ;  /* 0x0000004545037220 */ /* 0x001fe20000400000 */
[C---:B------:R-:W-:Y:S01]  /*4b50*/  LOP3.LUT R20, R70.reuse, 0x1, RZ, 0xc0, !PT ;  /* 0x0000000146147812 */ /* 0x040fe200078ec0ff */
[----:B------:R-:W-:Y:S01]  /*4b60*/  BSSY.RECONVERGENT B1, `(.L_x_113) ;  /* 0x000003c000017945 */ /* 0x000fe20003800200 */
[----:B------:R-:W-:Y:S01]  /*4b70*/  IADD3 R21, PT, PT, R70, 0x1, RZ ;  /* 0x0000000146157810 */ /* 0x000fe20007ffe0ff */
[----:B------:R-:W-:Y:S01]  /*4b80*/  FFMA R2, R3, R23, -0.0013887860113754868507 ;  /* 0xbab607ed03027423 */ /* 0x000fe20000000017 */
[----:B------:R-:W-:Y:S01]  /*4b90*/  ISETP.NE.U32.AND P0, PT, R20, 0x1, PT ;  /* 0x000000011400780c */ /* 0x000fe20003f05070 */
[----:B------:R-:W-:Y:S01]  /*4ba0*/  IMAD.IADD R68, R1, 0x1, R68 ;  /* 0x0000000101447824 */ /* 0x000fe200078e0244 */
[----:B------:R-:W-:Y:S02]  /*4bb0*/  LOP3.LUT P2, RZ, R21, 0x2, RZ, 0xc0, !PT ;  /* 0x0000000215ff7812 */ /* 0x000fe4000784c0ff */
[----:B------:R-:W-:Y:S02]  /*4bc0*/  FSEL R20, R2, -0.00019574658654164522886, P0 ;  /* 0xb94d415302147808 */ /* 0x000fe40000000000 */
[----:B------:R-:W-:-:S02]  /*4bd0*/  FSEL R70, R22, 0.041666727513074874878, !P0 ;  /* 0x3d2aaabb16467808 */ /* 0x000fc40004000000 */
[----:B------:R-:W-:Y:S01]  /*4be0*/  FSEL R2, R69, 1, !P0 ;  /* 0x3f80000045027808 */ /* 0x000fe20004000000 */
[----:B------:R-:W-:Y:S01]  /*4bf0*/  IMAD.MOV.U32 R69, RZ, RZ, R67 ;  /* 0x000000ffff457224 */ /* 0x000fe200078e0043 */
[----:B------:R-:W-:Y:S01]  /*4c00*/  FSEL R21, -R19, -0.4999999701976776123, !P0 ;  /* 0xbeffffff13157808 */ /* 0x000fe20004000100 */
[C---:B------:R-:W-:Y:S01]  /*4c10*/  FFMA R20, R3.reuse, R20, R70 ;  /* 0x0000001403147223 */ /* 0x040fe20000000046 */
[----:B------:R-:W-:Y:S01]  /*4c20*/  MOV R70, R59 ;  /* 0x0000003b00467202 */ /* 0x000fe20000000f00 */
[C---:B------:R-:W-:Y:S02]  /*4c30*/  FFMA R73, R3.reuse, R2, RZ ;  /* 0x0000000203497223 */ /* 0x040fe400000000ff */
[----:B------:R-:W-:-:S04]  /*4c40*/  FFMA R20, R3, R20, R21 ;  /* 0x0000001403147223 */ /* 0x000fc80000000015 */
[----:B------:R-:W-:-:S04]  /*4c50*/  FFMA R73, R73, R20, R2 ;  /* 0x0000001449497223 */ /* 0x000fc80000000002 */
[----:B------:R-:W-:Y:S01]  /*4c60*/  @P2 FADD R73, RZ, -R73 ;  /* 0x80000049ff492221 */ /* 0x000fe20000000000 */
[----:B------:R-:W-:Y:S06]  /*4c70*/  @P1 BRA `(.L_x_114) ;  /* 0x0000000000a81947 */ /* 0x000fec0003800000 */
[----:B------:R-:W-:Y:S02]  /*4c80*/  HFMA2 R72, -RZ, RZ, 0, 0 ;  /* 0x00000000ff487431 */ /* 0x000fe400000001ff */
[----:B------:R-:W-:Y:S01]  /*4c90*/  IMAD.MOV.U32 R69, RZ, RZ, RZ ;  /* 0x000000ffff457224 */ /* 0x000fe200078e00ff */
[----:B------:R-:W-:-:S06]  /*4ca0*/  UMOV UR4, URZ ;  /* 0x000000ff00047c82 */ /* 0x000fcc0008000000 */
.L_x_115:
[----:B0-----:R-:W0:Y:S02]  /*4cb0*/  LDC.64 R2, c[0x4][RZ] ;  /* 0x01000000ff027b82 */ /* 0x001e240000000a00 */
[----:B0-----:R-:W-:-:S06]  /*4cc0*/  IMAD.WIDE.U32 R2, R69, 0x4, R2 ;  /* 0x0000000445027825 */ /* 0x001fcc00078e0002 */
        /* <DEDUP_REMOVED lines=17> */
[----:B--2---:R-:W-:Y:S02]  /*4de0*/  @P0 SHF.L.U32 R2, R69, R12, RZ ;  /* 0x0000000c45020219 */ /* 0x004fe400000006ff */
[----:B---3--:R-:W-:Y:S02]  /*4df0*/  @P0 SHF.R.U32.HI R21, RZ, R56, R3 ;  /* 0x00000038ff150219 */ /* 0x008fe40000011603 */
[----:B------:R-:W-:Y:S02]  /*4e00*/  @P0 SHF.L.U32 R20, R3, R12, RZ ;  /* 0x0000000c03140219 */ /* 0x000fe400000006ff */
[----:B----4-:R-:W-:Y:S01]  /*4e10*/  @P0 SHF.R.U32.HI R71, RZ, R56, R71 ;  /* 0x00000038ff470219 */ /* 0x010fe20000011647 */
[----:B------:R-:W-:-:S03]  /*4e20*/  @P0 IMAD.IADD R69, R2, 0x1, R21 ;  /* 0x0000000102450824 */ /* 0x000fc600078e0215 */
[----:B------:R-:W-:-:S04]  /*4e30*/  @P0 IADD3 R3, PT, PT, R20, R71, RZ ;  /* 0x0000004714030210 */ /* 0x000fc80007ffe0ff */
[C-C-:B------:R-:W-:Y:S01]  /*4e40*/  SHF.L.W.U32.HI R70, R3.reuse, 0x2, R69.reuse ;  /* 0x0000000203467819 */ /* 0x140fe20000010e45 */
[----:B------:R-:W-:Y:S01]  /*4e50*/  IMAD.SHL.U32 R3, R3, 0x4, RZ ;  /* 0x0000000403037824 */ /* 0x000fe200078e00ff */
[----:B------:R-:W-:Y:S02]  /*4e60*/  SHF.R.U32.HI R69, RZ, 0x1e, R69 ;  /* 0x0000001eff457819 */ /* 0x000fe40000011645 */
[----:B------:R-:W-:Y:S02]  /*4e70*/  SHF.R.S32.HI R20, RZ, 0x1f, R70 ;  /* 0x0000001fff147819 */ /* 0x000fe40000011446 */
[----:B------:R-:W-:Y:S02]  /*4e80*/  LOP3.LUT R71, R70, R15, RZ, 0x3c, !PT ;  /* 0x0000000f46477212 */ /* 0x000fe400078e3cff */
[C---:B------:R-:W-:Y:S02]  /*4e90*/  LOP3.LUT R2, R20.reuse, R3, RZ, 0x3c, !PT ;  /* 0x0000000314027212 */ /* 0x040fe400078e3cff */
[----:B------:R-:W-:-:S02]  /*4ea0*/  LOP3.LUT R3, R20, R70, RZ, 0x3c, !PT ;  /* 0x0000004614037212 */ /* 0x000fc400078e3cff */
[----:B------:R-:W-:Y:S02]  /*4eb0*/  ISETP.GE.AND P0, PT, R71, RZ, PT ;  /* 0x000000ff4700720c */ /* 0x000fe40003f06270 */
[----:B------:R-:W-:Y:S02]  /*4ec0*/  LEA.HI R70, R70, R69, RZ, 0x1 ;  /* 0x0000004546467211 */ /* 0x000fe400078f08ff */
[----:B------:R-:W0:Y:S02]  /*4ed0*/  I2F.F64.S64 R2, R2 ;  /* 0x0000000200027312 */ /* 0x000e240000301c00 */
[----:B------:R-:W-:Y:S01]  /*4ee0*/  @!P2 IADD3 R70, PT, PT, -R70, RZ, RZ ;  /* 0x000000ff4646a210 */ /* 0x000fe20007ffe1ff */
[----:B0-----:R-:W-:-:S10]  /*4ef0*/  DMUL R20, R2, UR4 ;  /* 0x0000000402147c28 */ /* 0x001fd40008000000 */
[----:B------:R-:W0:Y:S02]  /*4f00*/  F2F.F32.F64 R20, R20 ;  /* 0x0000001400147310 */ /* 0x000e240000301000 */
[----:B01----:R-:W-:-:S07]  /*4f10*/  FSEL R69, -R20, R20, !P0 ;  /* 0x0000001414457208 */ /* 0x003fce0004000100 */
.L_x_114:
[----:B------:R-:W-:Y:S05]  /*4f20*/  BSYNC.RECONVERGENT B1 ;  /* 0x0000000000017941 */ /* 0x000fea0003800200 */
.L_x_113:
[----:B------:R-:W-:Y:S01]  /*4f30*/  FMUL R3, R69, R69 ;  /* 0x0000004545037220 */ /* 0x000fe20000400000 */
[C---:B------:R-:W-:Y:S01]  /*4f40*/  LOP3.LUT R20, R70.reuse, 0x1, RZ, 0xc0, !PT ;  /* 0x0000000146147812 */ /* 0x040fe200078ec0ff */
[----:B------:R-:W-:Y:S01]  /*4f50*/  BSSY.RECONVERGENT B1, `(.L_x_116) ;  /* 0x0000049000017945 */ /* 0x000fe20003800200 */
[----:B------:R-:W-:Y:S01]  /*4f60*/  LOP3.LUT P2, RZ, R70, 0x2, RZ, 0xc0, !PT ;  /* 0x0000000246ff7812 */ /* 0x000fe2000784c0ff */
[----:B------:R-:W-:Y:S01]  /*4f70*/  FFMA R2, R3, R23, -0.0013887860113754868507 ;  /* 0xbab607ed03027423 */ /* 0x000fe20000000017 */
[----:B------:R-:W-:Y:S02]  /*4f80*/  ISETP.NE.U32.AND P0, PT, R20, 0x1, PT ;  /* 0x000000011400780c */ /* 0x000fe40003f05070 */
[----:B------:R-:W-:Y:S02]  /*4f90*/  ISETP.NE.AND P3, PT, R24, RZ, PT ;  /* 0x000000ff1800720c */ /* 0x000fe40003f65270 */
[----:B------:R-:W-:Y:S02]  /*4fa0*/  FSEL R20, R2, -0.00019574658654164522886, !P0 ;  /* 0xb94d415302147808 */ /* 0x000fe40004000000 */
[----:B------:R-:W-:-:S02]  /*4fb0*/  FSEL R72, R22, 0.041666727513074874878, P0 ;  /* 0x3d2aaabb16487808 */ /* 0x000fc40000000000 */
[----:B------:R-:W-:Y:S02]  /*4fc0*/  FSEL R2, R69, 1, P0 ;  /* 0x3f80000045027808 */ /* 0x000fe40000000000 */
[----:B------:R-:W-:Y:S01]  /*4fd0*/  FSEL R69, -R19, -0.4999999701976776123, P0 ;  /* 0xbeffffff13457808 */ /* 0x000fe20000000100 */
[C---:B------:R-:W-:Y:S02]  /*4fe0*/  FFMA R20, R3.reuse, R20, R72 ;  /* 0x0000001403147223 */ /* 0x040fe40000000048 */
[C---:B------:R-:W-:Y:S02]  /*4ff0*/  FFMA R21, R3.reuse, R2, RZ ;  /* 0x0000000203157223 */ /* 0x040fe400000000ff */
[----:B------:R-:W-:Y:S01]  /*5000*/  FFMA R20, R3, R20, R69 ;  /* 0x0000001403147223 */ /* 0x000fe20000000045 */
[----:B------:R-:W-:Y:S01]  /*5010*/  FADD R3, -R49, R4 ;  /* 0x0000000431037221 */ /* 0x000fe20000000100 */
[----:B------:R-:W-:Y:S02]  /*5020*/  MOV R69, R29 ;  /* 0x0000001d00457202 */ /* 0x000fe40000000f00 */
[----:B------:R-:W-:Y:S01]  /*5030*/  FFMA R2, R21, R20, R2 ;  /* 0x0000001415027223 */ /* 0x000fe20000000002 */
[----:B------:R-:W-:Y:S01]  /*5040*/  FADD R20, -R60, R5 ;  /* 0x000000053c147221 */ /* 0x000fe20000000100 */
[----:B------:R-:W-:-:S02]  /*5050*/  FFMA R21, R61, R14, 0.0099999997764825820923 ;  /* 0x3c23d70a3d157423 */ /* 0x000fc4000000000e */
[----:B------:R-:W-:-:S04]  /*5060*/  @P2 FADD R2, RZ, -R2 ;  /* 0x80000002ff022221 */ /* 0x000fc80000000000 */
[C---:B------:R-:W-:Y:S01]  /*5070*/  FMUL R70, R2.reuse, R3 ;  /* 0x0000000302467220 */ /* 0x040fe20000400000 */
[----:B------:R-:W-:-:S03]  /*5080*/  FMUL R2, R2, R20 ;  /* 0x0000001402027220 */ /* 0x000fc60000400000 */
[C---:B------:R-:W-:Y:S01]  /*5090*/  FFMA R70, R73.reuse, R20, R70 ;  /* 0x0000001449467223 */ /* 0x040fe20000000046 */
[----:B------:R-:W-:Y:S01]  /*50a0*/  FFMA R3, R73, R3, -R2 ;  /* 0x0000000349037223 */ /* 0x000fe20000000802 */
[----:B------:R-:W-:-:S03]  /*50b0*/  IMAD.MOV.U32 R20, RZ, RZ, R40 ;  /* 0x000000ffff147224 */ /* 0x000fc600078e0028 */
[----:B------:R-:W-:-:S04]  /*50c0*/  FSETP.GEU.AND P0, PT, |R70|, R21, PT ;  /* 0x000000154600720b */ /* 0x000fc80003f0e200 */
[----:B------:R-:W-:-:S13]  /*50d0*/  FSETP.GEU.OR P0, PT, |R3|, R62, P0 ;  /* 0x0000003e0300720b */ /* 0x000fda000070e600 */
[----:B------:R-:W-:Y:S02]  /*50e0*/  @!P0 IMAD R2, R66, 0x8, R37 ;  /* 0x0000000842028824 */ /* 0x000fe400078e0225 */
[----:B------:R-:W-:Y:S01]  /*50f0*/  @!P0 FADD R65, R4, R65 ;  /* 0x0000004104418221 */ /* 0x000fe20000000000 */
[----:B------:R-:W-:Y:S01]  /*5100*/  @!P0 FADD R64, R5, R64 ;  /* 0x0000004005408221 */ /* 0x000fe20000000000 */
[----:B------:R-:W-:Y:S01]  /*5110*/  @!P0 IADD3 R66, PT, PT, R66, 0x1, RZ ;  /* 0x0000000142428810 */ /* 0x000fe20007ffe0ff */
[----:B------:R0:W-:Y:S01]  /*5120*/  @!P0 STL.64 [R2], R4 ;  /* 0x0000000402008387 */ /* 0x0001e20000100a00 */
[----:B------:R-:W-:Y:S05]  /*5130*/  @P3 BRA `(.L_x_117) ;  /* 0x0000000000a83947 */ /* 0x000fea0003800000 */
[----:B------:R-:W-:Y:S02]  /*5140*/  HFMA2 R21, -RZ, RZ, 0, 0 ;  /* 0x00000000ff157431 */ /* 0x000fe400000001ff */
[----:B------:R-:W-:Y:S01]  /*5150*/  IMAD.MOV.U32 R70, RZ, RZ, RZ ;  /* 0x000000ffff467224 */ /* 0x000fe200078e00ff */
[----:B------:R-:W-:-:S06]  /*5160*/  UMOV UR4, URZ ;  /* 0x000000ff00047c82 */ /* 0x000fcc0008000000 */
.L_x_118:
        /* <DEDUP_REMOVED lines=15> */
[----:B-1----:R-:W4:Y:S01]  /*5260*/  @P0 LDL R20, [R25+0x10] ;  /* 0x0000100019140983 */ /* 0x002f220000100800 */
[----:B------:R-:W-:Y:S01]  /*5270*/  UMOV UR4, 0x54442d19 ;  /* 0x54442d1900047882 */ /* 0x000fe20000000000 */
[----:B------:R-:W-:Y:S01]  /*5280*/  UMOV UR5, 0x3bf921fb ;  /* 0x3bf921fb00057882 */ /* 0x000fe20000000000 */
[----:B------:R-:W-:-:S02]  /*5290*/  ISETP.GE.AND P2, PT, R36, RZ, PT ;  /* 0x000000ff2400720c */ /* 0x000fc40003f46270 */
[-C--:B--2---:R-:W-:Y:S02]  /*52a0*/  @P0 SHF.L.U32 R5, R2, R30.reuse, RZ ;  /* 0x0000001e02050219 */ /* 0x084fe400000006ff */
        /* <DEDUP_REMOVED lines=10> */
[----:B------:R-:W1:Y:S02]  /*5350*/  I2F.F64.S64 R2, R2 ;  /* 0x0000000200027312 */ /* 0x000e640000301c00 */
[----:B-1----:R-:W-:Y:S01]  /*5360*/  DMUL R4, R2, UR4 ;  /* 0x0000000402047c28 */ /* 0x002fe20008000000 */
[----:B------:R-:W-:Y:S02]  /*5370*/  SHF.R.U32.HI R20, RZ, 0x1e, R21 ;  /* 0x0000001eff147819 */ /* 0x000fe40000011615 */
[----:B0-----:R-:W-:-:S07]  /*5380*/  LOP3.LUT R70, R69, R36, RZ, 0x3c, !PT ;  /* 0x0000002445467212 */ /* 0x001fce00078e3cff */
[----:B------:R-:W0:Y:S01]  /*5390*/  F2F.F32.F64 R4, R4 ;  /* 0x0000000400047310 */ /* 0x000e220000301000 */
[----:B------:R-:W-:Y:S02]  /*53a0*/  LEA.HI R69, R69, R20, RZ, 0x1 ;  /* 0x0000001445457211 */ /* 0x000fe400078f08ff */
[----:B------:R-:W-:-:S03]  /*53b0*/  ISETP.GE.AND P0, PT, R70, RZ, PT ;  /* 0x000000ff4600720c */ /* 0x000fc60003f06270 */
[----:B------:R-:W-:Y:S01]  /*53c0*/  @!P2 IMAD.MOV R69, RZ, RZ, -R69 ;  /* 0x000000ffff45a224 */ /* 0x000fe200078e0a45 */
[----:B0-----:R-:W-:-:S09]  /*53d0*/  FSEL R20, -R4, R4, !P0 ;  /* 0x0000000404147208 */ /* 0x001fd20004000100 */
.L_x_117:
[----:B------:R-:W-:Y:S05]  /*53e0*/  BSYNC.RECONVERGENT B1 ;  /* 0x0000000000017941 */ /* 0x000fea0003800200 */
.L_x_116:
[----:B------:R-:W-:Y:S01]  /*53f0*/  FMUL R3, R20, R20 ;  /* 0x0000001414037220 */ /* 0x000fe20000400000 */
[C---:B0-----:R-:W-:Y:S01]  /*5400*/  LOP3.LUT R4, R69.reuse, 0x1, RZ, 0xc0, !PT ;  /* 0x0000000145047812 */ /* 0x041fe200078ec0ff */
[----:B------:R-:W-:Y:S01]  /*5410*/  BSSY.RECONVERGENT B1, `(.L_x_119) ;  /* 0x000003c000017945 */ /* 0x000fe20003800200 */
[----:B------:R-:W-:Y:S01]  /*5420*/  IADD3 R5, PT, PT, R69, 0x1, RZ ;  /* 0x0000000145057810 */ /* 0x000fe20007ffe0ff */
[----:B------:R-:W-:Y:S01]  /*5430*/  FFMA R2, R3, R23, -0.0013887860113754868507 ;  /* 0xbab607ed03027423 */ /* 0x000fe20000000017 */
[----:B------:R-:W-:Y:S01]  /*5440*/  ISETP.NE.U32.AND P0, PT, R4, 0x1, PT ;  /* 0x000000010400780c */ /* 0x000fe20003f05070 */
[----:B------:R-:W-:Y:S01]  /*5450*/  IMAD.MOV.U32 R69, RZ, RZ, R29 ;  /* 0x000000ffff457224 */ /* 0x000fe200078e001d */
[----:B------:R-:W-:Y:S02]  /*5460*/  ISETP.NE.AND P3, PT, R24, RZ, PT ;  /* 0x000000ff1800720c */ /* 0x000fe40003f65270 */
[----:B------:R-:W-:Y:S02]  /*5470*/  FSEL R4, R2, -0.00019574658654164522886, P0 ;  /* 0xb94d415302047808 */ /* 0x000fe40000000000 */
[----:B------:R-:W-:-:S02]  /*5480*/  FSEL R70, R22, 0.041666727513074874878, !P0 ;  /* 0x3d2aaabb16467808 */ /* 0x000fc40004000000 */
[----:B------:R-:W-:Y:S02]  /*5490*/  LOP3.LUT P2, RZ, R5, 0x2, RZ, 0xc0, !PT ;  /* 0x0000000205ff7812 */ /* 0x000fe4000784c0ff */
[----:B------:R-:W-:Y:S01]  /*54a0*/  FSEL R2, R20, 1, !P0 ;  /* 0x3f80000014027808 */ /* 0x000fe20004000000 */
[----:B------:R-:W-:Y:S01]  /*54b0*/  FFMA R4, R3, R4, R70 ;  /* 0x0000000403047223 */ /* 0x000fe20000000046 */
[----:B------:R-:W-:Y:S02]  /*54c0*/  FSEL R5, -R19, -0.4999999701976776123, !P0 ;  /* 0xbeffffff13057808 */ /* 0x000fe40004000100 */
        /* <DEDUP_REMOVED lines=9> */
.L_x_121:
        /* <DEDUP_REMOVED lines=30> */
[----:B------:R-:W0:Y:S02]  /*5740*/  I2F.F64.S64 R2, R2 ;  /* 0x0000000200027312 */ /* 0x000e240000301c00 */
        /* <DEDUP_REMOVED lines=8> */
.L_x_120:
[----:B------:R-:W-:Y:S05]  /*57d0*/  BSYNC.RECONVERGENT B1 ;  /* 0x0000000000017941 */ /* 0x000fea0003800200 */
.L_x_119:
[----:B------:R-:W-:Y:S01]  /*57e0*/  FMUL R3, R20, R20 ;  /* 0x0000001414037220 */ /* 0x000fe20000400000 */
[C---:B------:R-:W-:Y:S01]  /*57f0*/  LOP3.LUT R4, R69.reuse, 0x1, RZ, 0xc0, !PT ;  /* 0x0000000145047812 */ /* 0x040fe200078ec0ff */
[----:B------:R-:W-:Y:S01]  /*5800*/  BSSY.RECONVERGENT B1, `(.L_x_122) ;  /* 0x0000047000017945 */ /* 0x000fe20003800200 */
[----:B------:R-:W-:Y:S01]  /*5810*/  LOP3.LUT P2, RZ, R69, 0x2, RZ, 0xc0, !PT ;  /* 0x0000000245ff7812 */ /* 0x000fe2000784c0ff */
[----:B------:R-:W-:Y:S01]  /*5820*/  FFMA R2, R3, R23, -0.0013887860113754868507 ;  /* 0xbab607ed03027423 */ /* 0x000fe20000000017 */
[----:B------:R-:W-:-:S04]  /*5830*/  ISETP.NE.U32.AND P0, PT, R4, 0x1, PT ;  /* 0x000000010400780c */ /* 0x000fc80003f05070 */
[----:B------:R-:W-:Y:S02]  /*5840*/  FSEL R4, R2, -0.00019574658654164522886, !P0 ;  /* 0xb94d415302047808 */ /* 0x000fe40004000000 */
[----:B------:R-:W-:Y:S02]  /*5850*/  FSEL R70, R22, 0.041666727513074874878, P0 ;  /* 0x3d2aaabb16467808 */ /* 0x000fe40000000000 */
[----:B------:R-:W-:Y:S02]  /*5860*/  FSEL R2, R20, 1, P0 ;  /* 0x3f80000014027808 */ /* 0x000fe40000000000 */
[----:B------:R-:W-:Y:S01]  /*5870*/  FSEL R21, -R19, -0.4999999701976776123, P0 ;  /* 0xbeffffff13157808 */ /* 0x000fe20000000100 */
[C---:B------:R-:W-:Y:S02]  /*5880*/  FFMA R4, R3.reuse, R4, R70 ;  /* 0x0000000403047223 */ /* 0x040fe40000000046 */
[C---:B------:R-:W-:Y:S02]  /*5890*/  FFMA R5, R3.reuse, R2, RZ ;  /* 0x0000000203057223 */ /* 0x040fe400000000ff */
[----:B------:R-:W-:Y:S01]  /*58a0*/  FFMA R4, R3, R4, R21 ;  /* 0x0000000403047223 */ /* 0x000fe20000000015 */
[----:B------:R-:W-:Y:S01]  /*58b0*/  FADD R3, -R43, R54 ;  /* 0x000000362b037221 */ /* 0x000fe20000000100 */
[----:B------:R-:W-:-:S02]  /*58c0*/  MOV R21, R67 ;  /* 0x0000004300157202 */ /* 0x000fc40000000f00 */
[----:B------:R-:W-:Y:S01]  /*58d0*/  FFMA R2, R5, R4, R2 ;  /* 0x0000000405027223 */ /* 0x000fe20000000002 */
[----:B------:R-:W-:-:S03]  /*58e0*/  FADD R4, -R42, R55 ;  /* 0x000000372a047221 */ /* 0x000fc60000000100 */
        /* <DEDUP_REMOVED lines=8> */
[----:B------:R-:W-:Y:S01]  /*5970*/  @!P0 LEA R2, R66, R37, 0x3 ;  /* 0x0000002542028211 */ /* 0x000fe200078e18ff */
[----:B------:R-:W-:Y:S01]  /*5980*/  @!P0 FADD R65, R54, R65 ;  /* 0x0000004136418221 */ /* 0x000fe20000000000 */
[----:B------:R-:W-:Y:S01]  /*5990*/  @!P0 FADD R64, R55, R64 ;  /* 0x0000004037408221 */ /* 0x000fe20000000000 */
[----:B------:R-:W-:Y:S02]  /*59a0*/  @!P0 VIADD R66, R66, 0x1 ;  /* 0x0000000142428836 */ /* 0x000fe40000000000 */
[----:B------:R0:W-:Y:S01]  /*59b0*/  @!P0 STL.64 [R2], R54 ;  /* 0x0000003602008387 */ /* 0x0001e20000100a00 */
[----:B------:R-:W-:Y:S05]  /*59c0*/  @P1 BRA `(.L_x_123) ;  /* 0x0000000000a81947 */ /* 0x000fea0003800000 */
[----:B0-----:R-:W-:Y:S02]  /*59d0*/  HFMA2 R54, -RZ, RZ, 0, 0 ;  /* 0x00000000ff367431 */ /* 0x001fe400000001ff */
[----:B------:R-:W-:Y:S01]  /*59e0*/  IMAD.MOV.U32 R21, RZ, RZ, RZ ;  /* 0x000000ffff157224 */ /* 0x000fe200078e00ff */
[----:B------:R-:W-:-:S06]  /*59f0*/  UMOV UR4, URZ ;  /* 0x000000ff00047c82 */ /* 0x000fcc0008000000 */
.L_x_124:
        /* <DEDUP_REMOVED lines=29> */
[----:B-1----:R-:W-:Y:S02]  /*5bd0*/  LOP3.LUT R54, R20, R15, RZ, 0x3c, !PT ;  /* 0x0000000f14367212 */ /* 0x002fe400078e3cff */
        /* <DEDUP_REMOVED lines=8> */
[----:B0-----:R-:W-:-:S07]  /*5c60*/  FSEL R21, -R4, R4, !P0 ;  /* 0x0000000404157208 */ /* 0x001fce0004000100 */
.L_x_123:
[----:B------:R-:W-:Y:S05]  /*5c70*/  BSYNC.RECONVERGENT B1 ;  /* 0x0000000000017941 */ /* 0x000fea0003800200 */
.L_x_122:
[----:B------:R-:W-:Y:S01]  /*5c80*/  FMUL R3, R21, R21 ;  /* 0x0000001515037220 */ /* 0x000fe20000400000 */
[C---:B------:R-:W-:Y:S01]  /*5c90*/  LOP3.LUT R4, R20.reuse, 0x1, RZ, 0xc0, !PT ;  /* 0x0000000114047812 */ /* 0x040fe200078ec0ff */
[----:B------:R-:W-:Y:S01]  /*5ca0*/  VIADD R5, R20, 0x1 ;  /* 0x0000000114057836 */ /* 0x000fe20000000000 */
[----:B------:R-:W-:Y:S01]  /*5cb0*/  BSSY.RECONVERGENT B1, `(.L_x_125) ;  /* 0x000003a000017945 */ /* 0x000fe20003800200 */
[----:B0-----:R-:W-:Y:S01]  /*5cc0*/  FFMA R2, R3, R23, -0.0013887860113754868507 ;  /* 0xbab607ed03027423 */ /* 0x001fe20000000017 */
[----:B------:R-:W-:Y:S02]  /*5cd0*/  ISETP.NE.U32.AND P0, PT, R4, 0x1, PT ;  /* 0x000000010400780c */ /* 0x000fe40003f05070 */
        /* <DEDUP_REMOVED lines=16> */
.L_x_127:
        /* <DEDUP_REMOVED lines=39> */
.L_x_126:
[----:B------:R-:W-:Y:S05]  /*6050*/  BSYNC.RECONVERGENT B1 ;  /* 0x0000000000017941 */ /* 0x000fea0003800200 */
.L_x_125:
        /* <DEDUP_REMOVED lines=23> */
[----:B------:R-:W-:-:S04]  /*61d0*/  FFMA R3, R69, R3, -R2 ;  /* 0x0000000345037223 */ /* 0x000fc80000000802 */
[----:B------:R-:W-:Y:S01]  /*61e0*/  FSETP.GEU.AND P0, PT, |R20|, R5, PT ;  /* 0x000000051400720b */ /* 0x000fe20003f0e200 */
[----:B------:R-:W-:-:S03]  /*61f0*/  IMAD.MOV.U32 R20, RZ, RZ, R40 ;  /* 0x000000ffff147224 */ /* 0x000fc600078e0028 */
[----:B------:R-:W-:-:S13]  /*6200*/  FSETP.GEU.OR P0, PT, |R3|, R62, P0 ;  /* 0x0000003e0300720b */ /* 0x000fda000070e600 */
[----:B------:R-:W-:Y:S02]  /*6210*/  @!P0 IMAD R2, R66, 0x8, R37 ;  /* 0x0000000842028824 */ /* 0x000fe400078e0225 */
[----:B------:R-:W-:Y:S01]  /*6220*/  @!P0 FADD R65, R6, R65 ;  /* 0x0000004106418221 */ /* 0x000fe20000000000 */
[----:B------:R-:W-:Y:S01]  /*6230*/  @!P0 FADD R64, R7, R64 ;  /* 0x0000004007408221 */ /* 0x000fe20000000000 */
[----:B------:R-:W-:Y:S01]  /*6240*/  @!P0 IADD3 R66, PT, PT, R66, 0x1, RZ ;  /* 0x0000000142428810 */ /* 0x000fe20007ffe0ff */
[----:B------:R0:W-:Y:S01]  /*6250*/  @!P0 STL.64 [R2], R6 ;  /* 0x0000000602008387 */ /* 0x0001e20000100a00 */
[----:B------:R-:W-:Y:S05]  /*6260*/  @P3 BRA `(.L_x_129) ;  /* 0x0000000000a83947 */ /* 0x000fea0003800000 */
[----:B0-----:R-:W-:Y:S02]  /*6270*/  HFMA2 R7, -RZ, RZ, 0, 0 ;  /* 0x00000000ff077431 */ /* 0x001fe400000001ff */
[----:B------:R-:W-:Y:S01]  /*6280*/  IMAD.MOV.U32 R20, RZ, RZ, RZ ;  /* 0x000000ffff147224 */ /* 0x000fe200078e00ff */
[----:B------:R-:W-:-:S06]  /*6290*/  UMOV UR4, URZ ;  /* 0x000000ff00047c82 */ /* 0x000fcc0008000000 */
.L_x_130:
        /* <DEDUP_REMOVED lines=39> */
.L_x_129:
[----:B------:R-:W-:Y:S05]  /*6510*/  BSYNC.RECONVERGENT B1 ;  /* 0x0000000000017941 */ /* 0x000fea0003800200 */
.L_x_128:
[----:B------:R-:W-:Y:S01]  /*6520*/  FMUL R3, R20, R20 ;  /* 0x0000001414037220 */ /* 0x000fe20000400000 */
[C---:B------:R-:W-:Y:S01]  /*6530*/  LOP3.LUT R4, R21.reuse, 0x1, RZ, 0xc0, !PT ;  /* 0x0000000115047812 */ /* 0x040fe200078ec0ff */
[----:B------:R-:W-:Y:S01]  /*6540*/  BSSY.RECONVERGENT B1, `(.L_x_131) ;  /* 0x000003c000017945 */ /* 0x000fe20003800200 */
[----:B------:R-:W-:Y:S01]  /*6550*/  IADD3 R5, PT, PT, R21, 0x1, RZ ;  /* 0x0000000115057810 */ /* 0x000fe20007ffe0ff */
[----:B0-----:R-:W-:Y:S01]  /*6560*/  FFMA R2, R3, R23, -0.0013887860113754868507 ;  /* 0xbab607ed03027423 */ /* 0x001fe20000000017 */
        /* <DEDUP_REMOVED lines=18> */
.L_x_133:
        /* <DEDUP_REMOVED lines=39> */
.L_x_132:
[----:B------:R-:W-:Y:S05]  /*6900*/  BSYNC.RECONVERGENT B1 ;  /* 0x0000000000017941 */ /* 0x000fea0003800200 */
.L_x_131:
        /* <DEDUP_REMOVED lines=8> */
[----:B------:R-:W-:Y:S01]  /*6990*/  FSEL R2, R6, 1, P0 ;  /* 0x3f80000006027808 */ /* 0x000fe20000000000 */
[----:B------:R-:W-:Y:S01]  /*69a0*/  IMAD.MOV.U32 R6, RZ, RZ, R59 ;  /* 0x000000ffff067224 */ /* 0x000fe200078e003b */
[----:B------:R-:W-:Y:S01]  /*69b0*/  FSEL R7, -R19, -0.4999999701976776123, P0 ;  /* 0xbeffffff13077808 */ /* 0x000fe20000000100 */
[C---:B------:R-:W-:Y:S02]  /*69c0*/  FFMA R4, R3.reuse, R4, R20 ;  /* 0x0000000403047223 */ /* 0x040fe40000000014 */
[C---:B------:R-:W-:Y:S02]  /*69d0*/  FFMA R5, R3.reuse, R2, RZ ;  /* 0x0000000203057223 */ /* 0x040fe400000000ff */
[----:B------:R-:W-:Y:S01]  /*69e0*/  FFMA R4, R3, R4, R7 ;  /* 0x0000000403047223 */ /* 0x000fe20000000007 */
[----:B------:R-:W-:-:S03]  /*69f0*/  FADD R3, -R43, R52 ;  /* 0x000000342b037221 */ /* 0x000fc60000000100 */
[----:B------:R-:W-:Y:S01]  /*6a00*/  FFMA R2, R5, R4, R2 ;  /* 0x0000000405027223 */ /* 0x000fe20000000002 */
[----:B------:R-:W-:-:S03]  /*6a10*/  FADD R5, -R42, R53 ;  /* 0x000000352a057221 */ /* 0x000fc60000000100 */
[----:B------:R-:W-:-:S04]  /*6a20*/  @P2 FADD R2, RZ, -R2 ;  /* 0x80000002ff022221 */ /* 0x000fc80000000000 */
[C---:B------:R-:W-:Y:S01]  /*6a30*/  FMUL R7, R2.reuse, R3 ;  /* 0x0000000302077220 */ /* 0x040fe20000400000 */
[----:B------:R-:W-:-:S03]  /*6a40*/  FMUL R2, R2, R5 ;  /* 0x0000000502027220 */ /* 0x000fc60000400000 */
[C---:B------:R-:W-:Y:S01]  /*6a50*/  FFMA R7, R54.reuse, R5, R7 ;  /* 0x0000000536077223 */ /* 0x040fe20000000007 */
[----:B------:R-:W-:-:S04]  /*6a60*/  FFMA R2, R54, R3, -R2 ;  /* 0x0000000336027223 */ /* 0x000fc80000000802 */
[----:B------:R-:W-:Y:S02]  /*6a70*/  FSETP.GEU.AND P0, PT, |R7|, R34, PT ;  /* 0x000000220700720b */ /* 0x000fe40003f0e200 */
[----:B------:R-:W-:Y:S02]  /*6a80*/  MOV R7, R67 ;  /* 0x0000004300077202 */ /* 0x000fe40000000f00 */
[----:B------:R-:W-:-:S13]  /*6a90*/  FSETP.GEU.OR P0, PT, |R2|, R35, P0 ;  /* 0x000000230200720b */ /* 0x000fda000070e600 */
[----:B------:R-:W-:Y:S01]  /*6aa0*/  @!P0 LEA R2, R66, R37, 0x3 ;  /* 0x0000002542028211 */ /* 0x000fe200078e18ff */
[----:B------:R-:W-:Y:S01]  /*6ab0*/  @!P0 FADD R65, R52, R65 ;  /* 0x0000004134418221 */ /* 0x000fe20000000000 */
[----:B------:R-:W-:Y:S01]  /*6ac0*/  @!P0 FADD R64, R53, R64 ;  /* 0x0000004035408221 */ /* 0x000fe20000000000 */
[----:B------:R-:W-:Y:S02]  /*6ad0*/  @!P0 VIADD R66, R66, 0x1 ;  /* 0x0000000142428836 */ /* 0x000fe40000000000 */
[----:B------:R0:W-:Y:S01]  /*6ae0*/  @!P0 STL.64 [R2], R52 ;  /* 0x0000003402008387 */ /* 0x0001e20000100a00 */
[----:B------:R-:W-:Y:S05]  /*6af0*/  @P1 BRA `(.L_x_135) ;  /* 0x0000000000a81947 */ /* 0x000fea0003800000 */
[----:B------:R-:W-:Y:S02]  /*6b00*/  HFMA2 R20, -RZ, RZ, 0, 0 ;  /* 0x00000000ff147431 */ /* 0x000fe400000001ff */
[----:B------:R-:W-:Y:S01]  /*6b10*/  IMAD.MOV.U32 R7, RZ, RZ, RZ ;  /* 0x000000ffff077224 */ /* 0x000fe200078e00ff */
[----:B------:R-:W-:-:S06]  /*6b20*/  UMOV UR4, URZ ;  /* 0x000000ff00047c82 */ /* 0x000fcc0008000000 */
.L_x_136:
[----:B0-----:R-:W0:Y:S02]  /*6b30*/  LDC.64 R2, c[0x4][RZ] ;  /* 0x01000000ff027b82 */ /* 0x001e240000000a00 */
[----:B0-----:R-:W-:-:S05]  /*6b40*/  IMAD.WIDE.U32 R4, R7, 0x4, R2 ;  /* 0x0000000407047825 */ /* 0x001fca00078e0002 */
[----:B------:R-:W2:Y:S01]  /*6b50*/  LDG.E.CONSTANT R2, desc[UR6][R4.64] ;  /* 0x0000000604027981 */ /* 0x000ea2000c1e9900 */
[C---:B-1----:R-:W-:Y:S02]  /*6b60*/  LEA R6, R7.reuse, UR10, 0x2 ;  /* 0x0000000a07067c11 */ /* 0x042fe4000f8e10ff */
        /* <DEDUP_REMOVED lines=25> */
[----:B0-----:R-:W-:Y:S02]  /*6d00*/  LOP3.LUT R20, R6, R15, RZ, 0x3c, !PT ;  /* 0x0000000f06147212 */ /* 0x001fe400078e3cff */
        /* <DEDUP_REMOVED lines=9> */
.L_x_135:
[----:B------:R-:W-:Y:S05]  /*6da0*/  BSYNC.RECONVERGENT B1 ;  /* 0x0000000000017941 */ /* 0x000fea0003800200 */
.L_x_134:
        /* <DEDUP_REMOVED lines=9> */
[----:B------:R-:W-:Y:S02]  /*6e40*/  FSEL R2, R7, 1, !P0 ;  /* 0x3f80000007027808 */ /* 0x000fe40004000000 */
[----:B------:R-:W-:Y:S01]  /*6e50*/  FSEL R7, -R19, -0.4999999701976776123, !P0 ;  /* 0xbeffffff13077808 */ /* 0x000fe20004000100 */
[C---:B------:R-:W-:Y:S01]  /*6e60*/  FFMA R4, R3.reuse, R4, R6 ;  /* 0x0000000403047223 */ /* 0x040fe20000000006 */
[----:B------:R-:W-:Y:S01]  /*6e70*/  MOV R6, R59 ;  /* 0x0000003b00067202 */ /* 0x000fe20000000f00 */
[C---:B------:R-:W-:Y:S02]  /*6e80*/  FFMA R5, R3.reuse, R2, RZ ;  /* 0x0000000203057223 */ /* 0x040fe400000000ff */
[----:B------:R-:W-:Y:S01]  /*6e90*/  FFMA R4, R3, R4, R7 ;  /* 0x0000000403047223 */ /* 0x000fe20000000007 */
[----:B------:R-:W-:-:S03]  /*6ea0*/  IMAD.MOV.U32 R7, RZ, RZ, R67 ;  /* 0x000000ffff077224 */ /* 0x000fc600078e0043 */
[----:B------:R-:W-:-:S04]  /*6eb0*/  FFMA R52, R5, R4, R2 ;  /* 0x0000000405347223 */ /* 0x000fc80000000002 */
[----:B------:R-:W-:Y:S01]  /*6ec0*/  @P2 FADD R52, RZ, -R52 ;  /* 0x80000034ff342221 */ /* 0x000fe20000000000 */
[----:B------:R-:W-:Y:S06]  /*6ed0*/  @P1 BRA `(.L_x_138) ;  /* 0x0000000000a81947 */ /* 0x000fec0003800000 */
[----:B------:R-:W-:Y:S02]  /*6ee0*/  HFMA2 R20, -RZ, RZ, 0, 0 ;  /* 0x00000000ff147431 */ /* 0x000fe400000001ff */
[----:B------:R-:W-:Y:S01]  /*6ef0*/  IMAD.MOV.U32 R7, RZ, RZ, RZ ;  /* 0x000000ffff077224 */ /* 0x000fe200078e00ff */
[----:B------:R-:W-:-:S06]  /*6f00*/  UMOV UR4, URZ ;  /* 0x000000ff00047c82 */ /* 0x000fcc0008000000 */
.L_x_139:
        /* <DEDUP_REMOVED lines=39> */
.L_x_138:
[----:B------:R-:W-:Y:S05]  /*7180*/  BSYNC.RECONVERGENT B1 ;  /* 0x0000000000017941 */ /* 0x000fea0003800200 */
.L_x_137:
        /* <DEDUP_REMOVED lines=11> */
[C---:B------:R-:W-:Y:S01]  /*7240*/  FFMA R4, R3.reuse, R4, R20 ;  /* 0x0000000403047223 */ /* 0x040fe20000000014 */
[----:B------:R-:W-:Y:S01]  /*7250*/  MOV R6, R29 ;  /* 0x0000001d00067202 */ /* 0x000fe20000000f00 */
[C---:B------:R-:W-:Y:S02]  /*7260*/  FFMA R5, R3.reuse, R2, RZ ;  /* 0x0000000203057223 */ /* 0x040fe400000000ff */
[----:B------:R-:W-:Y:S01]  /*7270*/  FFMA R4, R3, R4, R7 ;  /* 0x0000000403047223 */ /* 0x000fe20000000007 */
[----:B------:R-:W-:-:S03]  /*7280*/  FADD R3, -R49, R8 ;  /* 0x0000000831037221 */ /* 0x000fc60000000100 */
[----:B------:R-:W-:Y:S01]  /*7290*/  FFMA R2, R5, R4, R2 ;  /* 0x0000000405027223 */ /* 0x000fe20000000002 */
[----:B------:R-:W-:Y:S01]  /*72a0*/  FADD R5, -R60, R9 ;  /* 0x000000093c057221 */ /* 0x000fe20000000100 */
[----:B------:R-:W-:Y:S02]  /*72b0*/  FFMA R4, R61, R14, 0.0099999997764825820923 ;  /* 0x3c23d70a3d047423 */ /* 0x000fe4000000000e */
        /* <DEDUP_REMOVED lines=15> */
[----:B0-----:R-:W-:Y:S01]  /*73b0*/  IMAD.MOV.U32 R8, RZ, RZ, RZ ;  /* 0x000000ffff087224 */ /* 0x001fe200078e00ff */
[----:B------:R-:W-:-:S06]  /*73c0*/  UMOV UR4, URZ ;  /* 0x000000ff00047c82 */ /* 0x000fcc0008000000 */
.L_x_142:
        /* <DEDUP_REMOVED lines=39> */
.L_x_141:
[----:B------:R-:W-:Y:S05]  /*7640*/  BSYNC.RECONVERGENT B1 ;  /* 0x0000000000017941 */ /* 0x000fea0003800200 */
.L_x_140:
        /* <DEDUP_REMOVED lines=10> */
[----:B------:R-:W-:Y:S02]  /*76f0*/  FSEL R2, R7, 1, !P0 ;  /* 0x3f80000007027808 */ /* 0x000fe40004000000 */
[----:B------:R-:W-:Y:S01]  /*7700*/  LOP3.LUT P2, RZ, R5, 0x2, RZ, 0xc0, !PT ;  /* 0x0000000205ff7812 */ /* 0x000fe2000784c0ff */
[----:B------:R-:W-:Y:S01]  /*7710*/  FFMA R4, R3, R4, R6 ;  /* 0x0000000403047223 */ /* 0x000fe20000000006 */
[----:B------:R-:W-:Y:S01]  /*7720*/  FSEL R7, -R19, -0.4999999701976776123, !P0 ;  /* 0xbeffffff13077808 */ /* 0x000fe20004000100 */
[----:B------:R-:W-:Y:S01]  /*7730*/  FFMA R5, R3, R2, RZ ;  /* 0x0000000203057223 */ /* 0x000fe200000000ff */
[----:B------:R-:W-:-:S03]  /*7740*/  MOV R6, R40 ;  /* 0x0000002800067202 */ /* 0x000fc60000000f00 */
[----:B------:R-:W-:-:S04]  /*7750*/  FFMA R4, R3, R4, R7 ;  /* 0x0000000403047223 */ /* 0x000fc80000000007 */
[----:B------:R-:W-:-:S04]  /*7760*/  FFMA R20, R5, R4, R2 ;  /* 0x0000000405147223 */ /* 0x000fc80000000002 */
[----:B------:R-:W-:Y:S01]  /*7770*/  @P2 FADD R20, RZ, -R20 ;  /* 0x80000014ff142221 */ /* 0x000fe20000000000 */
[----:B------:R-:W-:Y:S06]  /*7780*/  @P3 BRA `(.L_x_144) ;  /* 0x0000000000a83947 */ /* 0x000fec0003800000 */
[----:B------:R-:W-:Y:S02]  /*7790*/  HFMA2 R7, -RZ, RZ, 0, 0 ;  /* 0x00000000ff077431 */ /* 0x000fe400000001ff */
[----:B------:R-:W-:Y:S01]  /*77a0*/  IMAD.MOV.U32 R8, RZ, RZ, RZ ;  /* 0x000000ffff087224 */ /* 0x000fe200078e00ff */
[----:B------:R-:W-:-:S06]  /*77b0*/  UMOV UR4, URZ ;  /* 0x000000ff00047c82 */ /* 0x000fcc0008000000 */
.L_x_145:
        /* <DEDUP_REMOVED lines=39> */
.L_x_144:
[----:B------:R-:W-:Y:S05]  /*7a30*/  BSYNC.RECONVERGENT B1 ;  /* 0x0000000000017941 */ /* 0x000fea0003800200 */
.L_x_143:
        /* <DEDUP_REMOVED lines=34> */
.L_x_148:
        /* <DEDUP_REMOVED lines=15> */
[----:B------:R-:W1:Y:S01]  /*7d50*/  @P0 LDL R5, [R63+0x10] ;  /* 0x000010003f050983 */ /* 0x000e620000100800 */
[----:B------:R-:W-:Y:S01]  /*7d60*/  UMOV UR4, 0x54442d19 ;  /* 0x54442d1900047882 */ /* 0x000fe20000000000 */
[----:B------:R-:W-:Y:S01]  /*7d70*/  UMOV UR5, 0x3bf921fb ;  /* 0x3bf921fb00057882 */ /* 0x000fe20000000000 */
[----:B------:R-:W-:-:S02]  /*7d80*/  ISETP.GE.AND P2, PT, R15, RZ, PT ;  /* 0x000000ff0f00720c */ /* 0x000fc40003f46270 */
[-C--:B--2---:R-:W-:Y:S02]  /*7d90*/  @P0 SHF.L.U32 R2, R7, R12.reuse, RZ ;  /* 0x0000000c07020219 */ /* 0x084fe400000006ff */
[----:B---3--:R-:W-:Y:S02]  /*7da0*/  @P0 SHF.L.U32 R4, R3, R12, RZ ;  /* 0x0000000c03040219 */ /* 0x008fe400000006ff */
[-C--:B-1----:R-:W-:Y:S02]  /*7db0*/  @P0 SHF.R.U32.HI R9, RZ, R56.reuse, R5 ;  /* 0x00000038ff090219 */ /* 0x082fe40000011605 */
[----:B------:R-:W-:Y:S02]  /*7dc0*/  @P0 SHF.R.U32.HI R5, RZ, R56, R3 ;  /* 0x00000038ff050219 */ /* 0x000fe40000011603 */
[----:B------:R-:W-:-:S03]  /*7dd0*/  @P0 IADD3 R3, PT, PT, R4, R9, RZ ;  /* 0x0000000904030210 */ /* 0x000fc60007ffe0ff */
[----:B------:R-:W-:-:S05]  /*7de0*/  @P0 IMAD.IADD R7, R2, 0x1, R5 ;  /* 0x0000000102070824 */ /* 0x000fca00078e0205 */
[C---:B------:R-:W-:Y:S01]  /*7df0*/  SHF.L.W.U32.HI R6, R3.reuse, 0x2, R7 ;  /* 0x0000000203067819 */ /* 0x040fe20000010e07 */
[----:B------:R-:W-:-:S03]  /*7e00*/  IMAD.SHL.U32 R3, R3, 0x4, RZ ;  /* 0x0000000403037824 */ /* 0x000fc600078e00ff */
[----:B------:R-:W-:-:S04]  /*7e10*/  SHF.R.S32.HI R4, RZ, 0x1f, R6 ;  /* 0x0000001fff047819 */ /* 0x000fc80000011406 */
[C---:B------:R-:W-:Y:S02]  /*7e20*/  LOP3.LUT R2, R4.reuse, R3, RZ, 0x3c, !PT ;  /* 0x0000000304027212 */ /* 0x040fe400078e3cff */
[----:B------:R-:W-:-:S06]  /*7e30*/  LOP3.LUT R3, R4, R6, RZ, 0x3c, !PT ;  /* 0x0000000604037212 */ /* 0x000fcc00078e3cff */
[----:B------:R-:W1:Y:S02]  /*7e40*/  I2F.F64.S64 R2, R2 ;  /* 0x0000000200027312 */ /* 0x000e640000301c00 */
[----:B-1----:R-:W-:Y:S01]  /*7e50*/  DMUL R4, R2, UR4 ;  /* 0x0000000402047c28 */ /* 0x002fe20008000000 */
[----:B0-----:R-:W-:Y:S02]  /*7e60*/  LOP3.LUT R8, R6, R15, RZ, 0x3c, !PT ;  /* 0x0000000f06087212 */ /* 0x001fe400078e3cff */
[----:B------:R-:W-:-:S07]  /*7e70*/  SHF.R.U32.HI R7, RZ, 0x1e, R7 ;  /* 0x0000001eff077819 */ /* 0x000fce0000011607 */
[----:B------:R-:W0:Y:S01]  /*7e80*/  F2F.F32.F64 R4, R4 ;  /* 0x0000000400047310 */ /* 0x000e220000301000 */
[----:B------:R-:W-:Y:S02]  /*7e90*/  ISETP.GE.AND P0, PT, R8, RZ, PT ;  /* 0x000000ff0800720c */ /* 0x000fe40003f06270 */
[----:B------:R-:W-:-:S04]  /*7ea0*/  LEA.HI R6, R6, R7, RZ, 0x1 ;  /* 0x0000000706067211 */ /* 0x000fc800078f08ff */
[----:B------:R-:W-:Y:S02]  /*7eb0*/  @!P2 IADD3 R6, PT, PT, -R6, RZ, RZ ;  /* 0x000000ff0606a210 */ /* 0x000fe40007ffe1ff */
[----:B0-----:R-:W-:-:S07]  /*7ec0*/  FSEL R7, -R4, R4, !P0 ;  /* 0x0000000404077208 */ /* 0x001fce0004000100 */
.L_x_147:
[----:B------:R-:W-:Y:S05]  /*7ed0*/  BSYNC.RECONVERGENT B1 ;  /* 0x0000000000017941 */ /* 0x000fea0003800200 */
.L_x_146:
        /* <DEDUP_REMOVED lines=11> */
[C---:B------:R-:W-:Y:S02]  /*7f90*/  FFMA R4, R3.reuse, R4, R6 ;  /* 0x0000000403047223 */ /* 0x040fe40000000006 */
[C---:B------:R-:W-:Y:S02]  /*7fa0*/  FFMA R5, R3.reuse, R2, RZ ;  /* 0x0000000203057223 */ /* 0x040fe400000000ff */
[----:B------:R-:W-:-:S04]  /*7fb0*/  FFMA R4, R3, R4, R7 ;  /* 0x0000000403047223 */ /* 0x000fc80000000007 */
[----:B------:R-:W-:-:S04]  /*7fc0*/  FFMA R8, R5, R4, R2 ;  /* 0x0000000405087223 */ /* 0x000fc80000000002 */
[----:B------:R-:W-:Y:S01]  /*7fd0*/  @P2 FADD R8, RZ, -R8 ;  /* 0x80000008ff082221 */ /* 0x000fe20000000000 */
[----:B------:R-:W-:Y:S06]  /*7fe0*/  @P1 BRA `(.L_x_150) ;  /* 0x0000000000a41947 */ /* 0x000fec0003800000 */
[----:B------:R-:W-:Y:S01]  /*7ff0*/  CS2R R6, SRZ ;  /* 0x0000000000067805 */ /* 0x000fe2000001ff00 */
[----:B------:R-:W-:-:S06]  /*8000*/  UMOV UR4, URZ ;  /* 0x000000ff00047c82 */ /* 0x000fcc0008000000 */
.L_x_151:
        /* <DEDUP_REMOVED lines=13> */
[----:B------:R-:W0:Y:S04]  /*80e0*/  LDL R3, [R68+0x18] ;  /* 0x0000180044037983 */ /* 0x000e280000100800 */
[----:B------:R-:W2:Y:S04]  /*80f0*/  LDL R5, [R68+0x14] ;  /* 0x0000140044057983 */ /* 0x000ea80000100800 */
[----:B------:R-:W3:Y:S01]  /*8100*/  @P0 LDL R7, [R68+0x10] ;  /* 0x0000100044070983 */ /* 0x000ee20000100800 */
[----:B------:R-:W-:Y:S01]  /*8110*/  UMOV UR4, 0x54442d19 ;  /* 0x54442d1900047882 */ /* 0x000fe20000000000 */
[----:B------:R-:W-:Y:S01]  /*8120*/  UMOV UR5, 0x3bf921fb ;  /* 0x3bf921fb00057882 */ /* 0x000fe20000000000 */
[----:B------:R-:W-:-:S02]  /*8130*/  ISETP.GE.AND P1, PT, R15, RZ, PT ;  /* 0x000000ff0f00720c */ /* 0x000fc40003f26270 */
[-C--:B0-----:R-:W-:Y:S02]  /*8140*/  @P0 SHF.L.U32 R2, R3, R12.reuse, RZ ;  /* 0x0000000c03020219 */ /* 0x081fe400000006ff */
[----:B--2---:R-:W-:Y:S02]  /*8150*/  @P0 SHF.L.U32 R12, R5, R12, RZ ;  /* 0x0000000c050c0219 */ /* 0x004fe400000006ff */
[-C--:B---3--:R-:W-:Y:S02]  /*8160*/  @P0 SHF.R.U32.HI R9, RZ, R56.reuse, R7 ;  /* 0x00000038ff090219 */ /* 0x088fe40000011607 */
[----:B------:R-:W-:Y:S02]  /*8170*/  @P0 SHF.R.U32.HI R7, RZ, R56, R5 ;  /* 0x00000038ff070219 */ /* 0x000fe40000011605 */
[----:B------:R-:W-:-:S03]  /*8180*/  @P0 IADD3 R5, PT, PT, R12, R9, RZ ;  /* 0x000000090c050210 */ /* 0x000fc60007ffe0ff */
[----:B------:R-:W-:-:S05]  /*8190*/  @P0 IMAD.IADD R3, R2, 0x1, R7 ;  /* 0x0000000102030824 */ /* 0x000fca00078e0207 */
[C---:B------:R-:W-:Y:S01]  /*81a0*/  SHF.L.W.U32.HI R2, R5.reuse, 0x2, R3 ;  /* 0x0000000205027819 */ /* 0x040fe20000010e03 */
[----:B------:R-:W-:-:S03]  /*81b0*/  IMAD.SHL.U32 R5, R5, 0x4, RZ ;  /* 0x0000000405057824 */ /* 0x000fc600078e00ff */
[----:B-1----:R-:W-:-:S04]  /*81c0*/  SHF.R.S32.HI R6, RZ, 0x1f, R2 ;  /* 0x0000001fff067819 */ /* 0x002fc80000011402 */
[C---:B------:R-:W-:Y:S02]  /*81d0*/  LOP3.LUT R4, R6.reuse, R5, RZ, 0x3c, !PT ;  /* 0x0000000506047212 */ /* 0x040fe400078e3cff */
[----:B------:R-:W-:-:S06]  /*81e0*/  LOP3.LUT R5, R6, R2, RZ, 0x3c, !PT ;  /* 0x0000000206057212 */ /* 0x000fcc00078e3cff */
[----:B------:R-:W0:Y:S02]  /*81f0*/  I2F.F64.S64 R4, R4 ;  /* 0x0000000400047312 */ /* 0x000e240000301c00 */
[----:B0-----:R-:W-:Y:S01]  /*8200*/  DMUL R6, R4, UR4 ;  /* 0x0000000404067c28 */ /* 0x001fe20008000000 */
[----:B------:R-:W-:Y:S02]  /*8210*/  LOP3.LUT R15, R2, R15, RZ, 0x3c, !PT ;  /* 0x0000000f020f7212 */ /* 0x000fe400078e3cff */
[----:B------:R-:W-:-:S07]  /*8220*/  SHF.R.U32.HI R3, RZ, 0x1e, R3 ;  /* 0x0000001eff037819 */ /* 0x000fce0000011603 */
[----:B------:R-:W0:Y:S01]  /*8230*/  F2F.F32.F64 R6, R6 ;  /* 0x0000000600067310 */ /* 0x000e220000301000 */
[----:B------:R-:W-:Y:S02]  /*8240*/  ISETP.GE.AND P0, PT, R15, RZ, PT ;  /* 0x000000ff0f00720c */ /* 0x000fe40003f06270 */
[----:B------:R-:W-:-:S04]  /*8250*/  LEA.HI R59, R2, R3, RZ, 0x1 ;  /* 0x00000003023b7211 */ /* 0x000fc800078f08ff */
[----:B------:R-:W-:Y:S02]  /*8260*/  @!P1 IADD3 R59, PT, PT, -R59, RZ, RZ ;  /* 0x000000ff3b3b9210 */ /* 0x000fe40007ffe1ff */
[----:B0-----:R-:W-:-:S07]  /*8270*/  FSEL R67, -R6, R6, !P0 ;  /* 0x0000000606437208 */ /* 0x001fce0004000100 */
.L_x_150:
[----:B------:R-:W-:Y:S05]  /*8280*/  BSYNC.RECONVERGENT B1 ;  /* 0x0000000000017941 */ /* 0x000fea0003800200 */
.L_x_149:
[----:B------:R-:W-:Y:S01]  /*8290*/  FMUL R2, R67, R67 ;  /* 0x0000004343027220 */ /* 0x000fe20000400000 */
[----:B------:R-:W-:Y:S01]  /*82a0*/  LOP3.LUT R3, R59, 0x1, RZ, 0xc0, !PT ;  /* 0x000000013b037812 */ /* 0x000fe200078ec0ff */
[----:B------:R-:W-:Y:S01]  /*82b0*/  FADD R49, -R49, R10 ;  /* 0x0000000a31317221 */ /* 0x000fe20000000100 */
[----:B------:R-:W-:Y:S01]  /*82c0*/  LOP3.LUT P1, RZ, R59, 0x2, RZ, 0xc0, !PT ;  /* 0x000000023bff7812 */ /* 0x000fe2000782c0ff */
[----:B------:R-:W-:Y:S01]  /*82d0*/  FFMA R23, R2, R23, -0.0013887860113754868507 ;  /* 0xbab607ed02177423 */ /* 0x000fe20000000017 */
[----:B------:R-:W-:Y:S01]  /*82e0*/  ISETP.NE.U32.AND P0, PT, R3, 0x1, PT ;  /* 0x000000010300780c */ /* 0x000fe20003f05070 */
[----:B------:R-:W-:Y:S01]  /*82f0*/  FADD R60, -R60, R11 ;  /* 0x0000000b3c3c7221 */ /* 0x000fe20000000100 */
[----:B------:R-:W-:Y:S01]  /*8300*/  FFMA R14, R61, R14, 0.0099999997764825820923 ;  /* 0x3c23d70a3d0e7423 */ /* 0x000fe2000000000e */
[----:B------:R-:W-:Y:S01]  /*8310*/  BSSY.RECONVERGENT B3, `(.L_x_152) ;  /* 0x0000131000037945 */ /* 0x000fe20003800200 */
[----:B------:R-:W-:Y:S02]  /*8320*/  FSEL R3, R22, 0.041666727513074874878, P0 ;  /* 0x3d2aaabb16037808 */ /* 0x000fe40000000000 */
[----:B------:R-:W-:-:S02]  /*8330*/  FSEL R23, R23, -0.00019574658654164522886, !P0 ;  /* 0xb94d415317177808 */ /* 0x000fc40004000000 */
[----:B------:R-:W-:Y:S02]  /*8340*/  FSEL R67, R67, 1, P0 ;  /* 0x3f80000043437808 */ /* 0x000fe40000000000 */
[----:B------:R-:W-:Y:S01]  /*8350*/  FSEL R6, -R19, -0.4999999701976776123, P0 ;  /* 0xbeffffff13067808 */ /* 0x000fe20000000100 */
[C---:B------:R-:W-:Y:S02]  /*8360*/  FFMA R3, R2.reuse, R23, R3 ;  /* 0x0000001702037223 */ /* 0x040fe40000000003 */
[C---:B------:R-:W-:Y:S02]  /*8370*/  FFMA R4, R2.reuse, R67, RZ ;  /* 0x0000004302047223 */ /* 0x040fe400000000ff */
[----:B------:R-:W-:-:S04]  /*8380*/  FFMA R3, R2, R3, R6 ;  /* 0x0000000302037223 */ /* 0x000fc80000000006 */
[----:B------:R-:W-:-:S04]  /*8390*/  FFMA R3, R4, R3, R67 ;  /* 0x0000000304037223 */ /* 0x000fc80000000043 */
[----:B------:R-:W-:-:S04]  /*83a0*/  @P1 FADD R3, RZ, -R3 ;  /* 0x80000003ff031221 */ /* 0x000fc80000000000 */
[C---:B------:R-:W-:Y:S01]  /*83b0*/  FMUL R5, R3.reuse, R49 ;  /* 0x0000003103057220 */ /* 0x040fe20000400000 */
[----:B------:R-:W-:-:S03]  /*83c0*/  FMUL R2, R3, R60 ;  /* 0x0000003c03027220 */ /* 0x000fc60000400000 */
[C---:B------:R-:W-:Y:S01]  /*83d0*/  FFMA R5, R8.reuse, R60, R5 ;  /* 0x0000003c08057223 */ /* 0x040fe20000000005 */
[----:B------:R-:W-:-:S04]  /*83e0*/  FFMA R49, R8, R49, -R2 ;  /* 0x0000003108317223 */ /* 0x000fc80000000802 */
[----:B------:R-:W-:-:S04]  /*83f0*/  FSETP.GEU.AND P0, PT, |R5|, R14, PT ;  /* 0x0000000e0500720b */ /* 0x000fc80003f0e200 */
[----:B------:R-:W-:Y:S01]  /*8400*/  FSETP.GEU.OR P0, PT, |R49|, R62, P0 ;  /* 0x0000003e3100720b */ /* 0x000fe2000070e600 */
[----:B------:R-:W-:-:S12]  /*8410*/  IMAD.MOV.U32 R49, RZ, RZ, RZ ;  /* 0x000000ffff317224 */ /* 0x000fd800078e00ff */
[C---:B------:R-:W-:Y:S01]  /*8420*/  @!P0 IMAD R2, R66.reuse, 0x8, R37 ;  /* 0x0000000842028824 */ /* 0x040fe200078e0225 */
[----:B------:R-:W-:Y:S01]  /*8430*/  @!P0 IADD3 R66, PT, PT, R66, 0x1, RZ ;  /* 0x0000000142428810 */ /* 0x000fe20007ffe0ff */
[----:B------:R-:W-:Y:S01]  /*8440*/  @!P0 FADD R65, R10, R65 ;  /* 0x000000410a418221 */ /* 0x000fe20000000000 */
[----:B------:R-:W-:Y:S02]  /*8450*/  @!P0 FADD R64, R11, R64 ;  /* 0x000000400b408221 */ /* 0x000fe40000000000 */
[----:B------:R0:W-:Y:S01]  /*8460*/  @!P0 STL.64 [R2], R10 ;  /* 0x0000000a02008387 */ /* 0x0001e20000100a00 */
[----:B------:R-:W-:-:S13]  /*8470*/  ISETP.GE.AND P1, PT, R66, 0x2, PT ;  /* 0x000000024200780c */ /* 0x000fda0003f26270 */
[----:B0-----:R-:W-:Y:S05]  /*8480*/  @!P1 BRA `(.L_x_153) ;  /* 0x0000001000649947 */ /* 0x001fea0003800000 */
[----:B------:R-:W-:Y:S01]  /*8490*/  I2FP.F32.S32 R87, R66 ;  /* 0x0000004200577245 */ /* 0x000fe20000201400 */
[----:B------:R-:W-:Y:S01]  /*84a0*/  BSSY.RECONVERGENT B4, `(.L_x_154) ;  /* 0x000000e000047945 */ /* 0x000fe20003800200 */
[----:B------:R-:W-:Y:S02]  /*84b0*/  IADD3 R12, PT, PT, R66, -0x1, RZ ;  /* 0xffffffff420c7810 */ /* 0x000fe40007ffe0ff */
        /* <DEDUP_REMOVED lines=12> */
.L_x_155:
[----:B------:R-:W-:Y:S05]  /*8580*/  BSYNC.RECONVERGENT B4 ;  /* 0x0000000000047941 */ /* 0x000fea0003800200 */
.L_x_154:
[----:B------:R-:W0:Y:S01]  /*8590*/  MUFU.RCP R2, R87 ;  /* 0x0000005700027308 */ /* 0x000e220000001000 */
[----:B------:R-:W-:Y:S07]  /*85a0*/  BSSY.RECONVERGENT B4, `(.L_x_156) ;  /* 0x000000c000047945 */ /* 0x000fee0003800200 */
        /* <DEDUP_REMOVED lines=11> */
.L_x_157:
[----:B------:R-:W-:Y:S05]  /*8660*/  BSYNC.RECONVERGENT B4 ;  /* 0x0000000000047941 */ /* 0x000fea0003800200 */
.L_x_156:
[----:B------:R-:W-:Y:S01]  /*8670*/  BSSY.RECONVERGENT B4, `(.L_x_158) ;  /* 0x0000077000047945 */ /* 0x000fe20003800200 */
[----:B------:R-:W-:Y:S01]  /*8680*/  IMAD.MOV.U32 R15, RZ, RZ, RZ ;  /* 0x000000ffff0f7224 */ /* 0x000fe200078e00ff */
[----:B------:R-:W-:-:S07]  /*8690*/  MOV R11, R12 ;  /* 0x0000000c000b7202 */ /* 0x000fce0000000f00 */
.L_x_168:
[----:B------:R-:W-:Y:S01]  /*86a0*/  IMAD.IADD R2, R15, 0x1, -R66 ;  /* 0x000000010f027824 */ /* 0x000fe200078e0a42 */
[----:B------:R-:W-:Y:S04]  /*86b0*/  BSSY.RECONVERGENT B5, `(.L_x_159) ;  /* 0x000006e000057945 */ /* 0x000fe80003800200 */
[----:B------:R-:W-:-:S13]  /*86c0*/  ISETP.GT.AND P0, PT, R2, -0x2, PT ;  /* 0xfffffffe0200780c */ /* 0x000fda0003f04270 */
[----:B0-2---:R-:W-:Y:S05]  /*86d0*/  @P0 BRA `(.L_x_160) ;  /* 0x0000000400ac0947 */ /* 0x005fea0003800000 */
[----:B------:R0:W5:Y:S01]  /*86e0*/  LDL.64 R2, [R1+0x50] ;  /* 0x0000500001027983 */ /* 0x0001620000100a00 */
[----:B------:R-:W-:-:S07]  /*86f0*/  HFMA2 R14, -RZ, RZ, 0, 0 ;  /* 0x00000000ff0e7431 */ /* 0x000fce00000001ff */
.L_x_167:
[----:B-----5:R-:W-:Y:S01]  /*8700*/  FADD R9, R3, -R4 ;  /* 0x8000000403097221 */ /* 0x020fe20000000000 */
[----:B------:R-:W-:Y:S01]  /*8710*/  FADD R8, R2, -R5 ;  /* 0x8000000502087221 */ /* 0x000fe20000000000 */
[C---:B--2---:R-:W-:Y:S01]  /*8720*/  IMAD R10, R14.reuse, 0x8, R37 ;  /* 0x000000080e0a7824 */ /* 0x044fe200078e0225 */
[----:B------:R-:W-:Y:S01]  /*8730*/  IADD3 R14, PT, PT, R14, 0x1, RZ ;  /* 0x000000010e0e7810 */ /* 0x000fe20007ffe0ff */
[----:B------:R-:W-:Y:S02]  /*8740*/  BSSY.RECONVERGENT B6, `(.L_x_161) ;  /* 0x0000011000067945 */ /* 0x000fe40003800200 */
[CC--:B------:R-:W-:Y:S02]  /*8750*/  FSETP.GT.AND P1, PT, |R9|.reuse, |R8|.reuse, PT ;  /* 0x400000080900720b */ /* 0x0c0fe40003f24200 */
[----:B------:R-:W-:Y:S02]  /*8760*/  ISETP.NE.AND P2, PT, R14, R11, PT ;  /* 0x0000000b0e00720c */ /* 0x000fe40003f45270 */
[----:B------:R-:W-:-:S02]  /*8770*/  FSEL R19, |R9|, |R8|, P1 ;  /* 0x4000000809137208 */ /* 0x000fc40000800200 */
[----:B------:R-:W-:Y:S02]  /*8780*/  FSEL R23, |R8|, |R9|, P1 ;  /* 0x4000000908177208 */ /* 0x000fe40000800200 */
[----:B------:R-:W1:Y:S08]  /*8790*/  MUFU.RCP R2, R19 ;  /* 0x0000001300027308 */ /* 0x000e700000001000 */
[----:B------:R-:W2:Y:S01]  /*87a0*/  FCHK P0, R23, R19 ;  /* 0x0000001317007302 */ /* 0x000ea20000000000 */
[----:B-1----:R-:W-:-:S04]  /*87b0*/  FFMA R3, -R19, R2, 1 ;  /* 0x3f80000013037423 */ /* 0x002fc80000000102 */
[----:B------:R-:W-:-:S04]  /*87c0*/  FFMA R2, R2, R3, R2 ;  /* 0x0000000302027223 */ /* 0x000fc80000000002 */
[----:B------:R-:W-:-:S04]  /*87d0*/  FFMA R3, R23, R2, RZ ;  /* 0x0000000217037223 */ /* 0x000fc800000000ff */
[----:B------:R-:W-:-:S04]  /*87e0*/  FFMA R6, -R19, R3, R23 ;  /* 0x0000000313067223 */ /* 0x000fc80000000117 */
[----:B------:R-:W-:Y:S01]  /*87f0*/  FFMA R20, R2, R6, R3 ;  /* 0x0000000602147223 */ /* 0x000fe20000000003 */
[----:B--2---:R-:W-:Y:S06]  /*8800*/  @!P0 BRA `(.L_x_162) ;  /* 0x0000000000108947 */ /* 0x004fec0003800000 */
[----:B------:R-:W-:Y:S01]  /*8810*/  IMAD.MOV.U32 R87, RZ, RZ, R19 ;  /* 0x000000ffff577224 */ /* 0x000fe200078e0013 */
[----:B------:R-:W-:-:S07]  /*8820*/  MOV R80, 0x8840 ;  /* 0x0000884000507802 */ /* 0x000fce0000000f00 */
[----:B0-----:R-:W-:Y:S05]  /*8830*/  CALL.REL.NOINC `($__internal_1_$__cuda_sm3x_div_rn_noftz_f32_slowpath) ;  /* 0x00000010002c7944 */ /* 0x001fea0003c00000 */
[----:B------:R-:W-:-:S07]  /*8840*/  MOV R20, R23 ;  /* 0x0000001700147202 */ /* 0x000fce0000000f00 */
.L_x_162:
[----:B------:R-:W-:Y:S05]  /*8850*/  BSYNC.RECONVERGENT B6 ;  /* 0x0000000000067941 */ /* 0x000fea0003800200 */
.L_x_161:
[----:B------:R-:W2:Y:S01]  /*8860*/  LDL.64 R2, [R10+0x8] ;  /* 0x000008000a027983 */ /* 0x000ea20000100a00 */
[----:B------:R-:W-:Y:S02]  /*8870*/  IMAD.MOV.U32 R6, RZ, RZ, 0x3b33710b ;  /* 0x3b33710bff067424 */ /* 0x000fe400078e00ff */
[----:B------:R-:W-:Y:S01]  /*8880*/  FMUL R21, R20, R20 ;  /* 0x0000001414157220 */ /* 0x000fe20000400000 */
[C---:B------:R-:W-:Y:S01]  /*8890*/  ISETP.GE.AND P0, PT, R8.reuse, RZ, PT ;  /* 0x000000ff0800720c */ /* 0x040fe20003f06270 */
[----:B------:R-:W-:Y:S01]  /*88a0*/  BSSY.RECONVERGENT B6, `(.L_x_163) ;  /* 0x0000029000067945 */ /* 0x000fe20003800200 */
[----:B------:R-:W-:Y:S01]  /*88b0*/  FSETP.NEU.AND P5, PT, |R8|, |R9|, PT ;  /* 0x400000090800720b */ /* 0x000fe20003fad200 */
[----:B------:R-:W-:Y:S01]  /*88c0*/  FFMA R6, R21, R6, -0.015681877732276916504 ;  /* 0xbc80774815067423 */ /* 0x000fe20000000006 */
[----:B------:R-:W-:Y:S01]  /*88d0*/  FSETP.NEU.AND P4, PT, R19, RZ, PT ;  /* 0x000000ff1300720b */ /* 0x000fe20003f8d000 */
[----:B------:R-:W-:Y:S02]  /*88e0*/  FADD R8, |R9|, |R8| ;  /* 0x4000000809087221 */ /* 0x000fe40000000200 */
[----:B------:R-:W-:-:S04]  /*88f0*/  FFMA R6, R21, R6, 0.042200751602649688721 ;  /* 0x3d2cdab215067423 */ /* 0x000fc80000000006 */
[----:B------:R-:W-:-:S04]  /*8900*/  FFMA R6, R21, R6, -0.074792981147766113281 ;  /* 0xbd992d1015067423 */ /* 0x000fc80000000006 */
[----:B------:R-:W-:-:S04]  /*8910*/  FFMA R6, R21, R6, 0.10640415549278259277 ;  /* 0x3dd9ea6c15067423 */ /* 0x000fc80000000006 */
[----:B------:R-:W-:-:S04]  /*8920*/  FFMA R22, R21, R6, -0.14207722246646881104 ;  /* 0xbe117cb115167423 */ /* 0x000fc80000000006 */
[----:B------:R-:W-:-:S04]  /*8930*/  FFMA R22, R21, R22, 0.19993925094604492188 ;  /* 0x3e4cbce015167423 */ /* 0x000fc80000000016 */
[----:B------:R-:W-:-:S04]  /*8940*/  FFMA R22, R21, R22, -0.33333197236061096191 ;  /* 0xbeaaaa7d15167423 */ /* 0x000fc80000000016 */
[----:B------:R-:W-:Y:S01]  /*8950*/  FMUL R21, R21, R22 ;  /* 0x0000001615157220 */ /* 0x000fe20000400000 */
[----:B------:R-:W-:-:S03]  /*8960*/  HFMA2 R22, -RZ, RZ, 1.857421875, -1409 ;  /* 0x3f6ee581ff167431 */ /* 0x000fc600000001ff */
[----:B------:R-:W-:-:S04]  /*8970*/  FFMA R21, R21, R20, R20 ;  /* 0x0000001415157223 */ /* 0x000fc80000000014 */
[C---:B------:R-:W-:Y:S01]  /*8980*/  FFMA R20, R22.reuse, 1.6832555532455444336, -R21 ;  /* 0x3fd774eb16147823 */ /* 0x040fe20000000815 */
[----:B------:R-:W-:-:S04]  /*8990*/  FSEL R22, R22, 1.8663789033889770508, P1 ;  /* 0x3feee58116167808 */ /* 0x000fc80000800000 */
[-C--:B------:R-:W-:Y:S02]  /*89a0*/  FSEL R20, R20, R21.reuse, P1 ;  /* 0x0000001514147208 */ /* 0x080fe40000800000 */
[----:B------:R-:W-:-:S05]  /*89b0*/  FSEL R21, R21, -R21, P1 ;  /* 0x8000001515157208 */ /* 0x000fca0000800000 */
[----:B------:R-:W-:Y:S01]  /*89c0*/  @!P0 FFMA R20, R22, 1.6832555532455444336, R21 ;  /* 0x3fd774eb16148823 */ /* 0x000fe20000000015 */
[----:B------:R-:W-:-:S05]  /*89d0*/  IMAD.MOV.U32 R21, RZ, RZ, 0x4016cbe4 ;  /* 0x4016cbe4ff157424 */ /* 0x000fca00078e00ff */
[----:B------:R-:W-:Y:S02]  /*89e0*/  @!P5 FSEL R20, R21, 0.78539818525314331055, !P0 ;  /* 0x3f490fdb1514d808 */ /* 0x000fe40004000000 */
[----:B------:R-:W-:Y:S02]  /*89f0*/  @!P4 FSEL R20, RZ, 3.1415927410125732422, P0 ;  /* 0x40490fdbff14c808 */ /* 0x000fe40000000000 */
[----:B------:R-:W-:Y:S02]  /*8a00*/  FSETP.NAN.AND P0, PT, R8, R8, PT ;  /* 0x000000080800720b */ /* 0x000fe40003f08000 */
[----:B------:R-:W-:-:S04]  /*8a10*/  LOP3.LUT R9, R20, 0x80000000, R9, 0xb8, !PT ;  /* 0x8000000014097812 */ /* 0x000fc800078eb809 */
[----:B------:R-:W-:Y:S01]  /*8a20*/  FSEL R8, R8, R9, P0 ;  /* 0x0000000908087208 */ /* 0x000fe20000000000 */
[----:B--2---:R-:W-:Y:S01]  /*8a30*/  FADD R6, R3, -R4 ;  /* 0x8000000403067221 */ /* 0x004fe20000000000 */
[----:B------:R-:W-:-:S05]  /*8a40*/  FADD R7, R2, -R5 ;  /* 0x8000000502077221 */ /* 0x000fca0000000000 */
[----:B------:R-:W-:-:S04]  /*8a50*/  FSETP.GT.AND P3, PT, |R6|, |R7|, PT ;  /* 0x400000070600720b */ /* 0x000fc80003f64200 */
[----:B------:R-:W-:Y:S02]  /*8a60*/  FSEL R87, |R6|, |R7|, P3 ;  /* 0x4000000706577208 */ /* 0x000fe40001800200 */
        /* <DEDUP_REMOVED lines=9> */
[----:B------:R-:W-:-:S07]  /*8b00*/  MOV R80, 0x8b20 ;  /* 0x00008b2000507802 */ /* 0x000fce0000000f00 */
[----:B0-----:R-:W-:Y:S05]  /*8b10*/  CALL.REL.NOINC `($__internal_1_$__cuda_sm3x_div_rn_noftz_f32_slowpath) ;  /* 0x0000000c00747944 */ /* 0x001fea0003c00000 */
[----:B------:R-:W-:-:S07]  /*8b20*/  MOV R19, R23 ;  /* 0x0000001700137202 */ /* 0x000fce0000000f00 */
.L_x_164:
[----:B------:R-:W-:Y:S05]  /*8b30*/  BSYNC.RECONVERGENT B6 ;  /* 0x0000000000067941 */ /* 0x000fea0003800200 */
.L_x_163:
[----:B------:R-:W-:Y:S02]  /*8b40*/  IMAD.MOV.U32 R20, RZ, RZ, 0x3b33710b ;  /* 0x3b33710bff147424 */ /* 0x000fe400078e00ff */
[----:B------:R-:W-:Y:S01]  /*8b50*/  FMUL R9, R19, R19 ;  /* 0x0000001313097220 */ /* 0x000fe20000400000 */
[----:B------:R-:W-:Y:S01]  /*8b60*/  HFMA2 R21, -RZ, RZ, 1.857421875, -1409 ;  /* 0x3f6ee581ff157431 */ /* 0x000fe200000001ff */
[----:B------:R-:W-:Y:S01]  /*8b70*/  ISETP.GE.AND P0, PT, R7, RZ, PT ;  /* 0x000000ff0700720c */ /* 0x000fe20003f06270 */
[----:B------:R-:W-:Y:S01]  /*8b80*/  BSSY.RECONVERGENT B1, `(.L_x_165) ;  /* 0x000001f000017945 */ /* 0x000fe20003800200 */
[----:B------:R-:W-:Y:S01]  /*8b90*/  FFMA R20, R9, R20, -0.015681877732276916504 ;  /* 0xbc80774809147423 */ /* 0x000fe20000000014 */
[----:B------:R-:W-:Y:S01]  /*8ba0*/  FSETP.NEU.AND P4, PT, |R7|, |R6|, PT ;  /* 0x400000060700720b */ /* 0x000fe20003f8d200 */
[----:B------:R-:W-:Y:S01]  /*8bb0*/  FADD R7, |R6|, |R7| ;  /* 0x4000000706077221 */ /* 0x000fe20000000200 */
[----:B------:R-:W-:Y:S01]  /*8bc0*/  FSETP.NEU.AND P1, PT, R87, RZ, PT ;  /* 0x000000ff5700720b */ /* 0x000fe20003f2d000 */
[----:B------:R-:W-:-:S04]  /*8bd0*/  FFMA R20, R9, R20, 0.042200751602649688721 ;  /* 0x3d2cdab209147423 */ /* 0x000fc80000000014 */
[----:B------:R-:W-:-:S04]  /*8be0*/  FFMA R20, R9, R20, -0.074792981147766113281 ;  /* 0xbd992d1009147423 */ /* 0x000fc80000000014 */
[----:B------:R-:W-:-:S04]  /*8bf0*/  FFMA R20, R9, R20, 0.10640415549278259277 ;  /* 0x3dd9ea6c09147423 */ /* 0x000fc80000000014 */
[----:B------:R-:W-:-:S04]  /*8c00*/  FFMA R20, R9, R20, -0.14207722246646881104 ;  /* 0xbe117cb109147423 */ /* 0x000fc80000000014 */
[----:B------:R-:W-:-:S04]  /*8c10*/  FFMA R20, R9, R20, 0.19993925094604492188 ;  /* 0x3e4cbce009147423 */ /* 0x000fc80000000014 */
[----:B------:R-:W-:-:S04]  /*8c20*/  FFMA R20, R9, R20, -0.33333197236061096191 ;  /* 0xbeaaaa7d09147423 */ /* 0x000fc80000000014 */
[----:B------:R-:W-:-:S04]  /*8c30*/  FMUL R20, R9, R20 ;  /* 0x0000001409147220 */ /* 0x000fc80000400000 */
[----:B------:R-:W-:Y:S01]  /*8c40*/  FFMA R20, R20, R19, R19 ;  /* 0x0000001314147223 */ /* 0x000fe20000000013 */
[----:B------:R-:W-:-:S03]  /*8c50*/  FSEL R19, R21, 1.8663789033889770508, P3 ;  /* 0x3feee58115137808 */ /* 0x000fc60001800000 */
[----:B------:R-:W-:-:S05]  /*8c60*/  FFMA R9, R21, 1.6832555532455444336, -R20 ;  /* 0x3fd774eb15097823 */ /* 0x000fca0000000814 */
        /* <DEDUP_REMOVED lines=8> */
[----:B------:R-:W-:-:S04]  /*8cf0*/  FSEL R7, R7, R6, P0 ;  /* 0x0000000607077208 */ /* 0x000fc80000000000 */
[----:B------:R-:W-:-:S13]  /*8d00*/  FSETP.GT.AND P0, PT, R8, R7, PT ;  /* 0x000000070800720b */ /* 0x000fda0003f04000 */
[----:B------:R-:W-:Y:S05]  /*8d10*/  @!P0 BRA `(.L_x_166) ;  /* 0x0000000000148947 */ /* 0x000fea0003800000 */
[----:B------:R-:W2:Y:S04]  /*8d20*/  LDL.64 R6, [R10] ;  /* 0x000000000a067983 */ /* 0x000ea80000100a00 */
[----:B------:R1:W-:Y:S04]  /*8d30*/  STL.64 [R10], R2 ;  /* 0x000000020a007387 */ /* 0x0003e80000100a00 */
[----:B--2---:R2:W-:Y:S01]  /*8d40*/  STL.64 [R10+0x8], R6 ;  /* 0x000008060a007387 */ /* 0x0045e20000100a00 */
[----:B-1----:R-:W-:Y:S01]  /*8d50*/  MOV R2, R6 ;  /* 0x0000000600027202 */ /* 0x002fe20000000f00 */
[----:B------:R-:W-:-:S07]  /*8d60*/  IMAD.MOV.U32 R3, RZ, RZ, R7 ;  /* 0x000000ffff037224 */ /* 0x000fce00078e0007 */
.L_x_166:
[----:B------:R-:W-:Y:S05]  /*8d70*/  BSYNC.RECONVERGENT B1 ;  /* 0x0000000000017941 */ /* 0x000fea0003800200 */
.L_x_165:
[----:B------:R-:W-:Y:S05]  /*8d80*/  @P2 BRA `(.L_x_167) ;  /* 0xfffffff8005c2947 */ /* 0x000fea000383ffff */
.L_x_160:
[----:B------:R-:W-:Y:S05]  /*8d90*/  BSYNC.RECONVERGENT B5 ;  /* 0x0000000000057941 */ /* 0x000fea0003800200 */
.L_x_159:
[----:B------:R-:W-:Y:S01]  /*8da0*/  IADD3 R15, PT, PT, R15, 0x1, RZ ;  /* 0x000000010f0f7810 */ /* 0x000fe20007ffe0ff */
[----:B------:R-:W-:-:S03]  /*8db0*/  VIADD R11, R11, 0xffffffff ;  /* 0xffffffff0b0b7836 */ /* 0x000fc60000000000 */
[----:B------:R-:W-:-:S13]  /*8dc0*/  ISETP.NE.AND P0, PT, R15, R12, PT ;  /* 0x0000000c0f00720c */ /* 0x000fda0003f05270 */
[----:B------:R-:W-:Y:S05]  /*8dd0*/  @P0 BRA `(.L_x_168) ;  /* 0xfffffff800300947 */ /* 0x000fea000383ffff */
[----:B------:R-:W-:Y:S05]  /*8de0*/  BSYNC.RECONVERGENT B4 ;  /* 0x0000000000047941 */ /* 0x000fea0003800200 */
.L_x_158:
[----:B------:R-:W3:Y:S01]  /*8df0*/  LDL.64 R14, [R1+0x50] ;  /* 0x00005000010e7983 */ /* 0x000ee20000100a00 */
[----:B------:R-:W-:Y:S01]  /*8e00*/  IADD3 R66, PT, PT, R66, -0x2, RZ ;  /* 0xfffffffe42427810 */ /* 0x000fe20007ffe0ff */
[----:B------:R-:W-:Y:S01]  /*8e10*/  BSSY.RECONVERGENT B1, `(.L_x_169) ;  /* 0x0000041000017945 */ /* 0x000fe20003800200 */
[----:B------:R-:W-:Y:S01]  /*8e20*/  LOP3.LUT R19, R12, 0x7, RZ, 0xc0, !PT ;  /* 0x000000070c137812 */ /* 0x000fe200078ec0ff */
[----:B------:R-:W-:Y:S01]  /*8e30*/  IMAD.MOV.U32 R49, RZ, RZ, RZ ;  /* 0x000000ffff317224 */ /* 0x000fe200078e00ff */
[----:B------:R-:W-:Y:S02]  /*8e40*/  ISETP.GE.U32.AND P0, PT, R66, 0x7, PT ;  /* 0x000000074200780c */ /* 0x000fe40003f06070 */
[----:B------:R-:W-:Y:S02]  /*8e50*/  ISETP.NE.AND P1, PT, R19, RZ, PT ;  /* 0x000000ff1300720c */ /* 0x000fe40003f25270 */
[----:B------:R-:W-:Y:S01]  /*8e60*/  MOV R50, RZ ;  /* 0x000000ff00327202 */ /* 0x000fe20000000f00 */
[----:B---3--:R-:W-:Y:S01]  /*8e70*/  IMAD.MOV.U32 R3, RZ, RZ, R15 ;  /* 0x000000ffff037224 */ /* 0x008fe200078e000f */
[----:B------:R-:W-:-:S07]  /*8e80*/  MOV R2, R14 ;  /* 0x0000000e00027202 */ /* 0x000fce0000000f00 */
[----:B------:R-:W-:Y:S05]  /*8e90*/  @!P0 BRA `(.L_x_170) ;  /* 0x0000000000e08947 */ /* 0x000fea0003800000 */
[----:B------:R-:W-:Y:S01]  /*8ea0*/  HFMA2 R51, -RZ, RZ, 0, 0 ;  /* 0x00000000ff337431 */ /* 0x000fe200000001ff */
[----:B------:R-:W-:Y:S01]  /*8eb0*/  LOP3.LUT R50, R12, 0xfffffff8, RZ, 0xc0, !PT ;  /* 0xfffffff80c327812 */ /* 0x000fe200078ec0ff */
[----:B------:R-:W-:Y:S01]  /*8ec0*/  IMAD.MOV.U32 R49, RZ, RZ, RZ ;  /* 0x000000ffff317224 */ /* 0x000fe200078e00ff */
[----:B------:R-:W-:Y:S01]  /*8ed0*/  MOV R2, R14 ;  /* 0x0000000e00027202 */ /* 0x000fe20000000f00 */
[----:B------:R-:W-:-:S07]  /*8ee0*/  IMAD.MOV.U32 R3, RZ, RZ, R15 ;  /* 0x000000ffff037224 */ /* 0x000fce00078e000f */
.L_x_171:
[----:B------:R-:W-:-:S05]  /*8ef0*/  IMAD R56, R51, 0x8, R37 ;  /* 0x0000000833387824 */ /* 0x000fca00078e0225 */
[----:B------:R-:W3:Y:S04]  /*8f00*/  LDL.64 R52, [R56+0x8] ;  /* 0x0000080038347983 */ /* 0x000ee80000100a00 */
[----:B--2---:R-:W2:Y:S04]  /*8f10*/  LDL.128 R4, [R56+0x10] ;  /* 0x0000100038047983 */ /* 0x004ea80000100c00 */
[----:B------:R-:W4:Y:S04]  /*8f20*/  LDL.128 R8, [R56+0x20] ;  /* 0x0000200038087983 */ /* 0x000f280000100c00 */
[----:B------:R-:W5:Y:S01]  /*8f30*/  LDL.128 R20, [R56+0x30] ;  /* 0x0000300038147983 */ /* 0x000f620000100c00 */
[----:B------:R-:W-:Y:S01]  /*8f40*/  FADD R54, -R14, R2 ;  /* 0x000000020e367221 */ /* 0x000fe20000000100 */
[----:B------:R-:W-:-:S02]  /*8f50*/  FADD R55, -R15, R3 ;  /* 0x000000030f377221 */ /* 0x000fc40000000100 */
[----:B------:R-:W5:Y:S01]  /*8f60*/  LDL.64 R2, [R56+0x40] ;  /* 0x0000400038027983 */ /* 0x000f620000100a00 */
[----:B------:R-:W-:-:S04]  /*8f70*/  IADD3 R51, PT, PT, R51, 0x8, RZ ;  /* 0x0000000833337810 */ /* 0x000fc80007ffe0ff */
[----:B------:R-:W-:Y:S01]  /*8f80*/  ISETP.NE.AND P0, PT, R51, R50, PT ;  /* 0x000000323300720c */ /* 0x000fe20003f05270 */
[----:B---3--:R-:W-:Y:S01]  /*8f90*/  FADD R52, -R14, R52 ;  /* 0x000000340e347221 */ /* 0x008fe20000000100 */
[----:B------:R-:W-:-:S03]  /*8fa0*/  FADD R53, -R15, R53 ;  /* 0x000000350f357221 */ /* 0x000fc60000000100 */
[----:B------:R-:W-:Y:S01]  /*8fb0*/  FMUL R55, R55, R52 ;  /* 0x0000003437377220 */ /* 0x000fe20000400000 */
[C---:B--2---:R-:W-:Y:S01]  /*8fc0*/  FADD R4, -R14.reuse, R4 ;  /* 0x000000040e047221 */ /* 0x044fe20000000100 */
[----:B------:R-:W-:Y:S01]  /*8fd0*/  FADD R5, -R15, R5 ;  /* 0x000000050f057221 */ /* 0x000fe20000000100 */
[----:B------:R-:W-:Y:S01]  /*8fe0*/  FADD R6, -R14, R6 ;  /* 0x000000060e067221 */ /* 0x000fe20000000100 */
[----:B------:R-:W-:Y:S01]  /*8ff0*/  FFMA R54, R54, R53, -R55 ;  /* 0x0000003536367223 */ /* 0x000fe20000000837 */
[----:B------:R-:W-:Y:S01]  /*9000*/  FMUL R53, R53, R4 ;  /* 0x0000000435357220 */ /* 0x000fe20000400000 */
[----:B------:R-:W-:Y:S01]  /*9010*/  FADD R7, -R15, R7 ;  /* 0x000000070f077221 */ /* 0x000fe20000000100 */
[----:B------:R-:W-:Y:S01]  /*9020*/  FMUL R55, R5, R6 ;  /* 0x0000000605377220 */ /* 0x000fe20000400000 */
[----:B------:R-:W-:Y:S01]  /*9030*/  FADD R54, R54, R49 ;  /* 0x0000003136367221 */ /* 0x000fe20000000000 */
[----:B------:R-:W-:Y:S01]  /*9040*/  FFMA R53, R52, R5, -R53 ;  /* 0x0000000534357223 */ /* 0x000fe20000000835 */
[----:B----4-:R-:W-:Y:S01]  /*9050*/  FADD R8, -R14, R8 ;  /* 0x000000080e087221 */ /* 0x010fe20000000100 */
[----:B------:R-:W-:Y:S01]  /*9060*/  FFMA R4, R4, R7, -R55 ;  /* 0x0000000704047223 */ /* 0x000fe20000000837 */
[----:B------:R-:W-:Y:S01]  /*9070*/  FADD R9, -R15, R9 ;  /* 0x000000090f097221 */ /* 0x000fe20000000100 */
[----:B------:R-:W-:Y:S01]  /*9080*/  FADD R10, -R14, R10 ;  /* 0x0000000a0e0a7221 */ /* 0x000fe20000000100 */
[----:B------:R-:W-:Y:S01]  /*9090*/  FADD R53, R54, R53 ;  /* 0x0000003536357221 */ /* 0x000fe20000000000 */
[----:B------:R-:W-:Y:S01]  /*90a0*/  FMUL R7, R7, R8 ;  /* 0x0000000807077220 */ /* 0x000fe20000400000 */
[----:B------:R-:W-:Y:S01]  /*90b0*/  FADD R11, -R15, R11 ;  /* 0x0000000b0f0b7221 */ /* 0x000fe20000000100 */
[----:B------:R-:W-:Y:S01]  /*90c0*/  FMUL R5, R9, R10 ;  /* 0x0000000a09057220 */ /* 0x000fe20000400000 */
[----:B------:R-:W-:Y:S01]  /*90d0*/  FADD R4, R53, R4 ;  /* 0x0000000435047221 */ /* 0x000fe20000000000 */
[----:B------:R-:W-:Y:S01]  /*90e0*/  FFMA R7, R6, R9, -R7 ;  /* 0x0000000906077223 */ /* 0x000fe20000000807 */
[----:B-----5:R-:W-:Y:S01]  /*90f0*/  FADD R20, -R14, R20 ;  /* 0x000000140e147221 */ /* 0x020fe20000000100 */
[----:B------:R-:W-:Y:S01]  /*9100*/  FFMA R5, R8, R11, -R5 ;  /* 0x0000000b08057223 */ /* 0x000fe20000000805 */
[----:B------:R-:W-:Y:S01]  /*9110*/  FADD R21, -R15, R21 ;  /* 0x000000150f157221 */ /* 0x000fe20000000100 */
[----:B------:R-:W-:Y:S01]  /*9120*/  FADD R22, -R14, R22 ;  /* 0x000000160e167221 */ /* 0x000fe20000000100 */
[----:B------:R-:W-:Y:S01]  /*9130*/  FADD R4, R4, R7 ;  /* 0x0000000704047221 */ /* 0x000fe20000000000 */
[----:B------:R-:W-:Y:S01]  /*9140*/  FMUL R11, R11, R20 ;  /* 0x000000140b0b7220 */ /* 0x000fe20000400000 */
[----:B------:R-:W-:Y:S01]  /*9150*/  FADD R23, -R15, R23 ;  /* 0x000000170f177221 */ /* 0x000fe20000000100 */
[----:B------:R-:W-:Y:S01]  /*9160*/  FMUL R7, R21, R22 ;  /* 0x0000001615077220 */ /* 0x000fe20000400000 */
[----:B------:R-:W-:Y:S01]  /*9170*/  FADD R6, -R14, R2 ;  /* 0x000000020e067221 */ /* 0x000fe20000000100 */
[----:B------:R-:W-:Y:S01]  /*9180*/  FADD R4, R4, R5 ;  /* 0x0000000504047221 */ /* 0x000fe20000000000 */
[----:B------:R-:W-:Y:S01]  /*9190*/  FFMA R11, R10, R21, -R11 ;  /* 0x000000150a0b7223 */ /* 0x000fe2000000080b */
[----:B------:R-:W-:Y:S01]  /*91a0*/  FFMA R7, R20, R23, -R7 ;  /* 0x0000001714077223 */ /* 0x000fe20000000807 */
[----:B------:R-:W-:Y:S01]  /*91b0*/  FMUL R23, R23, R6 ;  /* 0x0000000617177220 */ /* 0x000fe20000400000 */
[----:B------:R-:W-:Y:S01]  /*91c0*/  FADD R5, -R15, R3 ;  /* 0x000000030f057221 */ /* 0x000fe20000000100 */
[----:B------:R-:W-:-:S03]  /*91d0*/  FADD R4, R4, R11 ;  /* 0x0000000b04047221 */ /* 0x000fc60000000000 */
[----:B------:R-:W-:Y:S01]  /*91e0*/  FFMA R5, R22, R5, -R23 ;  /* 0x0000000516057223 */ /* 0x000fe20000000817 */
[----:B------:R-:W-:-:S04]  /*91f0*/  FADD R4, R4, R7 ;  /* 0x0000000704047221 */ /* 0x000fc80000000000 */
[----:B------:R-:W-:Y:S01]  /*9200*/  FADD R49, R4, R5 ;  /* 0x0000000504317221 */ /* 0x000fe20000000000 */
[----:B------:R-:W-:Y:S06]  /*9210*/  @P0 BRA `(.L_x_171) ;  /* 0xfffffffc00340947 */ /* 0x000fec000383ffff */
.L_x_170:
[----:B------:R-:W-:Y:S05]  /*9220*/  BSYNC.RECONVERGENT B1 ;  /* 0x0000000000017941 */ /* 0x000fea0003800200 */
.L_x_169:
[----:B------:R-:W-:Y:S05]  /*9230*/  @!P1 BRA `(.L_x_153) ;  /* 0x0000000000f89947 */ /* 0x000fea0003800000 */
[----:B------:R-:W-:Y:S01]  /*9240*/  ISETP.GE.U32.AND P0, PT, R19, 0x4, PT ;  /* 0x000000041300780c */ /* 0x000fe20003f06070 */
[----:B------:R-:W-:Y:S01]  /*9250*/  BSSY.RECONVERGENT B1, `(.L_x_172) ;  /* 0x000001f000017945 */ /* 0x000fe20003800200 */
[----:B------:R-:W-:-:S04]  /*9260*/  LOP3.LUT R11, R12, 0x3, RZ, 0xc0, !PT ;  /* 0x000000030c0b7812 */ /* 0x000fc800078ec0ff */
[----:B------:R-:W-:-:S07]  /*9270*/  ISETP.NE.AND P1, PT, R11, RZ, PT ;  /* 0x000000ff0b00720c */ /* 0x000fce0003f25270 */
[----:B------:R-:W-:Y:S06]  /*9280*/  @!P0 BRA `(.L_x_173) ;  /* 0x00000000006c8947 */ /* 0x000fec0003800000 */
[----:B--2---:R-:W-:-:S05]  /*9290*/  IMAD R10, R50, 0x8, R37 ;  /* 0x00000008320a7824 */ /* 0x004fca00078e0225 */
[----:B------:R-:W2:Y:S04]  /*92a0*/  LDL.64 R20, [R10+0x8] ;  /* 0x000008000a147983 */ /* 0x000ea80000100a00 */
[----:B------:R-:W3:Y:S04]  /*92b0*/  LDL.128 R4, [R10+0x10] ;  /* 0x000010000a047983 */ /* 0x000ee80000100c00 */
[----:B------:R-:W4:Y:S01]  /*92c0*/  LDL.64 R8, [R10+0x20] ;  /* 0x000020000a087983 */ /* 0x000f220000100a00 */
[C---:B------:R-:W-:Y:S01]  /*92d0*/  FADD R3, -R15.reuse, R3 ;  /* 0x000000030f037221 */ /* 0x040fe20000000100 */
[----:B------:R-:W-:Y:S01]  /*92e0*/  FADD R2, -R14, R2 ;  /* 0x000000020e027221 */ /* 0x000fe20000000100 */
[----:B------:R-:W-:Y:S01]  /*92f0*/  IADD3 R50, PT, PT, R50, 0x4, RZ ;  /* 0x0000000432327810 */ /* 0x000fe20007ffe0ff */
[----:B--2---:R-:W-:Y:S01]  /*9300*/  FADD R20, -R14, R20 ;  /* 0x000000140e147221 */ /* 0x004fe20000000100 */
[----:B------:R-:W-:-:S03]  /*9310*/  FADD R21, -R15, R21 ;  /* 0x000000150f157221 */ /* 0x000fc60000000100 */
[----:B------:R-:W-:Y:S01]  /*9320*/  FMUL R3, R3, R20 ;  /* 0x0000001403037220 */ /* 0x000fe20000400000 */
[C---:B---3--:R-:W-:Y:S01]  /*9330*/  FADD R4, -R14.reuse, R4 ;  /* 0x000000040e047221 */ /* 0x048fe20000000100 */
[----:B------:R-:W-:Y:S01]  /*9340*/  FADD R5, -R15, R5 ;  /* 0x000000050f057221 */ /* 0x000fe20000000100 */
[----:B------:R-:W-:Y:S01]  /*9350*/  FADD R6, -R14, R6 ;  /* 0x000000060e067221 */ /* 0x000fe20000000100 */
[----:B------:R-:W-:Y:S01]  /*9360*/  FFMA R2, R2, R21, -R3 ;  /* 0x0000001502027223 */ /* 0x000fe20000000803 */
[----:B------:R-:W-:Y:S01]  /*9370*/  FMUL R21, R21, R4 ;  /* 0x0000000415157220 */ /* 0x000fe20000400000 */
[----:B------:R-:W-:Y:S01]  /*9380*/  FADD R7, -R15, R7 ;  /* 0x000000070f077221 */ /* 0x000fe20000000100 */
[----:B------:R-:W-:Y:S01]  /*9390*/  FMUL R3, R5, R6 ;  /* 0x0000000605037220 */ /* 0x000fe20000400000 */
[----:B----4-:R-:W-:Y:S01]  /*93a0*/  FADD R8, -R14, R8 ;  /* 0x000000080e087221 */ /* 0x010fe20000000100 */
        /* <DEDUP_REMOVED lines=8> */
[----:B------:R-:W-:-:S07]  /*9430*/  FADD R49, R2, R7 ;  /* 0x0000000702317221 */ /* 0x000fce0000000000 */
.L_x_173:
[----:B------:R-:W-:Y:S05]  /*9440*/  BSYNC.RECONVERGENT B1 ;  /* 0x0000000000017941 */ /* 0x000fea0003800200 */
.L_x_172:
[----:B------:R-:W-:Y:S05]  /*9450*/  @!P1 BRA `(.L_x_153) ;  /* 0x0000000000709947 */ /* 0x000fea0003800000 */
[----:B------:R-:W-:Y:S02]  /*9460*/  ISETP.NE.AND P0, PT, R11, 0x1, PT ;  /* 0x000000010b00780c */ /* 0x000fe40003f05270 */
[----:B------:R-:W-:-:S04]  /*9470*/  LOP3.LUT R12, R12, 0x1, RZ, 0xc0, !PT ;  /* 0x000000010c0c7812 */ /* 0x000fc800078ec0ff */
[----:B------:R-:W-:-:S07]  /*9480*/  ISETP.NE.U32.AND P1, PT, R12, 0x1, PT ;  /* 0x000000010c00780c */ /* 0x000fce0003f25070 */
[C---:B------:R-:W-:Y:S01]  /*9490*/  @P0 IMAD R2, R50.reuse, 0x8, R37 ;  /* 0x0000000832020824 */ /* 0x040fe200078e0225 */
[----:B------:R-:W-:-:S04]  /*94a0*/  @P0 IADD3 R50, PT, PT, R50, 0x2, RZ ;  /* 0x0000000232320810 */ /* 0x000fc80007ffe0ff */
[----:B--2---:R-:W2:Y:S01]  /*94b0*/  @P0 LDL.128 R4, [R2] ;  /* 0x0000000002040983 */ /* 0x004ea20000100c00 */
[----:B------:R-:W-:-:S03]  /*94c0*/  @!P1 IMAD R8, R50, 0x8, R37 ;  /* 0x0000000832089824 */ /* 0x000fc600078e0225 */
[----:B------:R-:W3:Y:S04]  /*94d0*/  @P0 LDL.64 R20, [R2+0x10] ;  /* 0x0000100002140983 */ /* 0x000ee80000100a00 */
[----:B------:R-:W4:Y:S01]  /*94e0*/  @!P1 LDL.128 R8, [R8] ;  /* 0x0000000008089983 */ /* 0x000f220000100c00 */
[C---:B--2---:R-:W-:Y:S01]  /*94f0*/  @P0 FADD R5, -R15.reuse, R5 ;  /* 0x000000050f050221 */ /* 0x044fe20000000100 */
[C---:B------:R-:W-:Y:S01]  /*9500*/  @P0 FADD R6, -R14.reuse, R6 ;  /* 0x000000060e060221 */ /* 0x040fe20000000100 */
[C---:B------:R-:W-:Y:S01]  /*9510*/  @P0 FADD R12, -R15.reuse, R7 ;  /* 0x000000070f0c0221 */ /* 0x040fe20000000100 */
[C---:B------:R-:W-:Y:S01]  /*9520*/  @P0 FADD R4, -R14.reuse, R4 ;  /* 0x000000040e040221 */ /* 0x040fe20000000100 */
[----:B---3--:R-:W-:Y:S01]  /*9530*/  @P0 FADD R3, -R14, R20 ;  /* 0x000000140e030221 */ /* 0x008fe20000000100 */
[----:B------:R-:W-:Y:S01]  /*9540*/  @P0 FMUL R5, R6, R5 ;  /* 0x0000000506050220 */ /* 0x000fe20000400000 */
[----:B------:R-:W-:-:S02]  /*9550*/  @P0 FADD R21, -R15, R21 ;  /* 0x000000150f150221 */ /* 0x000fc40000000100 */
[C---:B------:R-:W-:Y:S01]  /*9560*/  @P0 FMUL R3, R12.reuse, R3 ;  /* 0x000000030c030220 */ /* 0x040fe20000400000 */
[----:B------:R-:W-:Y:S01]  /*9570*/  @P0 FFMA R4, R12, R4, -R5 ;  /* 0x000000040c040223 */ /* 0x000fe20000000805 */
[----:B----4-:R-:W-:Y:S01]  /*9580*/  @!P1 FADD R10, -R14, R10 ;  /* 0x0000000a0e0a9221 */ /* 0x010fe20000000100 */
[C---:B------:R-:W-:Y:S01]  /*9590*/  @!P1 FADD R9, -R15.reuse, R9 ;  /* 0x000000090f099221 */ /* 0x040fe20000000100 */
[----:B------:R-:W-:Y:S01]  /*95a0*/  @P0 FFMA R3, R6, R21, -R3 ;  /* 0x0000001506030223 */ /* 0x000fe20000000803 */
[----:B------:R-:W-:Y:S01]  /*95b0*/  @!P1 FADD R8, -R14, R8 ;  /* 0x000000080e089221 */ /* 0x000fe20000000100 */
[----:B------:R-:W-:Y:S01]  /*95c0*/  @!P1 FADD R11, -R15, R11 ;  /* 0x0000000b0f0b9221 */ /* 0x000fe20000000100 */
[----:B------:R-:W-:Y:S01]  /*95d0*/  @P0 FADD R4, R49, R4 ;  /* 0x0000000431040221 */ /* 0x000fe20000000000 */
[----:B------:R-:W-:-:S03]  /*95e0*/  @!P1 FMUL R9, R9, R10 ;  /* 0x0000000a09099220 */ /* 0x000fc60000400000 */
[----:B------:R-:W-:Y:S01]  /*95f0*/  @P0 FADD R49, R3, R4 ;  /* 0x0000000403310221 */ /* 0x000fe20000000000 */
[----:B------:R-:W-:-:S04]  /*9600*/  @!P1 FFMA R8, R8, R11, -R9 ;  /* 0x0000000b08089223 */ /* 0x000fc80000000809 */
[----:B------:R-:W-:-:S07]  /*9610*/  @!P1 FADD R49, R49, R8 ;  /* 0x0000000831319221 */ /* 0x000fce0000000000 */
.L_x_153:
[----:B------:R-:W-:Y:S05]  /*9620*/  BSYNC.RECONVERGENT B3 ;  /* 0x0000000000037941 */ /* 0x000fea0003800200 */
.L_x_152:
[----:B------:R-:W-:Y:S01]  /*9630*/  FMUL R23, |R49|, 0.5 ;  /* 0x3f00000031177820 */ /* 0x000fe20000400200 */
[----:B------:R-:W-:Y:S01]  /*9640*/  FADD R0, R33, R0 ;  /* 0x0000000021007221 */ /* 0x000fe20000000000 */
[----:B------:R-:W-:Y:S03]  /*9650*/  BSSY.RECONVERGENT B3, `(.L_x_174) ;  /* 0x000000e000037945 */ /* 0x000fe60003800200 */
[----:B------:R-:W-:-:S05]  /*9660*/  FADD R0, -R23, R0 ;  /* 0x0000000017007221 */ /* 0x000fca0000000100 */
[----:B------:R-:W-:-:S04]  /*9670*/  FMNMX R87, R0, 9.9999999392252902908e-09, !PT ;  /* 0x322bcc7700577809 */ /* 0x000fc80007800000 */
[----:B------:R-:W1:Y:S08]  /*9680*/  MUFU.RCP R0, R87 ;  /* 0x0000005700007308 */ /* 0x000e700000001000 */
[----:B------:R-:W3:Y:S01]  /*9690*/  FCHK P0, R23, R87 ;  /* 0x0000005717007302 */ /* 0x000ee20000000000 */
[----:B-1----:R-:W-:-:S04]  /*96a0*/  FFMA R3, -R87, R0, 1 ;  /* 0x3f80000057037423 */ /* 0x002fc80000000100 */
[----:B------:R-:W-:-:S04]  /*96b0*/  FFMA R0, R0, R3, R0 ;  /* 0x0000000300007223 */ /* 0x000fc80000000000 */
[----:B------:R-:W-:-:S04]  /*96c0*/  FFMA R3, R23, R0, RZ ;  /* 0x0000000017037223 */ /* 0x000fc800000000ff */
[----:B------:R-:W-:-:S04]  /*96d0*/  FFMA R2, -R87, R3, R23 ;  /* 0x0000000357027223 */ /* 0x000fc80000000117 */
[----:B------:R-:W-:Y:S01]  /*96e0*/  FFMA R0, R0, R2, R3 ;  /* 0x0000000200007223 */ /* 0x000fe20000000003 */
[----:B---3--:R-:W-:Y:S06]  /*96f0*/  @!P0 BRA `(.L_x_175) ;  /* 0x00000000000c8947 */ /* 0x008fec0003800000 */
[----:B------:R-:W-:-:S07]  /*9700*/  MOV R80, 0x9720 ;  /* 0x0000972000507802 */ /* 0x000fce0000000f00 */
[----:B0-2---:R-:W-:Y:S05]  /*9710*/  CALL.REL.NOINC `($__internal_1_$__cuda_sm3x_div_rn_noftz_f32_slowpath) ;  /* 0x0000000000747944 */ /* 0x005fea0003c00000 */
[----:B------:R-:W-:-:S07]  /*9720*/  MOV R0, R23 ;  /* 0x0000001700007202 */ /* 0x000fce0000000f00 */
.L_x_175:
[----:B------:R-:W-:Y:S05]  /*9730*/  BSYNC.RECONVERGENT B3 ;  /* 0x0000000000037941 */ /* 0x000fea0003800200 */
.L_x_174:
[----:B------:R-:W1:Y:S01]  /*9740*/  LDCU UR4, c[0x0][0x384] ;  /* 0x00007080ff0477ac */ /* 0x000e620008000800 */
[----:B------:R-:W-:-:S05]  /*9750*/  IMAD.MOV.U32 R4, RZ, RZ, 0x1 ;  /* 0x00000001ff047424 */ /* 0x000fca00078e00ff */
[CC--:B------:R-:W-:Y:S02]  /*9760*/  SHF.L.U64.HI R2, R4.reuse, R39.reuse, RZ ;  /* 0x0000002704027219 */ /* 0x0c0fe400000102ff */
[----:B------:R-:W-:Y:S02]  /*9770*/  SHF.L.U32 R3, R4, R39, RZ ;  /* 0x0000002704037219 */ /* 0x000fe400000006ff */
[----:B------:R-:W-:-:S04]  /*9780*/  IADD3 R39, PT, PT, R39, 0x1, RZ ;  /* 0x0000000127277810 */ /* 0x000fc80007ffe0ff */
[----:B------:R-:W-:Y:S02]  /*9790*/  ISETP.NE.AND P1, PT, R39, R48, PT ;  /* 0x000000302700720c */ /* 0x000fe40003f25270 */
[----:B-1----:R-:W-:-:S04]  /*97a0*/  FSETP.GT.AND P0, PT, R0, UR4, PT ;  /* 0x0000000400007c0b */ /* 0x002fc8000bf04000 */
[----:B------:R-:W-:Y:S02]  /*97b0*/  SEL R3, R3, RZ, P0 ;  /* 0x000000ff03037207 */ /* 0x000fe40000000000 */
[----:B------:R-:W-:Y:S02]  /*97c0*/  SEL R0, R2, RZ, P0 ;  /* 0x000000ff02007207 */ /* 0x000fe40000000000 */
[----:B------:R-:W-:Y:S02]  /*97d0*/  LOP3.LUT R46, R3, R46, RZ, 0xfc, !PT ;  /* 0x0000002e032e7212 */ /* 0x000fe400078efcff */
[----:B------:R-:W-:Y:S01]  /*97e0*/  LOP3.LUT R45, R0, R45, RZ, 0xfc, !PT ;  /* 0x0000002d002d7212 */ /* 0x000fe200078efcff */
[----:B------:R-:W-:Y:S06]  /*97f0*/  @P1 BRA `(.L_x_176) ;  /* 0xffffff6c00e41947 */ /* 0x000fec000383ffff */
.L_x_38:
[----:B------:R-:W-:Y:S05]  /*9800*/  BSYNC.RECONVERGENT B0 ;  /* 0x0000000000007941 */ /* 0x000fea0003800200 */
.L_x_37:
[----:B------:R-:W1:Y:S01]  /*9810*/  LDCU UR5, c[0x0][0x380] ;  /* 0x00007000ff0577ac */ /* 0x000e620008000800 */
[----:B0-----:R-:W0:Y:S01]  /*9820*/  LDC.64 R2, c[0x0][0x390] ;  /* 0x0000e400ff027b82 */ /* 0x001e220000000a00 */
[----:B-1----:R-:W-:Y:S02]  /*9830*/  ULOP3.LUT UR8, UR5, 0x8000003f, URZ, 0xc0, !UPT ;  /* 0x8000003f05087892 */ /* 0x002fe4000f8ec0ff */
[----:B------:R-:W-:Y:S02]  /*9840*/  USHF.R.S32.HI UR4, URZ, 0x1f, UR5 ;  /* 0x0000001fff047899 */ /* 0x000fe40008011405 */
[----:B------:R-:W-:Y:S02]  /*9850*/  UISETP.GT.AND UP0, UPT, UR8, URZ, UPT ;  /* 0x000000ff0800728c */ /* 0x000fe4000bf04270 */
[----:B------:R-:W-:-:S04]  /*9860*/  ULEA.HI UR4, UR4, UR5, URZ, 0x6 ;  /* 0x0000000504047291 */ /* 0x000fc8000f8f30ff */
[----:B------:R-:W-:Y:S02]  /*9870*/  USHF.R.S32.HI UR5, URZ, 0x6, UR4 ;  /* 0x00000006ff057899 */ /* 0x000fe40008011404 */
[----:B------:R-:W-:-:S03]  /*9880*/  ULEA.HI.SX32 UR4, UR4, 0x1, 0x1a ;  /* 0x0000000104047891 */ /* 0x000fc6000f8fd2ff */
[----:B------:R-:W-:-:S06]  /*9890*/  @!UP0 UIADD3 UR4, UPT, UPT, UR5, URZ, URZ ;  /* 0x000000ff05048290 */ /* 0x000fcc000fffe0ff */
[----:B------:R-:W-:-:S04]  /*98a0*/  IMAD R47, R47, UR4, R58 ;  /* 0x000000042f2f7c24 */ /* 0x000fc8000f8e023a */
[----:B0-----:R-:W-:-:S04]  /*98b0*/  IMAD.WIDE R2, R47, 0x8, R2 ;  /* 0x000000082f027825 */ /* 0x001fc800078e0202 */
[----:B------:R-:W-:-:S05]  /*98c0*/  IMAD.MOV.U32 R47, RZ, RZ, R45 ;  /* 0x000000ffff2f7224 */ /* 0x000fca00078e002d */
[----:B------:R-:W-:Y:S01]  /*98d0*/  STG.E.64 desc[UR6][R2.64], R46 ;  /* 0x0000002e02007986 */ /* 0x000fe2000c101b06 */
[----:B------:R-:W-:Y:S05]  /*98e0*/  EXIT ;  /* 0x000000000000794d */ /* 0x000fea0003800000 */
        .weak           $__internal_1_$__cuda_sm3x_div_rn_noftz_f32_slowpath
        .type           $__internal_1_$__cuda_sm3x_div_rn_noftz_f32_slowpath,@function
        .size           $__internal_1_$__cuda_sm3x_div_rn_noftz_f32_slowpath,(.L_x_486 - $__internal_1_$__cuda_sm3x_div_rn_noftz_f32_slowpath)
$__internal_1_$__cuda_sm3x_div_rn_noftz_f32_slowpath:
[----:B------:R-:W-:Y:S01]  /*98f0*/  SHF.R.U32.HI R57, RZ, 0x17, R87 ;  /* 0x00000017ff397819 */ /* 0x000fe20000011657 */
[----:B------:R-:W-:Y:S01]  /*9900*/  BSSY.RECONVERGENT B1, `(.L_x_177) ;  /* 0x0000064000017945 */ /* 0x000fe20003800200 */
[----:B------:R-:W-:Y:S02]  /*9910*/  SHF.R.U32.HI R88, RZ, 0x17, R23 ;  /* 0x00000017ff587819 */ /* 0x000fe40000011617 */
[----:B------:R-:W-:Y:S02]  /*9920*/  LOP3.LUT R57, R57, 0xff, RZ, 0xc0, !PT ;  /* 0x000000ff39397812 */ /* 0x000fe400078ec0ff */
[----:B------:R-:W-:Y:S02]  /*9930*/  LOP3.LUT R88, R88, 0xff, RZ, 0xc0, !PT ;  /* 0x000000ff58587812 */ /* 0x000fe400078ec0ff */
[----:B------:R-:W-:Y:S02]  /*9940*/  IADD3 R84, PT, PT, R57, -0x1, RZ ;  /* 0xffffffff39547810 */ /* 0x000fe40007ffe0ff */
[----:B------:R-:W-:Y:S01]  /*9950*/  MOV R86, R87 ;  /* 0x0000005700567202 */ /* 0x000fe20000000f00 */
[----:B------:R-:W-:Y:S01]  /*9960*/  VIADD R83, R88, 0xffffffff ;  /* 0xffffffff58537836 */ /* 0x000fe20000000000 */
        /* <DEDUP_REMOVED lines=22> */
[----:B------:R-:W-:Y:S01]  /*9ad0*/  @P0 MOV R82, RZ ;  /* 0x000000ff00520202 */ /* 0x000fe20000000f00 */
[----:B------:R-:W-:Y:S02]  /*9ae0*/  @!P0 IMAD.MOV.U32 R82, RZ, RZ, -0x40 ;  /* 0xffffffc0ff528424 */ /* 0x000fe400078e00ff */
[----:B------:R-:W-:Y:S01]  /*9af0*/  @!P0 FFMA R23, R23, 1.84467440737095516160e+19, RZ ;  /* 0x5f80000017178823 */ /* 0x000fe200000000ff */
[----:B------:R-:W-:Y:S02]  /*9b00*/  @!P4 FFMA R86, R87, 1.84467440737095516160e+19, RZ ;  /* 0x5f8000005756c823 */ /* 0x000fe400000000ff */
[----:B------:R-:W-:-:S07]  /*9b10*/  @!P4 IADD3 R82, PT, PT, R82, 0x40, RZ ;  /* 0x000000405252c810 */ /* 0x000fce0007ffe0ff */
.L_x_178:
[----:B------:R-:W-:Y:S01]  /*9b20*/  LEA R83, R57, 0xc0800000, 0x17 ;  /* 0xc080000039537811 */ /* 0x000fe200078eb8ff */
[----:B------:R-:W-:Y:S01]  /*9b30*/  BSSY.RECONVERGENT B2, `(.L_x_183) ;  /* 0x0000036000027945 */ /* 0x000fe20003800200 */
[----:B------:R-:W-:-:S03]  /*9b40*/  IADD3 R88, PT, PT, R88, -0x7f, RZ ;  /* 0xffffff8158587810 */ /* 0x000fc60007ffe0ff */
[----:B------:R-:W-:Y:S02]  /*9b50*/  IMAD.IADD R92, R86, 0x1, -R83 ;  /* 0x00000001565c7824 */ /* 0x000fe400078e0a53 */
[----:B------:R-:W-:Y:S02]  /*9b60*/  IMAD R23, R88, -0x800000, R23 ;  /* 0xff80000058177824 */ /* 0x000fe400078e0217 */
[----:B------:R-:W0:Y:S01]  /*9b70*/  MUFU.RCP R83, R92 ;  /* 0x0000005c00537308 */ /* 0x000e220000001000 */
[----:B------:R-:W-:-:S04]  /*9b80*/  FADD.FTZ R86, -R92, -RZ ;  /* 0x800000ff5c567221 */ /* 0x000fc80000010100 */
[----:B0-----:R-:W-:-:S04]  /*9b90*/  FFMA R84, R83, R86, 1 ;  /* 0x3f80000053547423 */ /* 0x001fc80000000056 */
[----:B------:R-:W-:-:S04]  /*9ba0*/  FFMA R84, R83, R84, R83 ;  /* 0x0000005453547223 */ /* 0x000fc80000000053 */
[----:B------:R-:W-:-:S04]  /*9bb0*/  FFMA R83, R23, R84, RZ ;  /* 0x0000005417537223 */ /* 0x000fc800000000ff */
[----:B------:R-:W-:-:S04]  /*9bc0*/  FFMA R85, R86, R83, R23 ;  /* 0x0000005356557223 */ /* 0x000fc80000000017 */
[----:B------:R-:W-:Y:S01]  /*9bd0*/  FFMA R85, R84, R85, R83 ;  /* 0x0000005554557223 */ /* 0x000fe20000000053 */
[----:B------:R-:W-:-:S03]  /*9be0*/  IADD3 R83, PT, PT, R88, 0x7f, -R57 ;  /* 0x0000007f58537810 */ /* 0x000fc60007ffe839 */
[----:B------:R-:W-:Y:S02]  /*9bf0*/  FFMA R23, R86, R85, R23 ;  /* 0x0000005556177223 */ /* 0x000fe40000000017 */
[----:B------:R-:W-:Y:S02]  /*9c00*/  IMAD.IADD R83, R83, 0x1, R82 ;  /* 0x0000000153537824 */ /* 0x000fe400078e0252 */
[----:B------:R-:W-:-:S05]  /*9c10*/  FFMA R86, R84, R23, R85 ;  /* 0x0000001754567223 */ /* 0x000fca0000000055 */
[----:B------:R-:W-:-:S04]  /*9c20*/  SHF.R.U32.HI R82, RZ, 0x17, R86 ;  /* 0x00000017ff527819 */ /* 0x000fc80000011656 */
[----:B------:R-:W-:-:S04]  /*9c30*/  LOP3.LUT R82, R82, 0xff, RZ, 0xc0, !PT ;  /* 0x000000ff52527812 */ /* 0x000fc800078ec0ff */
[----:B------:R-:W-:-:S05]  /*9c40*/  IADD3 R57, PT, PT, R82, R83, RZ ;  /* 0x0000005352397210 */ /* 0x000fca0007ffe0ff */
        /* <DEDUP_REMOVED lines=10> */
[CCC-:B------:R-:W-:Y:S01]  /*9cf0*/  FFMA.RP R83, R84.reuse, R23.reuse, R85.reuse ;  /* 0x0000001754537223 */ /* 0x1c0fe20000008055 */
[CCC-:B------:R-:W-:Y:S01]  /*9d00*/  FFMA.RM R82, R84.reuse, R23.reuse, R85.reuse ;  /* 0x0000001754527223 */ /* 0x1c0fe20000004055 */
[----:B------:R-:W-:Y:S01]  /*9d10*/  FFMA.RZ R23, R84, R23, R85 ;  /* 0x0000001754177223 */ /* 0x000fe2000000c055 */
[C---:B------:R-:W-:Y:S02]  /*9d20*/  ISETP.NE.AND P5, PT, R57.reuse, RZ, PT ;  /* 0x000000ff3900720c */ /* 0x040fe40003fa5270 */
[----:B------:R-:W-:Y:S02]  /*9d30*/  ISETP.NE.AND P0, PT, R57, RZ, PT ;  /* 0x000000ff3900720c */ /* 0x000fe40003f05270 */
[----:B------:R-:W-:Y:S02]  /*9d40*/  LOP3.LUT R23, R23, 0x7fffff, RZ, 0xc0, !PT ;  /* 0x007fffff17177812 */ /* 0x000fe400078ec0ff */
[----:B------:R-:W-:Y:S02]  /*9d50*/  FSETP.NEU.FTZ.AND P4, PT, R83, R82, PT ;  /* 0x000000525300720b */ /* 0x000fe40003f9d000 */
[----:B------:R-:W-:-:S02]  /*9d60*/  LOP3.LUT R82, R23, 0x800000, RZ, 0xfc, !PT ;  /* 0x0080000017527812 */ /* 0x000fc400078efcff */
[----:B------:R-:W-:Y:S01]  /*9d70*/  IADD3 R23, PT, PT, R57, 0x20, RZ ;  /* 0x0000002039177810 */ /* 0x000fe20007ffe0ff */
[----:B------:R-:W-:-:S03]  /*9d80*/  IMAD.MOV R57, RZ, RZ, -R57 ;  /* 0x000000ffff397224 */ /* 0x000fc600078e0a39 */
[----:B------:R-:W-:Y:S02]  /*9d90*/  SHF.L.U32 R23, R82, R23, RZ ;  /* 0x0000001752177219 */ /* 0x000fe400000006ff */
[----:B------:R-:W-:Y:S02]  /*9da0*/  SEL R57, R57, RZ, P5 ;  /* 0x000000ff39397207 */ /* 0x000fe40002800000 */
[----:B------:R-:W-:Y:S02]  /*9db0*/  ISETP.NE.AND P0, PT, R23, RZ, P0 ;  /* 0x000000ff1700720c */ /* 0x000fe40000705270 */
[----:B------:R-:W-:Y:S02]  /*9dc0*/  SHF.R.U32.HI R82, RZ, R57, R82 ;  /* 0x00000039ff527219 */ /* 0x000fe40000011652 */
[----:B------:R-:W-:Y:S02]  /*9dd0*/  PLOP3.LUT P0, PT, P4, P0, PT, 0xf8, 0x8f ;  /* 0x00000000008f781c */ /* 0x000fe40002701f70 */
[----:B------:R-:W-:-:S02]  /*9de0*/  SHF.R.U32.HI R57, RZ, 0x1, R82 ;  /* 0x00000001ff397819 */ /* 0x000fc40000011652 */
[----:B------:R-:W-:-:S04]  /*9df0*/  SEL R84, RZ, 0x1, !P0 ;  /* 0x00000001ff547807 */ /* 0x000fc80004000000 */
[----:B------:R-:W-:-:S04]  /*9e00*/  LOP3.LUT R23, R84, 0x1, R57, 0xf8, !PT ;  /* 0x0000000154177812 */ /* 0x000fc800078ef839 */
[----:B------:R-:W-:-:S04]  /*9e10*/  LOP3.LUT R82, R23, R82, RZ, 0xc0, !PT ;  /* 0x0000005217527212 */ /* 0x000fc800078ec0ff */
[----:B------:R-:W-:-:S04]  /*9e20*/  IADD3 R57, PT, PT, R57, R82, RZ ;  /* 0x0000005239397210 */ /* 0x000fc80007ffe0ff */
[----:B------:R-:W-:Y:S01]  /*9e30*/  LOP3.LUT R86, R57, R86, RZ, 0xfc, !PT ;  /* 0x0000005639567212 */ /* 0x000fe200078efcff */
[----:B------:R-:W-:Y:S06]  /*9e40*/  BRA `(.L_x_186) ;  /* 0x0000000000107947 */ /* 0x000fec0003800000 */
.L_x_185:
[----:B------:R-:W-:-:S04]  /*9e50*/  LOP3.LUT R86, R86, 0x80000000, RZ, 0xc0, !PT ;  /* 0x8000000056567812 */ /* 0x000fc800078ec0ff */
[----:B------:R-:W-:Y:S01]  /*9e60*/  LOP3.LUT R86, R86, 0x7f800000, RZ, 0xfc, !PT ;  /* 0x7f80000056567812 */ /* 0x000fe200078efcff */
[----:B------:R-:W-:Y:S06]  /*9e70*/  BRA `(.L_x_186) ;  /* 0x0000000000047947 */ /* 0x000fec0003800000 */
.L_x_184:
[----:B------:R-:W-:-:S07]  /*9e80*/  IMAD R86, R83, 0x800000, R86 ;  /* 0x0080000053567824 */ /* 0x000fce00078e0256 */
.L_x_186:
[----:B------:R-:W-:Y:S05]  /*9e90*/  BSYNC.RECONVERGENT B2 ;  /* 0x0000000000027941 */ /* 0x000fea0003800200 */
.L_x_183:
[----:B------:R-:W-:Y:S01]  /*9ea0*/  MOV R23, R86 ;  /* 0x0000005600177202 */ /* 0x000fe20000000f00 */
[----:B------:R-:W-:Y:S06]  /*9eb0*/  BRA `(.L_x_187) ;  /* 0x0000000000207947 */ /* 0x000fec0003800000 */
.L_x_182:
[----:B------:R-:W-:-:S04]  /*9ec0*/  LOP3.LUT R23, R86, 0x80000000, R23, 0x48, !PT ;  /* 0x8000000056177812 */ /* 0x000fc800078e4817 */
[----:B------:R-:W-:Y:S01]  /*9ed0*/  LOP3.LUT R23, R23, 0x7f800000, RZ, 0xfc, !PT ;  /* 0x7f80000017177812 */ /* 0x000fe200078efcff */
[----:B------:R-:W-:Y:S06]  /*9ee0*/  BRA `(.L_x_187) ;  /* 0x0000000000147947 */ /* 0x000fec0003800000 */
.L_x_181:
[----:B------:R-:W-:Y:S01]  /*9ef0*/  LOP3.LUT R23, R86, 0x80000000, R23, 0x48, !PT ;  /* 0x8000000056177812 */ /* 0x000fe200078e4817 */
[----:B------:R-:W-:Y:S06]  /*9f00*/  BRA `(.L_x_187) ;  /* 0x00000000000c7947 */ /* 0x000fec0003800000 */
.L_x_180:
[----:B------:R-:W0:Y:S01]  /*9f10*/  MUFU.RSQ R23, -QNAN ;  /* 0xffc0000000177908 */ /* 0x000e220000001400 */
[----:B------:R-:W-:Y:S05]  /*9f20*/  BRA `(.L_x_187) ;  /* 0x0000000000047947 */ /* 0x000fea0003800000 */
.L_x_179:
[----:B------:R-:W-:-:S07]  /*9f30*/  FADD.FTZ R23, R23, R87 ;  /* 0x0000005717177221 */ /* 0x000fce0000010000 */
.L_x_187:
[----:B------:R-:W-:Y:S05]  /*9f40*/  BSYNC.RECONVERGENT B1 ;  /* 0x0000000000017941 */ /* 0x000fea0003800200 */
.L_x_177:
[----:B------:R-:W-:Y:S02]  /*9f50*/  HFMA2 R83, -RZ, RZ, 0, 0 ;  /* 0x00000000ff537431 */ /* 0x000fe400000001ff */
[----:B------:R-:W-:-:S04]  /*9f60*/  IMAD.MOV.U32 R82, RZ, RZ, R80 ;  /* 0x000000ffff527224 */ /* 0x000fc800078e0050 */
[----:B0-----:R-:W-:Y:S05]  /*9f70*/  RET.REL.NODEC R82 `(_Z10nms_kernelifPKfPl) ;  /* 0xffffff6052207950 */ /* 0x001fea0003c3ffff */
.L_x_188:
        /* <DEDUP_REMOVED lines=16> */
.L_x_486:


//--------------------- .text._Z20boxes_iou_bev_kerneliPKfiS0_Pf --------------------------
	.section	.text._Z20boxes_iou_bev_kerneliPKfiS0_Pf,"ax",@progbits
	.align	128
        .global         _Z20boxes_iou_bev_kerneliPKfiS0_Pf
        .type           _Z20boxes_iou_bev_kerneliPKfiS0_Pf,@function
        .size           _Z20boxes_iou_bev_kerneliPKfiS0_Pf,(.L_x_487 - _Z20boxes_iou_bev_kerneliPKfiS0_Pf)
        .other          _Z20boxes_iou_bev_kerneliPKfiS0_Pf,@"STO_CUDA_ENTRY STV_DEFAULT"
_Z20boxes_iou_bev_kerneliPKfiS0_Pf:
.text._Z20boxes_iou_bev_kerneliPKfiS0_Pf:
[----:B------:R-:W0:Y:S01]  /*0000*/  LDC R1, c[0x0][0x37c] ;  /* 0x0000df00ff017b82 */ /* 0x000e220000000800 */
[----:B------:R-:W1:Y:S01]  /*0010*/  S2R R4, SR_CTAID.X ;  /* 0x0000000000047919 */ /* 0x000e620000002500 */
[----:B------:R-:W2:Y:S01]  /*0020*/  LDCU UR4, c[0x0][0x390] ;  /* 0x00007200ff0477ac */ /* 0x000ea20008000800 */
[----:B0-----:R-:W-:Y:S01]  /*0030*/  IADD3 R1, PT, PT, R1, -0xd0, RZ ;  /* 0xffffff3001017810 */ /* 0x001fe20007ffe0ff */
[----:B------:R-:W1:Y:S01]  /*0040*/  S2R R5, SR_TID.X ;  /* 0x0000000000057919 */ /* 0x000e620000002100 */
[----:B------:R-:W0:Y:S01]  /*0050*/  LDCU UR5, c[0x0][0x380] ;  /* 0x00007000ff0577ac */ /* 0x000e220008000800 */
[----:B------:R-:W3:Y:S01]  /*0060*/  S2R R0, SR_CTAID.Y ;  /* 0x0000000000007919 */ /* 0x000ee20000002600 */
[----:B------:R-:W3:Y:S01]  /*0070*/  S2R R3, SR_TID.Y ;  /* 0x0000000000037919 */ /* 0x000ee20000002200 */
[----:B-1----:R-:W-:-:S05]  /*0080*/  IMAD R4, R4, 0x10, R5 ;  /* 0x0000001004047824 */ /* 0x002fca00078e0205 */
[----:B--2---:R-:W-:Y:S02]  /*0090*/  ISETP.GE.AND P0, PT, R4, UR4, PT ;  /* 0x0000000404007c0c */ /* 0x004fe4000bf06270 */
[----:B---3--:R-:W-:-:S04]  /*00a0*/  LEA R0, R0, R3, 0x4 ;  /* 0x0000000300007211 */ /* 0x008fc800078e20ff */
[----:B0-----:R-:W-:-:S13]  /*00b0*/  ISETP.GE.OR P0, PT, R0, UR5, P0 ;  /* 0x0000000500007c0c */ /* 0x001fda0008706670 */
[----:B------:R-:W-:Y:S05]  /*00c0*/  @P0 EXIT ;  /* 0x000000000000094d */ /* 0x000fea0003800000 */
[----:B------:R-:W0:Y:S01]  /*00d0*/  LDC.64 R2, c[0x0][0x388] ;  /* 0x0000e200ff027b82 */ /* 0x000e220000000a00 */
[----:B------:R-:W1:Y:S01]  /*00e0*/  LDCU.64 UR6, c[0x0][0x358] ;  /* 0x00006b00ff0677ac */ /* 0x000e620008000a00 */
[----:B------:R-:W-:-:S06]  /*00f0*/  IMAD R5, R0, 0x7, RZ ;  /* 0x0000000700057824 */ /* 0x000fcc00078e02ff */
[----:B------:R-:W2:Y:S01]  /*0100*/  LDC.64 R12, c[0x0][0x398] ;  /* 0x0000e600ff0c7b82 */ /* 0x000ea20000000a00 */
[----:B0-----:R-:W-:-:S05]  /*0110*/  IMAD.WIDE.U32 R2, R5, 0x4, R2 ;  /* 0x0000000405027825 */ /* 0x001fca00078e0002 */
[----:B-1----:R-:W3:Y:S04]  /*0120*/  LDG.E R53, desc[UR6][R2.64+0x18] ;  /* 0x0000180602357981 */ /* 0x002ee8000c1e1900 */
[----:B------:R-:W4:Y:S04]  /*0130*/  LDG.E R52, desc[UR6][R2.64+0xc] ;  /* 0x00000c0602347981 */ /* 0x000f28000c1e1900 */
[----:B------:R-:W4:Y:S04]  /*0140*/  LDG.E R51, desc[UR6][R2.64] ;  /* 0x0000000602337981 */ /* 0x000f28000c1e1900 */
[----:B------:R-:W4:Y:S04]  /*0150*/  LDG.E R49, desc[UR6][R2.64+0x10] ;  /* 0x0000100602317981 */ /* 0x000f28000c1e1900 */
[----:B------:R-:W4:Y:S01]  /*0160*/  LDG.E R50, desc[UR6][R2.64+0x4] ;  /* 0x0000040602327981 */ /* 0x000f22000c1e1900 */
[----:B------:R-:W-:-:S04]  /*0170*/  IMAD R5, R4, 0x7, RZ ;  /* 0x0000000704057824 */ /* 0x000fc800078e02ff */
[----:B--2---:R-:W-:-:S05]  /*0180*/  IMAD.WIDE R12, R5, 0x4, R12 ;  /* 0x00000004050c7825 */ /* 0x004fca00078e020c */
[----:B------:R-:W2:Y:S04]  /*0190*/  LDG.E R48, desc[UR6][R12.64+0xc] ;  /* 0x00000c060c307981 */ /* 0x000ea8000c1e1900 */
[----:B------:R-:W2:Y:S04]  /*01a0*/  LDG.E R47, desc[UR6][R12.64+0x10] ;  /* 0x000010060c2f7981 */ /* 0x000ea8000c1e1900 */
[----:B------:R0:W5:Y:S04]  /*01b0*/  LDG.E R46, desc[UR6][R12.64+0x18] ;  /* 0x000018060c2e7981 */ /* 0x000168000c1e1900 */
[----:B------:R0:W5:Y:S04]  /*01c0*/  LDG.E R45, desc[UR6][R12.64] ;  /* 0x000000060c2d7981 */ /* 0x000168000c1e1900 */
[----:B------:R0:W5:Y:S01]  /*01d0*/  LDG.E R44, desc[UR6][R12.64+0x4] ;  /* 0x000004060c2c7981 */ /* 0x000162000c1e1900 */
[----:B------:R-:W-:Y:S01]  /*01e0*/  BSSY.RECONVERGENT B0, `(.L_x_189) ;  /* 0x000004e000007945 */ /* 0x000fe20003800200 */
[C---:B---3--:R-:W-:Y:S01]  /*01f0*/  FMUL R0, R53.reuse, 0.63661974668502807617 ;  /* 0x3f22f98335007820 */ /* 0x048fe20000400000 */
[----:B------:R-:W-:-:S03]  /*0200*/  FSETP.GE.AND P0, PT, |R53|, 105615, PT ;  /* 0x47ce47803500780b */ /* 0x000fc60003f06200 */
[----:B------:R-:W1:Y:S01]  /*0210*/  F2I.NTZ R16, R0 ;  /* 0x0000000000107305 */ /* 0x000e620000203100 */
[C-C-:B----4-:R-:W-:Y:S01]  /*0220*/  FFMA R8, R52.reuse, -0.5, R51.reuse ;  /* 0xbf00000034087823 */ /* 0x150fe20000000033 */
[C---:B------:R-:W-:Y:S01]  /*0230*/  FFMA R10, R52.reuse, 0.5, R51 ;  /* 0x3f000000340a7823 */ /* 0x040fe20000000033 */
[----:B------:R-:W-:-:S03]  /*0240*/  FMUL R19, R52, R49 ;  /* 0x0000003134137220 */ /* 0x000fc60000400000 */
[----:B------:R-:W-:Y:S01]  /*0250*/  IMAD.MOV.U32 R4, RZ, RZ, R10 ;  /* 0x000000ffff047224 */ /* 0x000fe200078e000a */
[----:B------:R-:W-:Y:S01]  /*0260*/  MOV R6, R8 ;  /* 0x0000000800067202 */ /* 0x000fe20000000f00 */
[C-C-:B------:R-:W-:Y:S01]  /*0270*/  FFMA R9, R49.reuse, -0.5, R50.reuse ;  /* 0xbf00000031097823 */ /* 0x140fe20000000032 */
[----:B------:R-:W-:Y:S01]  /*0280*/  FFMA R5, R49, 0.5, R50 ;  /* 0x3f00000031057823 */ /* 0x000fe20000000032 */
[----:B-1----:R-:W-:Y:S01]  /*0290*/  I2FP.F32.S32 R2, R16 ;  /* 0x0000001000027245 */ /* 0x002fe20000201400 */
[----:B------:R-:W-:Y:S02]  /*02a0*/  IMAD.MOV.U32 R0, RZ, RZ, R16 ;  /* 0x000000ffff007224 */ /* 0x000fe400078e0010 */
[----:B------:R-:W-:Y:S01]  /*02b0*/  MOV R11, R9 ;  /* 0x00000009000b7202 */ /* 0x000fe20000000f00 */
[----:B------:R-:W-:Y:S02]  /*02c0*/  IMAD.MOV.U32 R7, RZ, RZ, R5 ;  /* 0x000000ffff077224 */ /* 0x000fe400078e0005 */
[----:B------:R-:W-:-:S02]  /*02d0*/  FFMA R3, R2, -1.5707962512969970703, R53 ;  /* 0xbfc90fda02037823 */ /* 0x000fc40000000035 */
[----:B------:R0:W-:Y:S02]  /*02e0*/  STL.128 [R1+0xa0], R8 ;  /* 0x0000a00801007387 */ /* 0x0001e40000100c00 */
[----:B------:R-:W-:Y:S02]  /*02f0*/  FFMA R3, R2, -7.5497894158615963534e-08, R3 ;  /* 0xb3a2216802037823 */ /* 0x000fe40000000003 */
[----:B------:R0:W-:Y:S01]  /*0300*/  STL.128 [R1+0xb0], R4 ;  /* 0x0000b00401007387 */ /* 0x0001e20000100c00 */
[----:B--2---:R-:W-:Y:S01]  /*0310*/  FMUL R18, R48, R47 ;  /* 0x0000002f30127220 */ /* 0x004fe20000400000 */
[----:B------:R-:W-:-:S05]  /*0320*/  FFMA R2, R2, -5.3903029534742383927e-15, R3 ;  /* 0xa7c234c502027823 */ /* 0x000fca0000000003 */
[----:B------:R-:W-:Y:S01]  /*0330*/  MOV R3, R2 ;  /* 0x0000000200037202 */ /* 0x000fe20000000f00 */
[----:B------:R-:W-:Y:S06]  /*0340*/  @!P0 BRA `(.L_x_190) ;  /* 0x0000000000dc8947 */ /* 0x000fec0003800000 */
[----:B------:R-:W-:-:S13]  /*0350*/  FSETP.NEU.AND P1, PT, |R53|, +INF , PT ;  /* 0x7f8000003500780b */ /* 0x000fda0003f2d200 */
[----:B------:R-:W-:Y:S01]  /*0360*/  @!P1 FMUL R3, RZ, R53 ;  /* 0x00000035ff039220 */ /* 0x000fe20000400000 */
[----:B------:R-:W-:Y:S01]  /*0370*/  @!P1 IMAD.MOV.U32 R16, RZ, RZ, RZ ;  /* 0x000000ffff109224 */ /* 0x000fe200078e00ff */
[----:B------:R-:W-:Y:S06]  /*0380*/  @!P1 BRA `(.L_x_190) ;  /* 0x0000000000cc9947 */ /* 0x000fec0003800000 */
[----:B0-----:R-:W-:Y:S01]  /*0390*/  SHF.L.U32 R4, R53, 0x8, RZ ;  /* 0x0000000835047819 */ /* 0x001fe200000006ff */
[----:B------:R-:W-:Y:S01]  /*03a0*/  IMAD.MOV.U32 R14, RZ, RZ, RZ ;  /* 0x000000ffff0e7224 */ /* 0x000fe200078e00ff */
[----:B------:R-:W-:Y:S01]  /*03b0*/  MOV R3, R1 ;  /* 0x0000000100037202 */ /* 0x000fe20000000f00 */
[----:B------:R-:W0:Y:S01]  /*03c0*/  LDCU.64 UR8, c[0x4][URZ] ;  /* 0x01000000ff0877ac */ /* 0x000e220008000a00 */
[----:B------:R-:W-:Y:S01]  /*03d0*/  LOP3.LUT R4, R4, 0x80000000, RZ, 0xfc, !PT ;  /* 0x8000000004047812 */ /* 0x000fe200078efcff */
[----:B------:R-:W-:Y:S01]  /*03e0*/  UMOV UR5, URZ ;  /* 0x000000ff00057c82 */ /* 0x000fe20008000000 */
[----:B------:R-:W-:-:S05]  /*03f0*/  UMOV UR4, URZ ;  /* 0x000000ff00047c82 */ /* 0x000fca0008000000 */
.L_x_191:
[----:B0-----:R-:W-:Y:S01]  /*0400*/  IMAD.U32 R12, RZ, RZ, UR8 ;  /* 0x00000008ff0c7e24 */ /* 0x001fe2000f8e00ff */
[----:B------:R-:W-:-:S05]  /*0410*/  MOV R13, UR9 ;  /* 0x00000009000d7c02 */ /* 0x000fca0008000f00 */
[----:B------:R-:W2:Y:S01]  /*0420*/  LDG.E.CONSTANT R7, desc[UR6][R12.64] ;  /* 0x000000060c077981 */ /* 0x000ea2000c1e9900 */
[----:B------:R-:W-:Y:S02]  /*0430*/  UIADD3 UR8, UP0, UPT, UR8, 0x4, URZ ;  /* 0x0000000408087890 */ /* 0x000fe4000ff1e0ff */
[----:B------:R-:W-:Y:S02]  /*0440*/  UIADD3 UR4, UPT, UPT, UR4, 0x1, URZ ;  /* 0x0000000104047890 */ /* 0x000fe4000fffe0ff */
[----:B------:R-:W-:Y:S02]  /*0450*/  UIADD3.X UR9, UPT, UPT, URZ, UR9, URZ, UP0, !UPT ;  /* 0x00000009ff097290 */ /* 0x000fe400087fe4ff */
[----:B------:R-:W-:Y:S01]  /*0460*/  UISETP.NE.AND UP0, UPT, UR4, 0x6, UPT ;  /* 0x000000060400788c */ /* 0x000fe2000bf05270 */
[----:B--2---:R-:W-:-:S03]  /*0470*/  IMAD.WIDE.U32 R6, R7, R4, RZ ;  /* 0x0000000407067225 */ /* 0x004fc600078e00ff */
[----:B------:R-:W-:-:S04]  /*0480*/  IADD3 R6, P1, PT, R6, R14, RZ ;  /* 0x0000000e06067210 */ /* 0x000fc80007f3e0ff */
[----:B------:R-:W-:Y:S01]  /*0490*/  IADD3.X R14, PT, PT, R7, UR5, RZ, P1, !PT ;  /* 0x00000005070e7c10 */ /* 0x000fe20008ffe4ff */
[----:B------:R0:W-:Y:S02]  /*04a0*/  STL [R3], R6 ;  /* 0x0000000603007387 */ /* 0x0001e40000100800 */
[----:B0-----:R-:W-:Y:S01]  /*04b0*/  VIADD R3, R3, 0x4 ;  /* 0x0000000403037836 */ /* 0x001fe20000000000 */
[----:B------:R-:W-:Y:S06]  /*04c0*/  BRA.U UP0, `(.L_x_191) ;  /* 0xfffffffd00cc7547 */ /* 0x000fec000b83ffff */
[----:B------:R-:W-:Y:S01]  /*04d0*/  SHF.R.U32.HI R3, RZ, 0x17, R53 ;  /* 0x00000017ff037819 */ /* 0x000fe20000011635 */
[----:B------:R0:W-:Y:S03]  /*04e0*/  STL [R1+0x18], R14 ;  /* 0x0000180e01007387 */ /* 0x0001e60000100800 */
[C---:B------:R-:W-:Y:S02]  /*04f0*/  LOP3.LUT R4, R3.reuse, 0xe0, RZ, 0xc0, !PT ;  /* 0x000000e003047812 */ /* 0x040fe400078ec0ff */
[----:B------:R-:W-:Y:S02]  /*0500*/  LOP3.LUT P1, RZ, R3, 0x1f, RZ, 0xc0, !PT ;  /* 0x0000001f03ff7812 */ /* 0x000fe4000782c0ff */
[----:B------:R-:W-:-:S04]  /*0510*/  IADD3 R4, PT, PT, R4, -0x80, RZ ;  /* 0xffffff8004047810 */ /* 0x000fc80007ffe0ff */
[----:B------:R-:W-:-:S05]  /*0520*/  SHF.R.U32.HI R4, RZ, 0x5, R4 ;  /* 0x00000005ff047819 */ /* 0x000fca0000011604 */
[----:B------:R-:W-:-:S05]  /*0530*/  IMAD R11, R4, -0x4, R1 ;  /* 0xfffffffc040b7824 */ /* 0x000fca00078e0201 */
[----:B------:R-:W2:Y:S04]  /*0540*/  LDL R4, [R11+0x18] ;  /* 0x000018000b047983 */ /* 0x000ea80000100800 */
[----:B------:R-:W2:Y:S04]  /*0550*/  LDL R6, [R11+0x14] ;  /* 0x000014000b067983 */ /* 0x000ea80000100800 */
[----:B------:R-:W3:Y:S01]  /*0560*/  @P1 LDL R7, [R11+0x10] ;  /* 0x000010000b071983 */ /* 0x000ee20000100800 */
[----:B------:R-:W-:Y:S01]  /*0570*/  LOP3.LUT R3, R3, 0x1f, RZ, 0xc0, !PT ;  /* 0x0000001f03037812 */ /* 0x000fe200078ec0ff */
[----:B------:R-:W-:Y:S01]  /*0580*/  UMOV UR4, 0x54442d19 ;  /* 0x54442d1900047882 */ /* 0x000fe20000000000 */
[----:B------:R-:W-:-:S02]  /*0590*/  UMOV UR5, 0x3bf921fb ;  /* 0x3bf921fb00057882 */ /* 0x000fc40000000000 */
[-C--:B--2---:R-:W-:Y:S02]  /*05a0*/  @P1 SHF.L.W.U32.HI R4, R6, R3.reuse, R4 ;  /* 0x0000000306041219 */ /* 0x084fe40000010e04 */
[----:B---3--:R-:W-:Y:S02]  /*05b0*/  @P1 SHF.L.W.U32.HI R6, R7, R3, R6 ;  /* 0x0000000307061219 */ /* 0x008fe40000010e06 */
[----:B------:R-:W-:Y:S02]  /*05c0*/  ISETP.GE.AND P1, PT, R53, RZ, PT ;  /* 0x000000ff3500720c */ /* 0x000fe40003f26270 */
        /* <DEDUP_REMOVED lines=14> */
[----:B0-----:R-:W-:-:S07]  /*06b0*/  FSEL R3, -R14, R14, !P2 ;  /* 0x0000000e0e037208 */ /* 0x001fce0005000100 */
.L_x_190:
[----:B------:R-:W-:Y:S05]  /*06c0*/  BSYNC.RECONVERGENT B0 ;  /* 0x0000000000007941 */ /* 0x000fea0003800200 */
.L_x_189:
[----:B0-----:R-:W-:Y:S01]  /*06d0*/  MOV R11, 0x37cbac00 ;  /* 0x37cbac00000b7802 */ /* 0x001fe20000000f00 */
[----:B------:R-:W-:Y:S01]  /*06e0*/  FMUL R4, R3, R3 ;  /* 0x0000000303047220 */ /* 0x000fe20000400000 */
[C---:B------:R-:W-:Y:S01]  /*06f0*/  LOP3.LUT R7, R16.reuse, 0x1, RZ, 0xc0, !PT ;  /* 0x0000000110077812 */ /* 0x040fe200078ec0ff */
[----:B------:R-:W-:Y:S01]  /*0700*/  IMAD.MOV.U32 R15, RZ, RZ, 0x3c0885e4 ;  /* 0x3c0885e4ff0f7424 */ /* 0x000fe200078e00ff */
[----:B------:R-:W-:Y:S01]  /*0710*/  IADD3 R12, PT, PT, R16, 0x1, RZ ;  /* 0x00000001100c7810 */ /* 0x000fe20007ffe0ff */
[----:B------:R-:W-:Y:S01]  /*0720*/  FFMA R6, R4, R11, -0.0013887860113754868507 ;  /* 0xbab607ed04067423 */ /* 0x000fe2000000000b */
[----:B------:R-:W-:Y:S01]  /*0730*/  ISETP.NE.U32.AND P1, PT, R7, 0x1, PT ;  /* 0x000000010700780c */ /* 0x000fe20003f25070 */
[----:B------:R-:W-:Y:S01]  /*0740*/  IMAD.MOV.U32 R16, RZ, RZ, 0x3e2aaaa8 ;  /* 0x3e2aaaa8ff107424 */ /* 0x000fe200078e00ff */
[----:B------:R-:W-:Y:S01]  /*0750*/  LOP3.LUT P2, RZ, R12, 0x2, RZ, 0xc0, !PT ;  /* 0x000000020cff7812 */ /* 0x000fe2000784c0ff */
[----:B------:R-:W-:Y:S01]  /*0760*/  BSSY.RECONVERGENT B0, `(.L_x_192) ;  /* 0x0000042000007945 */ /* 0x000fe20003800200 */
[----:B------:R-:W-:-:S02]  /*0770*/  FSEL R7, R6, -0.00019574658654164522886, P1 ;  /* 0xb94d415306077808 */ /* 0x000fc40000800000 */
[----:B------:R-:W-:Y:S02]  /*0780*/  FSEL R13, R15, 0.041666727513074874878, !P1 ;  /* 0x3d2aaabb0f0d7808 */ /* 0x000fe40004800000 */
[----:B------:R-:W-:Y:S02]  /*0790*/  FSEL R3, R3, 1, !P1 ;  /* 0x3f80000003037808 */ /* 0x000fe40004800000 */
[----:B------:R-:W-:Y:S01]  /*07a0*/  FSEL R6, -R16, -0.4999999701976776123, !P1 ;  /* 0xbeffffff10067808 */ /* 0x000fe20004800100 */
[C---:B------:R-:W-:Y:S02]  /*07b0*/  FFMA R7, R4.reuse, R7, R13 ;  /* 0x0000000704077223 */ /* 0x040fe4000000000d */
[C---:B------:R-:W-:Y:S02]  /*07c0*/  FFMA R14, R4.reuse, R3, RZ ;  /* 0x00000003040e7223 */ /* 0x040fe400000000ff */
[----:B------:R-:W-:-:S04]  /*07d0*/  FFMA R6, R4, R7, R6 ;  /* 0x0000000704067223 */ /* 0x000fc80000000006 */
[----:B------:R-:W-:-:S04]  /*07e0*/  FFMA R14, R14, R6, R3 ;  /* 0x000000060e0e7223 */ /* 0x000fc80000000003 */
[----:B------:R-:W-:Y:S01]  /*07f0*/  @P2 FADD R14, RZ, -R14 ;  /* 0x8000000eff0e2221 */ /* 0x000fe20000000000 */
[----:B------:R-:W-:Y:S06]  /*0800*/  @!P0 BRA `(.L_x_193) ;  /* 0x0000000000dc8947 */ /* 0x000fec0003800000 */
[----:B------:R-:W-:-:S13]  /*0810*/  FSETP.NEU.AND P0, PT, |R53|, +INF , PT ;  /* 0x7f8000003500780b */ /* 0x000fda0003f0d200 */
[----:B------:R-:W-:Y:S01]  /*0820*/  @!P0 FMUL R2, RZ, R53 ;  /* 0x00000035ff028220 */ /* 0x000fe20000400000 */
[----:B------:R-:W-:Y:S01]  /*0830*/  @!P0 MOV R0, RZ ;  /* 0x000000ff00008202 */ /* 0x000fe20000000f00 */
[----:B------:R-:W-:Y:S06]  /*0840*/  @!P0 BRA `(.L_x_193) ;  /* 0x0000000000cc8947 */ /* 0x000fec0003800000 */
[----:B------:R-:W-:Y:S02]  /*0850*/  IMAD.SHL.U32 R2, R53, 0x100, RZ ;  /* 0x0000010035027824 */ /* 0x000fe400078e00ff */
[----:B------:R-:W-:Y:S02]  /*0860*/  HFMA2 R6, -RZ, RZ, 0, 0 ;  /* 0x00000000ff067431 */ /* 0x000fe400000001ff */
[----:B------:R-:W-:Y:S01]  /*0870*/  IMAD.MOV.U32 R0, RZ, RZ, R1 ;  /* 0x000000ffff007224 */ /* 0x000fe200078e0001 */
[----:B------:R-:W0:Y:S01]  /*0880*/  LDCU.64 UR8, c[0x4][URZ] ;  /* 0x01000000ff0877ac */ /* 0x000e220008000a00 */
[----:B------:R-:W-:Y:S01]  /*0890*/  LOP3.LUT R17, R2, 0x80000000, RZ, 0xfc, !PT ;  /* 0x8000000002117812 */ /* 0x000fe200078efcff */
[----:B------:R-:W-:Y:S01]  /*08a0*/  UMOV UR5, URZ ;  /* 0x000000ff00057c82 */ /* 0x000fe20008000000 */
[----:B------:R-:W-:-:S05]  /*08b0*/  UMOV UR4, URZ ;  /* 0x000000ff00047c82 */ /* 0x000fca0008000000 */
.L_x_194:
[----:B0-----:R-:W-:Y:S01]  /*08c0*/  MOV R12, UR8 ;  /* 0x00000008000c7c02 */ /* 0x001fe20008000f00 */
[----:B------:R-:W-:-:S05]  /*08d0*/  IMAD.U32 R13, RZ, RZ, UR9 ;  /* 0x00000009ff0d7e24 */ /* 0x000fca000f8e00ff */
        /* <DEDUP_REMOVED lines=9> */
[----:B0-----:R-:W-:Y:S01]  /*0970*/  IADD3 R0, PT, PT, R0, 0x4, RZ ;  /* 0x0000000400007810 */ /* 0x001fe20007ffe0ff */
[----:B------:R-:W-:Y:S06]  /*0980*/  BRA.U UP0, `(.L_x_194) ;  /* 0xfffffffd00cc7547 */ /* 0x000fec000b83ffff */
[----:B------:R-:W-:Y:S01]  /*0990*/  SHF.R.U32.HI R4, RZ, 0x17, R53 ;  /* 0x00000017ff047819 */ /* 0x000fe20000011635 */
[----:B------:R0:W-:Y:S03]  /*09a0*/  STL [R1+0x18], R6 ;  /* 0x0000180601007387 */ /* 0x0001e60000100800 */
[C---:B------:R-:W-:Y:S02]  /*09b0*/  LOP3.LUT R0, R4.reuse, 0xe0, RZ, 0xc0, !PT ;  /* 0x000000e004007812 */ /* 0x040fe400078ec0ff */
[----:B------:R-:W-:-:S03]  /*09c0*/  LOP3.LUT P0, RZ, R4, 0x1f, RZ, 0xc0, !PT ;  /* 0x0000001f04ff7812 */ /* 0x000fc6000780c0ff */
[----:B------:R-:W-:-:S05]  /*09d0*/  VIADD R0, R0, 0xffffff80 ;  /* 0xffffff8000007836 */ /* 0x000fca0000000000 */
[----:B------:R-:W-:-:S05]  /*09e0*/  SHF.R.U32.HI R0, RZ, 0x5, R0 ;  /* 0x00000005ff007819 */ /* 0x000fca0000011600 */
[----:B------:R-:W-:-:S05]  /*09f0*/  IMAD R7, R0, -0x4, R1 ;  /* 0xfffffffc00077824 */ /* 0x000fca00078e0201 */
[----:B------:R-:W2:Y:S04]  /*0a00*/  LDL R0, [R7+0x18] ;  /* 0x0000180007007983 */ /* 0x000ea80000100800 */
[----:B------:R-:W2:Y:S04]  /*0a10*/  LDL R3, [R7+0x14] ;  /* 0x0000140007037983 */ /* 0x000ea80000100800 */
[----:B------:R-:W3:Y:S01]  /*0a20*/  @P0 LDL R2, [R7+0x10] ;  /* 0x0000100007020983 */ /* 0x000ee20000100800 */
[----:B------:R-:W-:Y:S01]  /*0a30*/  LOP3.LUT R4, R4, 0x1f, RZ, 0xc0, !PT ;  /* 0x0000001f04047812 */ /* 0x000fe200078ec0ff */
[----:B------:R-:W-:Y:S01]  /*0a40*/  UMOV UR4, 0x54442d19 ;  /* 0x54442d1900047882 */ /* 0x000fe20000000000 */
[----:B------:R-:W-:Y:S01]  /*0a50*/  UMOV UR5, 0x3bf921fb ;  /* 0x3bf921fb00057882 */ /* 0x000fe20000000000 */
[----:B------:R-:W-:-:S02]  /*0a60*/  ISETP.GE.AND P1, PT, R53, RZ, PT ;  /* 0x000000ff3500720c */ /* 0x000fc40003f26270 */
[-C--:B--2---:R-:W-:Y:S02]  /*0a70*/  @P0 SHF.L.W.U32.HI R0, R3, R4.reuse, R0 ;  /* 0x0000000403000219 */ /* 0x084fe40000010e00 */
[----:B---3--:R-:W-:-:S04]  /*0a80*/  @P0 SHF.L.W.U32.HI R3, R2, R4, R3 ;  /* 0x0000000402030219 */ /* 0x008fc80000010e03 */
[C---:B------:R-:W-:Y:S02]  /*0a90*/  SHF.L.W.U32.HI R2, R3.reuse, 0x2, R0 ;  /* 0x0000000203027819 */ /* 0x040fe40000010e00 */
[----:B------:R-:W-:Y:S02]  /*0aa0*/  SHF.L.U32 R3, R3, 0x2, RZ ;  /* 0x0000000203037819 */ /* 0x000fe400000006ff */
[----:B------:R-:W-:-:S04]  /*0ab0*/  SHF.R.S32.HI R4, RZ, 0x1f, R2 ;  /* 0x0000001fff047819 */ /* 0x000fc80000011402 */
[C---:B------:R-:W-:Y:S02]  /*0ac0*/  LOP3.LUT R12, R4.reuse, R3, RZ, 0x3c, !PT ;  /* 0x00000003040c7212 */ /* 0x040fe400078e3cff */
[----:B------:R-:W-:Y:S02]  /*0ad0*/  LOP3.LUT R13, R4, R2, RZ, 0x3c, !PT ;  /* 0x00000002040d7212 */ /* 0x000fe400078e3cff */
[----:B------:R-:W-:Y:S02]  /*0ae0*/  SHF.R.U32.HI R3, RZ, 0x1e, R0 ;  /* 0x0000001eff037819 */ /* 0x000fe40000011600 */
[C---:B------:R-:W-:Y:S02]  /*0af0*/  LOP3.LUT R4, R2.reuse, R53, RZ, 0x3c, !PT ;  /* 0x0000003502047212 */ /* 0x040fe400078e3cff */
[----:B------:R-:W0:Y:S01]  /*0b00*/  I2F.F64.S64 R12, R12 ;  /* 0x0000000c000c7312 */ /* 0x000e220000301c00 */
[----:B------:R-:W-:Y:S02]  /*0b10*/  LEA.HI R0, R2, R3, RZ, 0x1 ;  /* 0x0000000302007211 */ /* 0x000fe400078f08ff */
[----:B------:R-:W-:-:S03]  /*0b20*/  ISETP.GE.AND P0, PT, R4, RZ, PT ;  /* 0x000000ff0400720c */ /* 0x000fc60003f06270 */
[----:B------:R-:W-:-:S05]  /*0b30*/  IMAD.MOV R2, RZ, RZ, -R0 ;  /* 0x000000ffff027224 */ /* 0x000fca00078e0a00 */
[----:B------:R-:W-:Y:S01]  /*0b40*/  @!P1 MOV R0, R2 ;  /* 0x0000000200009202 */ /* 0x000fe20000000f00 */
[----:B0-----:R-:W-:-:S10]  /*0b50*/  DMUL R6, R12, UR4 ;  /* 0x000000040c067c28 */ /* 0x001fd40008000000 */
[----:B------:R-:W0:Y:S02]  /*0b60*/  F2F.F32.F64 R6, R6 ;  /* 0x0000000600067310 */ /* 0x000e240000301000 */
[----:B0-----:R-:W-:-:S07]  /*0b70*/  FSEL R2, -R6, R6, !P0 ;  /* 0x0000000606027208 */ /* 0x001fce0004000100 */
.L_x_193:
[----:B------:R-:W-:Y:S05]  /*0b80*/  BSYNC.RECONVERGENT B0 ;  /* 0x0000000000007941 */ /* 0x000fea0003800200 */
.L_x_192:
[----:B-----5:R-:W-:Y:S01]  /*0b90*/  FMUL R7, R46, 0.63661974668502807617 ;  /* 0x3f22f9832e077820 */ /* 0x020fe20000400000 */
[----:B------:R-:W-:Y:S01]  /*0ba0*/  FMUL R3, R2, R2 ;  /* 0x0000000202037220 */ /* 0x000fe20000400000 */
[----:B------:R-:W-:Y:S01]  /*0bb0*/  LOP3.LUT R4, R0, 0x1, RZ, 0xc0, !PT ;  /* 0x0000000100047812 */ /* 0x000fe200078ec0ff */
[----:B------:R-:W-:Y:S01]  /*0bc0*/  IMAD.MOV.U32 R17, RZ, RZ, 0x3d2aaabb ;  /* 0x3d2aaabbff117424 */ /* 0x000fe200078e00ff */
[----:B------:R-:W-:Y:S01]  /*0bd0*/  MOV R20, 0x3effffff ;  /* 0x3effffff00147802 */ /* 0x000fe20000000f00 */
[----:B------:R-:W-:Y:S01]  /*0be0*/  FFMA R6, R3, R11, -0.0013887860113754868507 ;  /* 0xbab607ed03067423 */ /* 0x000fe2000000000b */
[----:B------:R-:W0:Y:S01]  /*0bf0*/  F2I.NTZ R7, R7 ;  /* 0x0000000700077305 */ /* 0x000e220000203100 */
[----:B------:R-:W-:Y:S01]  /*0c00*/  ISETP.NE.U32.AND P0, PT, R4, 0x1, PT ;  /* 0x000000010400780c */ /* 0x000fe20003f05070 */
[----:B------:R-:W-:Y:S01]  /*0c10*/  BSSY.RECONVERGENT B0, `(.L_x_195) ;  /* 0x000004a000007945 */ /* 0x000fe20003800200 */
[----:B------:R-:W-:Y:S02]  /*0c20*/  LOP3.LUT P1, RZ, R0, 0x2, RZ, 0xc0, !PT ;  /* 0x0000000200ff7812 */ /* 0x000fe4000782c0ff */
[----:B------:R-:W-:-:S02]  /*0c30*/  FSEL R6, R6, -0.00019574658654164522886, !P0 ;  /* 0xb94d415306067808 */ /* 0x000fc40004000000 */
[----:B------:R-:W-:Y:S02]  /*0c40*/  FSEL R4, R17, 0.0083327032625675201416, !P0 ;  /* 0x3c0885e411047808 */ /* 0x000fe40004000000 */
[----:B------:R-:W-:Y:S02]  /*0c50*/  FSEL R12, -R20, -0.16666662693023681641, !P0 ;  /* 0xbe2aaaa8140c7808 */ /* 0x000fe40004000100 */
[----:B------:R-:W-:Y:S01]  /*0c60*/  FSEL R2, R2, 1, P0 ;  /* 0x3f80000002027808 */ /* 0x000fe20000000000 */
[C---:B------:R-:W-:Y:S01]  /*0c70*/  FFMA R4, R3.reuse, R6, R4 ;  /* 0x0000000603047223 */ /* 0x040fe20000000004 */
[----:B------:R-:W-:Y:S02]  /*0c80*/  FSETP.GE.AND P0, PT, |R46|, 105615, PT ;  /* 0x47ce47802e00780b */ /* 0x000fe40003f06200 */
[----:B0-----:R-:W-:Y:S01]  /*0c90*/  I2FP.F32.S32 R13, R7 ;  /* 0x00000007000d7245 */ /* 0x001fe20000201400 */
[C---:B------:R-:W-:Y:S01]  /*0ca0*/  FFMA R4, R3.reuse, R4, R12 ;  /* 0x0000000403047223 */ /* 0x040fe2000000000c */
[----:B------:R-:W-:Y:S01]  /*0cb0*/  FFMA R3, R3, R2, RZ ;  /* 0x0000000203037223 */ /* 0x000fe200000000ff */
[----:B------:R-:W-:-:S02]  /*0cc0*/  IMAD.MOV.U32 R6, RZ, RZ, R7 ;  /* 0x000000ffff067224 */ /* 0x000fc400078e0007 */
[----:B------:R-:W-:Y:S01]  /*0cd0*/  FFMA R0, R13, -1.5707962512969970703, R46 ;  /* 0xbfc90fda0d007823 */ /* 0x000fe2000000002e */
[----:B------:R-:W-:-:S03]  /*0ce0*/  FFMA R21, R3, R4, R2 ;  /* 0x0000000403157223 */ /* 0x000fc60000000002 */
[----:B------:R-:W-:Y:S01]  /*0cf0*/  FFMA R0, R13, -7.5497894158615963534e-08, R0 ;  /* 0xb3a221680d007823 */ /* 0x000fe20000000000 */
[----:B------:R-:W-:-:S03]  /*0d00*/  @P1 FADD R21, RZ, -R21 ;  /* 0x80000015ff151221 */ /* 0x000fc60000000000 */
[----:B------:R-:W-:-:S05]  /*0d10*/  FFMA R22, R13, -5.3903029534742383927e-15, R0 ;  /* 0xa7c234c50d167823 */ /* 0x000fca0000000000 */
[----:B------:R-:W-:Y:S01]  /*0d20*/  MOV R0, R22 ;  /* 0x0000001600007202 */ /* 0x000fe20000000f00 */
[----:B------:R-:W-:Y:S06]  /*0d30*/  @!P0 BRA `(.L_x_196) ;  /* 0x0000000000dc8947 */ /* 0x000fec0003800000 */
[----:B------:R-:W-:-:S13]  /*0d40*/  FSETP.NEU.AND P1, PT, |R46|, +INF , PT ;  /* 0x7f8000002e00780b */ /* 0x000fda0003f2d200 */
[----:B------:R-:W-:Y:S01]  /*0d50*/  @!P1 FMUL R0, RZ, R46 ;  /* 0x0000002eff009220 */ /* 0x000fe20000400000 */
[----:B------:R-:W-:Y:S01]  /*0d60*/  @!P1 IMAD.MOV.U32 R7, RZ, RZ, RZ ;  /* 0x000000ffff079224 */ /* 0x000fe200078e00ff */
[----:B------:R-:W-:Y:S06]  /*0d70*/  @!P1 BRA `(.L_x_196) ;  /* 0x0000000000cc9947 */ /* 0x000fec0003800000 */
[----:B------:R-:W-:Y:S01]  /*0d80*/  SHF.L.U32 R2, R46, 0x8, RZ ;  /* 0x000000082e027819 */ /* 0x000fe200000006ff */
[----:B------:R-:W-:Y:S01]  /*0d90*/  IMAD.MOV.U32 R4, RZ, RZ, RZ ;  /* 0x000000ffff047224 */ /* 0x000fe200078e00ff */
[----:B------:R-:W-:Y:S01]  /*0da0*/  MOV R0, R1 ;  /* 0x0000000100007202 */ /* 0x000fe20000000f00 */
[----:B------:R-:W0:Y:S01]  /*0db0*/  LDCU.64 UR8, c[0x4][URZ] ;  /* 0x01000000ff0877ac */ /* 0x000e220008000a00 */
[----:B------:R-:W-:Y:S01]  /*0dc0*/  LOP3.LUT R7, R2, 0x80000000, RZ, 0xfc, !PT ;  /* 0x8000000002077812 */ /* 0x000fe200078efcff */
[----:B------:R-:W-:Y:S01]  /*0dd0*/  UMOV UR5, URZ ;  /* 0x000000ff00057c82 */ /* 0x000fe20008000000 */
[----:B------:R-:W-:-:S05]  /*0de0*/  UMOV UR4, URZ ;  /* 0x000000ff00047c82 */ /* 0x000fca0008000000 */
.L_x_197:
        /* <DEDUP_REMOVED lines=36> */
[----:B------:R-:W1:Y:S01]  /*1030*/  I2F.F64.S64 R12, R12 ;  /* 0x0000000c000c7312 */ /* 0x000e620000301c00 */
[----:B------:R-:W-:Y:S02]  /*1040*/  LEA.HI R7, R7, R0, RZ, 0x1 ;  /* 0x0000000007077211 */ /* 0x000fe400078f08ff */
[----:B------:R-:W-:-:S02]  /*1050*/  ISETP.GE.AND P2, PT, R2, RZ, PT ;  /* 0x000000ff0200720c */ /* 0x000fc40003f46270 */
[----:B------:R-:W-:-:S05]  /*1060*/  IADD3 R0, PT, PT, -R7, RZ, RZ ;  /* 0x000000ff07007210 */ /* 0x000fca0007ffe1ff */
[----:B------:R-:W-:Y:S01]  /*1070*/  @!P1 IMAD.MOV.U32 R7, RZ, RZ, R0 ;  /* 0x000000ffff079224 */ /* 0x000fe200078e0000 */
[----:B-1----:R-:W-:-:S10]  /*1080*/  DMUL R24, R12, UR4 ;  /* 0x000000040c187c28 */ /* 0x002fd40008000000 */
[----:B------:R-:W1:Y:S02]  /*1090*/  F2F.F32.F64 R24, R24 ;  /* 0x0000001800187310 */ /* 0x000e640000301000 */
[----:B01----:R-:W-:-:S07]  /*10a0*/  FSEL R0, -R24, R24, !P2 ;  /* 0x0000001818007208 */ /* 0x003fce0005000100 */
.L_x_196:
[----:B------:R-:W-:Y:S05]  /*10b0*/  BSYNC.RECONVERGENT B0 ;  /* 0x0000000000007941 */ /* 0x000fea0003800200 */
.L_x_195:
[C---:B------:R-:W-:Y:S01]  /*10c0*/  LOP3.LUT R3, R7.reuse, 0x1, RZ, 0xc0, !PT ;  /* 0x0000000107037812 */ /* 0x040fe200078ec0ff */
[----:B------:R-:W-:Y:S01]  /*10d0*/  FMUL R2, R0, R0 ;  /* 0x0000000000027220 */ /* 0x000fe20000400000 */
[----:B------:R-:W-:Y:S01]  /*10e0*/  IADD3 R4, PT, PT, R7, 0x1, RZ ;  /* 0x0000000107047810 */ /* 0x000fe20007ffe0ff */
[----:B------:R-:W-:Y:S01]  /*10f0*/  BSSY.RECONVERGENT B0, `(.L_x_198) ;  /* 0x0000045000007945 */ /* 0x000fe20003800200 */
[----:B------:R-:W-:Y:S01]  /*1100*/  ISETP.NE.U32.AND P1, PT, R3, 0x1, PT ;  /* 0x000000010300780c */ /* 0x000fe20003f25070 */
[----:B------:R-:W-:Y:S01]  /*1110*/  FFMA R3, R2, R11, -0.0013887860113754868507 ;  /* 0xbab607ed02037423 */ /* 0x000fe2000000000b */
[----:B------:R-:W-:Y:S02]  /*1120*/  LOP3.LUT P2, RZ, R4, 0x2, RZ, 0xc0, !PT ;  /* 0x0000000204ff7812 */ /* 0x000fe4000784c0ff */
[----:B------:R-:W-:Y:S02]  /*1130*/  FSEL R15, R15, 0.041666727513074874878, !P1 ;  /* 0x3d2aaabb0f0f7808 */ /* 0x000fe40004800000 */
[----:B------:R-:W-:-:S02]  /*1140*/  FSEL R3, R3, -0.00019574658654164522886, P1 ;  /* 0xb94d415303037808 */ /* 0x000fc40000800000 */
        /* <DEDUP_REMOVED lines=19> */
.L_x_200:
        /* <DEDUP_REMOVED lines=29> */
[C-C-:B------:R-:W-:Y:S01]  /*1450*/  SHF.L.W.U32.HI R7, R3.reuse, 0x2, R0.reuse ;  /* 0x0000000203077819 */ /* 0x140fe20000010e00 */
[----:B------:R-:W-:Y:S01]  /*1460*/  IMAD.SHL.U32 R3, R3, 0x4, RZ ;  /* 0x0000000403037824 */ /* 0x000fe200078e00ff */
[----:B------:R-:W-:Y:S02]  /*1470*/  SHF.R.U32.HI R0, RZ, 0x1e, R0 ;  /* 0x0000001eff007819 */ /* 0x000fe40000011600 */
[----:B------:R-:W-:Y:S02]  /*1480*/  SHF.R.S32.HI R2, RZ, 0x1f, R7 ;  /* 0x0000001fff027819 */ /* 0x000fe40000011407 */
[----:B------:R-:W-:Y:S02]  /*1490*/  LEA.HI R6, R7, R0, RZ, 0x1 ;  /* 0x0000000007067211 */ /* 0x000fe400078f08ff */
[C---:B------:R-:W-:Y:S02]  /*14a0*/  LOP3.LUT R12, R2.reuse, R3, RZ, 0x3c, !PT ;  /* 0x00000003020c7212 */ /* 0x040fe400078e3cff */
[----:B------:R-:W-:-:S02]  /*14b0*/  LOP3.LUT R13, R2, R7, RZ, 0x3c, !PT ;  /* 0x00000007020d7212 */ /* 0x000fc400078e3cff */
[----:B0-----:R-:W-:Y:S02]  /*14c0*/  LOP3.LUT R4, R7, R46, RZ, 0x3c, !PT ;  /* 0x0000002e07047212 */ /* 0x001fe400078e3cff */
[----:B------:R-:W-:Y:S02]  /*14d0*/  IADD3 R0, PT, PT, -R6, RZ, RZ ;  /* 0x000000ff06007210 */ /* 0x000fe40007ffe1ff */
[----:B------:R-:W0:Y:S01]  /*14e0*/  I2F.F64.S64 R12, R12 ;  /* 0x0000000c000c7312 */ /* 0x000e220000301c00 */
[----:B------:R-:W-:Y:S02]  /*14f0*/  ISETP.GE.AND P0, PT, R4, RZ, PT ;  /* 0x000000ff0400720c */ /* 0x000fe40003f06270 */
[----:B------:R-:W-:Y:S01]  /*1500*/  @!P1 IMAD.MOV.U32 R6, RZ, RZ, R0 ;  /* 0x000000ffff069224 */ /* 0x000fe200078e0000 */
[----:B0-----:R-:W-:-:S10]  /*1510*/  DMUL R2, R12, UR4 ;  /* 0x000000040c027c28 */ /* 0x001fd40008000000 */
[----:B------:R-:W0:Y:S02]  /*1520*/  F2F.F32.F64 R2, R2 ;  /* 0x0000000200027310 */ /* 0x000e240000301000 */
[----:B0-----:R-:W-:-:S07]  /*1530*/  FSEL R22, -R2, R2, !P0 ;  /* 0x0000000202167208 */ /* 0x001fce0004000100 */
.L_x_199:
[----:B------:R-:W-:Y:S05]  /*1540*/  BSYNC.RECONVERGENT B0 ;  /* 0x0000000000007941 */ /* 0x000fea0003800200 */
.L_x_198:
[----:B------:R-:W-:Y:S01]  /*1550*/  FMUL R2, R22, R22 ;  /* 0x0000001616027220 */ /* 0x000fe20000400000 */
[----:B------:R-:W-:Y:S01]  /*1560*/  LOP3.LUT R0, R6, 0x1, RZ, 0xc0, !PT ;  /* 0x0000000106007812 */ /* 0x000fe200078ec0ff */
[----:B------:R-:W-:Y:S01]  /*1570*/  FADD R9, -R50, R9 ;  /* 0x0000000932097221 */ /* 0x000fe20000000100 */
[----:B------:R-:W-:Y:S01]  /*1580*/  LOP3.LUT P1, RZ, R6, 0x2, RZ, 0xc0, !PT ;  /* 0x0000000206ff7812 */ /* 0x000fe2000782c0ff */
[----:B------:R-:W-:Y:S01]  /*1590*/  FFMA R11, R2, R11, -0.0013887860113754868507 ;  /* 0xbab607ed020b7423 */ /* 0x000fe2000000000b */
[----:B------:R-:W-:Y:S01]  /*15a0*/  ISETP.NE.U32.AND P0, PT, R0, 0x1, PT ;  /* 0x000000010000780c */ /* 0x000fe20003f05070 */
[----:B------:R-:W-:Y:S01]  /*15b0*/  FADD R0, -R50, R5 ;  /* 0x0000000532007221 */ /* 0x000fe20000000100 */
[C---:B------:R-:W-:Y:S01]  /*15c0*/  FADD R8, -R51.reuse, R8 ;  /* 0x0000000833087221 */ /* 0x040fe20000000100 */
[----:B------:R-:W-:Y:S01]  /*15d0*/  FADD R10, -R51, R10 ;  /* 0x0000000a330a7221 */ /* 0x000fe20000000100 */
[----:B------:R-:W-:Y:S01]  /*15e0*/  FSEL R17, R17, 0.0083327032625675201416, !P0 ;  /* 0x3c0885e411117808 */ /* 0x000fe20004000000 */
[-C--:B------:R-:W-:Y:S01]  /*15f0*/  FMUL R7, R21, R0.reuse ;  /* 0x0000000015077220 */ /* 0x080fe20000400000 */
[----:B------:R-:W-:Y:S01]  /*1600*/  FSEL R11, R11, -0.00019574658654164522886, !P0 ;  /* 0xb94d41530b0b7808 */ /* 0x000fe20004000000 */
[----:B------:R-:W-:Y:S01]  /*1610*/  FMUL R13, R14, R0 ;  /* 0x000000000e0d7220 */ /* 0x000fe20000400000 */
[----:B------:R-:W-:Y:S01]  /*1620*/  FSEL R3, -R20, -0.16666662693023681641, !P0 ;  /* 0xbe2aaaa814037808 */ /* 0x000fe20004000100 */
[----:B------:R-:W-:Y:S01]  /*1630*/  FMUL R5, R21, R9 ;  /* 0x0000000915057220 */ /* 0x000fe20000400000 */
[----:B------:R-:W-:Y:S01]  /*1640*/  FSEL R0, R22, 1, P0 ;  /* 0x3f80000016007808 */ /* 0x000fe20000000000 */
[----:B------:R-:W-:Y:S01]  /*1650*/  FFMA R11, R2, R11, R17 ;  /* 0x0000000b020b7223 */ /* 0x000fe20000000011 */
[C---:B------:R-:W-:Y:S01]  /*1660*/  FMUL R6, R14.reuse, R9 ;  /* 0x000000090e067220 */ /* 0x040fe20000400000 */
[C-C-:B------:R-:W-:Y:S01]  /*1670*/  FFMA R4, R14.reuse, R8, -R5.reuse ;  /* 0x000000080e047223 */ /* 0x140fe20000000805 */
[----:B------:R-:W-:Y:S01]  /*1680*/  FFMA R12, R14, R10, -R5 ;  /* 0x0000000a0e0c7223 */ /* 0x000fe20000000805 */
[C---:B------:R-:W-:Y:S01]  /*1690*/  FFMA R11, R2.reuse, R11, R3 ;  /* 0x0000000b020b7223 */ /* 0x040fe20000000003 */
[----:B------:R-:W-:Y:S01]  /*16a0*/  FFMA R3, R2, R0, RZ ;  /* 0x0000000002037223 */ /* 0x000fe200000000ff */
[----:B------:R-:W-:Y:S01]  /*16b0*/  FFMA R5, R47, 0.5, R44 ;  /* 0x3f0000002f057823 */ /* 0x000fe2000000002c */
[C-C-:B------:R-:W-:Y:S01]  /*16c0*/  FFMA R16, R14.reuse, R10, -R7.reuse ;  /* 0x0000000a0e107223 */ /* 0x140fe20000000807 */
[-C--:B------:R-:W-:Y:S01]  /*16d0*/  FFMA R14, R14, R8.reuse, -R7 ;  /* 0x000000080e0e7223 */ /* 0x080fe20000000807 */
[----:B------:R-:W-:Y:S01]  /*16e0*/  FFMA R0, R3, R11, R0 ;  /* 0x0000000b03007223 */ /* 0x000fe20000000000 */
[----:B------:R-:W-:Y:S01]  /*16f0*/  FFMA R3, R47, -0.5, R44 ;  /* 0xbf0000002f037823 */ /* 0x000fe2000000002c */
[C-C-:B------:R-:W-:Y:S01]  /*1700*/  FFMA R9, R21.reuse, R8, R6.reuse ;  /* 0x0000000815097223 */ /* 0x140fe20000000006 */
[CC--:B------:R-:W-:Y:S01]  /*1710*/  FFMA R7, R21.reuse, R10.reuse, R6 ;  /* 0x0000000a15077223 */ /* 0x0c0fe20000000006 */
[C---:B------:R-:W-:Y:S01]  /*1720*/  FFMA R17, R21.reuse, R10, R13 ;  /* 0x0000000a15117223 */ /* 0x040fe2000000000d */
[----:B------:R-:W-:Y:S01]  /*1730*/  FFMA R6, R48, 0.5, R45 ;  /* 0x3f00000030067823 */ /* 0x000fe2000000002d */
[----:B------:R-:W-:Y:S01]  /*1740*/  FADD R10, -R44, R5 ;  /* 0x000000052c0a7221 */ /* 0x000fe20000000100 */
[----:B------:R-:W-:Y:S01]  /*1750*/  FFMA R2, R48, -0.5, R45 ;  /* 0xbf00000030027823 */ /* 0x000fe2000000002d */
[----:B------:R-:W-:Y:S01]  /*1760*/  FADD R3, -R44, R3 ;  /* 0x000000032c037221 */ /* 0x000fe20000000100 */
[----:B------:R-:W-:Y:S01]  /*1770*/  @P1 FADD R0, RZ, -R0 ;  /* 0x80000000ff001221 */ /* 0x000fe20000000000 */
[----:B------:R-:W-:Y:S01]  /*1780*/  FFMA R13, R21, R8, R13 ;  /* 0x00000008150d7223 */ /* 0x000fe2000000000d */
[----:B------:R-:W-:Y:S01]  /*1790*/  FADD R8, -R45, R6 ;  /* 0x000000062d087221 */ /* 0x000fe20000000100 */
[-C--:B------:R-:W-:Y:S01]  /*17a0*/  FMUL R11, R15, R10.reuse ;  /* 0x0000000a0f0b7220 */ /* 0x080fe20000400000 */
[----:B------:R-:W-:Y:S01]  /*17b0*/  FADD R2, -R45, R2 ;  /* 0x000000022d027221 */ /* 0x000fe20000000100 */
[CC--:B------:R-:W-:Y:S01]  /*17c0*/  FMUL R5, R15.reuse, R3.reuse ;  /* 0x000000030f057220 */ /* 0x0c0fe20000400000 */
[C---:B------:R-:W-:Y:S01]  /*17d0*/  FMUL R6, R0.reuse, R3 ;  /* 0x0000000300067220 */ /* 0x040fe20000400000 */
[C---:B------:R-:W-:Y:S01]  /*17e0*/  FMUL R10, R0.reuse, R10 ;  /* 0x0000000a000a7220 */ /* 0x040fe20000400000 */
[CC--:B------:R-:W-:Y:S01]  /*17f0*/  FFMA R39, R0.reuse, R8.reuse, R11 ;  /* 0x0000000800277223 */ /* 0x0c0fe2000000000b */
[C---:B------:R-:W-:Y:S01]  /*1800*/  FFMA R41, R0.reuse, R8, R5 ;  /* 0x0000000800297223 */ /* 0x040fe20000000005 */
[C---:B------:R-:W-:Y:S01]  /*1810*/  FFMA R37, R0.reuse, R2, R11 ;  /* 0x0000000200257223 */ /* 0x040fe2000000000b */
[CC--:B------:R-:W-:Y:S01]  /*1820*/  FFMA R40, R15.reuse, R8.reuse, -R6 ;  /* 0x000000080f287223 */ /* 0x0c0fe20000000806 */
[C---:B------:R-:W-:Y:S01]  /*1830*/  FFMA R38, R15.reuse, R8, -R10 ;  /* 0x000000080f267223 */ /* 0x040fe2000000080a */
[-C--:B------:R-:W-:Y:S01]  /*1840*/  FFMA R3, R0, R2.reuse, R5 ;  /* 0x0000000200037223 */ /* 0x080fe20000000005 */
[CC--:B------:R-:W-:Y:S01]  /*1850*/  FFMA R20, R15.reuse, R2.reuse, -R6 ;  /* 0x000000020f147223 */ /* 0x0c0fe20000000806 */
[----:B------:R-:W-:Y:S01]  /*1860*/  FFMA R36, R15, R2, -R10 ;  /* 0x000000020f247223 */ /* 0x000fe2000000080a */
[C---:B------:R-:W-:Y:S01]  /*1870*/  FADD R8, R51.reuse, R4 ;  /* 0x0000000433087221 */ /* 0x040fe20000000000 */
[C---:B------:R-:W-:Y:S01]  /*1880*/  FADD R11, R50.reuse, R7 ;  /* 0x00000007320b7221 */ /* 0x040fe20000000000 */
[C---:B------:R-:W-:Y:S01]  /*1890*/  FADD R10, R51.reuse, R12 ;  /* 0x0000000c330a7221 */ /* 0x040fe20000000000 */
[C---:B------:R-:W-:Y:S01]  /*18a0*/  FADD R4, R51.reuse, R16 ;  /* 0x0000001033047221 */ /* 0x040fe20000000000 */
[----:B------:R-:W-:Y:S01]  /*18b0*/  FADD R6, R51, R14 ;  /* 0x0000000e33067221 */ /* 0x000fe20000000000 */
[C---:B------:R-:W-:Y:S01]  /*18c0*/  FADD R9, R50.reuse, R9 ;  /* 0x0000000932097221 */ /* 0x040fe20000000000 */
[C---:B------:R-:W-:Y:S01]  /*18d0*/  FADD R5, R50.reuse, R17 ;  /* 0x0000001132057221 */ /* 0x040fe20000000000 */
[----:B------:R-:W-:Y:S01]  /*18e0*/  FADD R7, R50, R13 ;  /* 0x0000000d32077221 */ /* 0x000fe20000000000 */
[C---:B------:R-:W-:Y:S01]  /*18f0*/  FADD R3, R44.reuse, R3 ;  /* 0x000000032c037221 */ /* 0x040fe20000000000 */
[C---:B------:R-:W-:Y:S01]  /*1900*/  FADD R41, R44.reuse, R41 ;  /* 0x000000292c297221 */ /* 0x040fe20000000000 */
[----:B------:R0:W-:Y:S01]  /*1910*/  STL.128 [R1+0xa0], R8 ;  /* 0x0000a00801007387 */ /* 0x0001e20000100c00 */
[C---:B------:R-:W-:Y:S01]  /*1920*/  FADD R39, R44.reuse, R39 ;  /* 0x000000272c277221 */ /* 0x040fe20000000000 */
[----:B------:R-:W-:Y:S01]  /*1930*/  FADD R37, R44, R37 ;  /* 0x000000252c257221 */ /* 0x000fe20000000000 */
[C---:B------:R-:W-:Y:S01]  /*1940*/  FADD R2, R45.reuse, R20 ;  /* 0x000000142d027221 */ /* 0x040fe20000000000 */
[----:B------:R0:W-:Y:S01]  /*1950*/  STL.128 [R1+0xb0], R4 ;  /* 0x0000b00401007387 */ /* 0x0001e20000100c00 */
[C---:B------:R-:W-:Y:S01]  /*1960*/  FADD R40, R45.reuse, R40 ;  /* 0x000000282d287221 */ /* 0x040fe20000000000 */
[C---:B------:R-:W-:Y:S01]  /*1970*/  FADD R38, R45.reuse, R38 ;  /* 0x000000262d267221 */ /* 0x040fe20000000000 */
[----:B------:R-:W-:Y:S01]  /*1980*/  FADD R36, R45, R36 ;  /* 0x000000242d247221 */ /* 0x000fe20000000000 */
[----:B------:R0:W-:Y:S01]  /*1990*/  STL.64 [R1+0xc0], R8 ;  /* 0x0000c00801007387 */ /* 0x0001e20000100a00 */
[----:B------:R-:W-:Y:S01]  /*19a0*/  IADD3 R35, PT, PT, R1, 0xac, RZ ;  /* 0x000000ac01237810 */ /* 0x000fe20007ffe0ff */
[----:B------:R-:W-:Y:S01]  /*19b0*/  IMAD.MOV.U32 R34, RZ, RZ, RZ ;  /* 0x000000ffff227224 */ /* 0x000fe200078e00ff */
[----:B------:R-:W-:-:S02]  /*19c0*/  CS2R R32, SRZ ;  /* 0x0000000000207805 */ /* 0x000fc4000001ff00 */
[----:B------:R-:W-:Y:S01]  /*19d0*/  IADD3 R31, PT, PT, R1, 0x20, RZ ;  /* 0x00000020011f7810 */ /* 0x000fe20007ffe0ff */
[----:B------:R-:W-:Y:S01]  /*19e0*/  IMAD.MOV.U32 R17, RZ, RZ, R8 ;  /* 0x000000ffff117224 */ /* 0x000fe200078e0008 */
[CC--:B------:R-:W-:Y:S01]  /*19f0*/  FMNMX R16, R3.reuse, R41.reuse, !PT ;  /* 0x0000002903107209 */ /* 0x0c0fe20007800000 */
[----:B------:R-:W-:Y:S01]  /*1a00*/  UMOV UR4, URZ ;  /* 0x000000ff00047c82 */ /* 0x000fe20008000000 */
[----:B------:R-:W-:Y:S02]  /*1a10*/  FMNMX R15, R3, R41, PT ;  /* 0x00000029030f7209 */ /* 0x000fe40003800000 */
[CC--:B------:R-:W-:Y:S02]  /*1a20*/  FMNMX R14, R41.reuse, R39.reuse, !PT ;  /* 0x00000027290e7209 */ /* 0x0c0fe40007800000 */
[----:B------:R-:W-:Y:S02]  /*1a30*/  FMNMX R13, R41, R39, PT ;  /* 0x00000027290d7209 */ /* 0x000fe40003800000 */
[----:B------:R-:W-:-:S02]  /*1a40*/  FMNMX R12, R39, R37, !PT ;  /* 0x00000025270c7209 */ /* 0x000fc40007800000 */
[-C--:B------:R-:W-:Y:S02]  /*1a50*/  FMNMX R0, R39, R37.reuse, PT ;  /* 0x0000002527007209 */ /* 0x080fe40003800000 */
[CC--:B------:R-:W-:Y:S02]  /*1a60*/  FMNMX R30, R3.reuse, R37.reuse, !PT ;  /* 0x00000025031e7209 */ /* 0x0c0fe40007800000 */
[----:B------:R-:W-:Y:S02]  /*1a70*/  FMNMX R29, R3, R37, PT ;  /* 0x00000025031d7209 */ /* 0x000fe40003800000 */
[CC--:B------:R-:W-:Y:S02]  /*1a80*/  FMNMX R28, R2.reuse, R40.reuse, !PT ;  /* 0x00000028021c7209 */ /* 0x0c0fe40007800000 */
[----:B------:R-:W-:Y:S02]  /*1a90*/  FMNMX R27, R2, R40, PT ;  /* 0x00000028021b7209 */ /* 0x000fe40003800000 */
[----:B------:R-:W-:-:S02]  /*1aa0*/  FMNMX R26, R40, R38, !PT ;  /* 0x00000026281a7209 */ /* 0x000fc40007800000 */
[----:B------:R-:W-:Y:S02]  /*1ab0*/  FMNMX R25, R40, R38, PT ;  /* 0x0000002628197209 */ /* 0x000fe40003800000 */
[CC--:B------:R-:W-:Y:S02]  /*1ac0*/  FMNMX R24, R38.reuse, R36.reuse, !PT ;  /* 0x0000002426187209 */ /* 0x0c0fe40007800000 */
[-C--:B------:R-:W-:Y:S02]  /*1ad0*/  FMNMX R23, R38, R36.reuse, PT ;  /* 0x0000002426177209 */ /* 0x080fe40003800000 */
[CC--:B------:R-:W-:Y:S02]  /*1ae0*/  FMNMX R22, R2.reuse, R36.reuse, !PT ;  /* 0x0000002402167209 */ /* 0x0c0fe40007800000 */
[----:B0-----:R-:W-:-:S07]  /*1af0*/  FMNMX R21, R2, R36, PT ;  /* 0x0000002402157209 */ /* 0x001fce0003800000 */
.L_x_253:
[----:B0123--:R-:W2:Y:S01]  /*1b00*/  LDL R20, [R35+-0x4] ;  /* 0xfffffc0023147983 */ /* 0x00fea20000100800 */
[----:B------:R-:W-:Y:S01]  /*1b10*/  UIADD3 UR4, UPT, UPT, UR4, 0x1, URZ ;  /* 0x0000000104047890 */ /* 0x000fe2000fffe0ff */
[----:B------:R-:W-:Y:S01]  /*1b20*/  BSSY.RECONVERGENT B2, `(.L_x_201) ;  /* 0x000007e000027945 */ /* 0x000fe20003800200 */
[-C--:B------:R-:W-:Y:S02]  /*1b30*/  MOV R55, R17.reuse ;  /* 0x0000001100377202 */ /* 0x080fe40000000f00 */
[----:B------:R-:W-:Y:S01]  /*1b40*/  UISETP.NE.AND UP0, UPT, UR4, 0x4, UPT ;  /* 0x000000040400788c */ /* 0x000fe2000bf05270 */
[CC--:B--2---:R-:W-:Y:S02]  /*1b50*/  FMNMX R54, R20.reuse, R17.reuse, !PT ;  /* 0x0000001114367209 */ /* 0x0c4fe40007800000 */
[----:B------:R-:W-:Y:S01]  /*1b60*/  FMNMX R57, R20, R17, PT ;  /* 0x0000001114397209 */ /* 0x000fe20003800000 */
[----:B------:R-:W-:Y:S01]  /*1b70*/  IMAD.MOV.U32 R17, RZ, RZ, R20 ;  /* 0x000000ffff117224 */ /* 0x000fe200078e0014 */
[----:B------:R-:W-:-:S04]  /*1b80*/  FSETP.GTU.AND P0, PT, R27, R54, PT ;  /* 0x000000361b00720b */ /* 0x000fc80003f0c000 */
[----:B------:R-:W-:-:S13]  /*1b90*/  FSETP.GTU.OR P0, PT, R57, R28, P0 ;  /* 0x0000001c3900720b */ /* 0x000fda000070c400 */
[----:B------:R-:W-:Y:S05]  /*1ba0*/  @P0 BRA `(.L_x_202) ;  /* 0x0000000400d40947 */ /* 0x000fea0003800000 */
[----:B------:R-:W2:Y:S04]  /*1bb0*/  LDL R20, [R35+-0x8] ;  /* 0xfffff80023147983 */ /* 0x000ea80000100800 */
[----:B------:R-:W2:Y:S02]  /*1bc0*/  LDL R43, [R35] ;  /* 0x00000000232b7983 */ /* 0x000ea40000100800 */
        /* <DEDUP_REMOVED lines=16> */
[----:B------:R-:W-:Y:S01]  /*1cd0*/  FADD R42, R3, -R20 ;  /* 0x80000014032a7221 */ /* 0x000fe20000000000 */
[----:B------:R-:W-:-:S02]  /*1ce0*/  FADD R65, R2, -R55 ;  /* 0x8000003702417221 */ /* 0x000fc40000000000 */
        /* <DEDUP_REMOVED lines=30> */
[----:B------:R-:W-:Y:S05]  /*1ed0*/  CALL.REL.NOINC `($__internal_2_$__cuda_sm3x_div_rn_noftz_f32_slowpath) ;  /* 0x0000007800887944 */ /* 0x000fea0003c00000 */
[----:B------:R-:W-:-:S07]  /*1ee0*/  MOV R43, R20 ;  /* 0x00000014002b7202 */ /* 0x000fce0000000f00 */
.L_x_206:
[----:B------:R-:W-:Y:S05]  /*1ef0*/  BSYNC.RECONVERGENT B4 ;  /* 0x0000000000047941 */ /* 0x000fea0003800200 */
.L_x_205:
        /* <DEDUP_REMOVED lines=12> */
[----:B------:R-:W-:Y:S02]  /*1fc0*/  MOV R20, R58 ;  /* 0x0000003a00147202 */ /* 0x000fe40000000f00 */
[----:B------:R-:W-:-:S07]  /*1fd0*/  MOV R56, 0x1ff0 ;  /* 0x00001ff000387802 */ /* 0x000fce0000000f00 */
[----:B------:R-:W-:Y:S05]  /*1fe0*/  CALL.REL.NOINC `($__internal_2_$__cuda_sm3x_div_rn_noftz_f32_slowpath) ;  /* 0x0000007800447944 */ /* 0x000fea0003c00000 */
.L_x_208:
[----:B------:R-:W-:Y:S05]  /*1ff0*/  BSYNC.RECONVERGENT B4 ;  /* 0x0000000000047941 */ /* 0x000fea0003800200 */
.L_x_207:
[----:B------:R-:W-:Y:S01]  /*2000*/  IMAD.MOV.U32 R43, RZ, RZ, R20 ;  /* 0x000000ffff2b7224 */ /* 0x000fe200078e0014 */
[----:B------:R-:W-:Y:S06]  /*2010*/  BRA `(.L_x_209) ;  /* 0x0000000000a07947 */ /* 0x000fec0003800000 */
.L_x_204:
        /* <DEDUP_REMOVED lines=22> */
.L_x_211:
[----:B------:R-:W-:Y:S05]  /*2180*/  BSYNC.RECONVERGENT B4 ;  /* 0x0000000000047941 */ /* 0x000fea0003800200 */
.L_x_210:
        /* <DEDUP_REMOVED lines=15> */
.L_x_213:
[----:B------:R-:W-:Y:S05]  /*2280*/  BSYNC.RECONVERGENT B4 ;  /* 0x0000000000047941 */ /* 0x000fea0003800200 */
.L_x_212:
[----:B------:R-:W-:-:S07]  /*2290*/  IMAD.MOV.U32 R43, RZ, RZ, R20 ;  /* 0x000000ffff2b7224 */ /* 0x000fce00078e0014 */
.L_x_209:
[----:B------:R-:W-:Y:S05]  /*22a0*/  BSYNC.RECONVERGENT B3 ;  /* 0x0000000000037941 */ /* 0x000fea0003800200 */
.L_x_203:
[----:B------:R-:W-:Y:S01]  /*22b0*/  LEA R20, R32, R31, 0x3 ;  /* 0x0000001f20147211 */ /* 0x000fe200078e18ff */
[----:B------:R-:W-:Y:S01]  /*22c0*/  FADD R33, R33, R42 ;  /* 0x0000002a21217221 */ /* 0x000fe20000000000 */
[----:B------:R-:W-:Y:S01]  /*22d0*/  FADD R34, R34, R43 ;  /* 0x0000002b22227221 */ /* 0x000fe20000000000 */
[----:B------:R-:W-:Y:S02]  /*22e0*/  VIADD R32, R32, 0x1 ;  /* 0x0000000120207836 */ /* 0x000fe40000000000 */
[----:B------:R0:W-:Y:S05]  /*22f0*/  STL.64 [R20], R42 ;  /* 0x0000002a14007387 */ /* 0x0001ea0000100a00 */
.L_x_202:
[----:B------:R-:W-:Y:S05]  /*2300*/  BSYNC.RECONVERGENT B2 ;  /* 0x0000000000027941 */ /* 0x000fea0003800200 */
.L_x_201:
[----:B------:R-:W-:Y:S01]  /*2310*/  FSETP.GTU.AND P0, PT, R25, R54, PT ;  /* 0x000000361900720b */ /* 0x000fe20003f0c000 */
[----:B------:R-:W-:Y:S03]  /*2320*/  BSSY.RECONVERGENT B2, `(.L_x_214) ;  /* 0x0000078000027945 */ /* 0x000fe60003800200 */
[----:B------:R-:W-:-:S13]  /*2330*/  FSETP.GTU.OR P0, PT, R57, R26, P0 ;  /* 0x0000001a3900720b */ /* 0x000fda000070c400 */
[----:B------:R-:W-:Y:S05]  /*2340*/  @P0 BRA `(.L_x_215) ;  /* 0x0000000400d40947 */ /* 0x000fea0003800000 */
[----:B0-----:R-:W2:Y:S04]  /*2350*/  LDL R20, [R35+-0x8] ;  /* 0xfffff80023147983 */ /* 0x001ea80000100800 */
        /* <DEDUP_REMOVED lines=59> */
.L_x_219:
[----:B------:R-:W-:Y:S05]  /*2710*/  BSYNC.RECONVERGENT B4 ;  /* 0x0000000000047941 */ /* 0x000fea0003800200 */
.L_x_218:
        /* <DEDUP_REMOVED lines=15> */
.L_x_221:
[----:B------:R-:W-:Y:S05]  /*2810*/  BSYNC.RECONVERGENT B4 ;  /* 0x0000000000047941 */ /* 0x000fea0003800200 */
.L_x_220:
[----:B------:R-:W-:Y:S01]  /*2820*/  IMAD.MOV.U32 R43, RZ, RZ, R20 ;  /* 0x000000ffff2b7224 */ /* 0x000fe200078e0014 */
[----:B------:R-:W-:Y:S06]  /*2830*/  BRA `(.L_x_222) ;  /* 0x0000000000807947 */ /* 0x000fec0003800000 */
.L_x_217:
        /* <DEDUP_REMOVED lines=14> */
.L_x_224:
[----:B------:R-:W-:Y:S05]  /*2920*/  BSYNC.RECONVERGENT B4 ;  /* 0x0000000000047941 */ /* 0x000fea0003800200 */
.L_x_223:
        /* <DEDUP_REMOVED lines=15> */
.L_x_226:
[----:B------:R-:W-:Y:S05]  /*2a20*/  BSYNC.RECONVERGENT B4 ;  /* 0x0000000000047941 */ /* 0x000fea0003800200 */
.L_x_225:
[----:B------:R-:W-:-:S07]  /*2a30*/  IMAD.MOV.U32 R43, RZ, RZ, R20 ;  /* 0x000000ffff2b7224 */ /* 0x000fce00078e0014 */
.L_x_222:
[----:B------:R-:W-:Y:S05]  /*2a40*/  BSYNC.RECONVERGENT B3 ;  /* 0x0000000000037941 */ /* 0x000fea0003800200 */
.L_x_216:
[----:B------:R-:W-:Y:S01]  /*2a50*/  LEA R20, R32, R31, 0x3 ;  /* 0x0000001f20147211 */ /* 0x000fe200078e18ff */
[----:B------:R-:W-:Y:S01]  /*2a60*/  FADD R33, R33, R42 ;  /* 0x0000002a21217221 */ /* 0x000fe20000000000 */
[----:B------:R-:W-:Y:S01]  /*2a70*/  FADD R34, R34, R43 ;  /* 0x0000002b22227221 */ /* 0x000fe20000000000 */
[----:B------:R-:W-:Y:S02]  /*2a80*/  VIADD R32, R32, 0x1 ;  /* 0x0000000120207836 */ /* 0x000fe40000000000 */
[----:B------:R1:W-:Y:S05]  /*2a90*/  STL.64 [R20], R42 ;  /* 0x0000002a14007387 */ /* 0x0003ea0000100a00 */
.L_x_215:
[----:B------:R-:W-:Y:S05]  /*2aa0*/  BSYNC.RECONVERGENT B2 ;  /* 0x0000000000027941 */ /* 0x000fea0003800200 */
.L_x_214:
[----:B------:R-:W-:Y:S01]  /*2ab0*/  FSETP.GTU.AND P0, PT, R23, R54, PT ;  /* 0x000000361700720b */ /* 0x000fe20003f0c000 */
[----:B------:R-:W-:Y:S03]  /*2ac0*/  BSSY.RECONVERGENT B2, `(.L_x_227) ;  /* 0x0000078000027945 */ /* 0x000fe60003800200 */
[----:B------:R-:W-:-:S13]  /*2ad0*/  FSETP.GTU.OR P0, PT, R57, R24, P0 ;  /* 0x000000183900720b */ /* 0x000fda000070c400 */
[----:B------:R-:W-:Y:S05]  /*2ae0*/  @P0 BRA `(.L_x_228) ;  /* 0x0000000400d40947 */ /* 0x000fea0003800000 */
[----:B01----:R-:W2:Y:S04]  /*2af0*/  LDL R20, [R35+-0x8] ;  /* 0xfffff80023147983 */ /* 0x003ea80000100800 */
        /* <DEDUP_REMOVED lines=18> */
[--C-:B------:R-:W-:Y:S01]  /*2c20*/  FADD R60, R38, -R55.reuse ;  /* 0x80000037263c7221 */ /* 0x100fe20000000000 */
[----:B------:R-:W-:Y:S01]  /*2c30*/  FADD R61, R36, -R55 ;  /* 0x80000037243d7221 */ /* 0x000fe20000000000 */
[----:B------:R-:W-:Y:S01]  /*2c40*/  FMUL R59, R58, R59 ;  /* 0x0000003b3a3b7220 */ /* 0x000fe20000400000 */
[----:B------:R-:W-:Y:S01]  /*2c50*/  FMUL R63, R42, R63 ;  /* 0x0000003f2a3f7220 */ /* 0x000fe20000400000 */
[----:B------:R-:W-:-:S04]  /*2c60*/  FADD R42, -R20, R43 ;  /* 0x0000002b142a7221 */ /* 0x000fc80000000100 */
[----:B------:R-:W-:Y:S01]  /*2c70*/  FFMA R65, R60, R42, -R59 ;  /* 0x0000002a3c417223 */ /* 0x000fe2000000083b */
[----:B------:R-:W-:Y:S01]  /*2c80*/  FADD R59, R37, -R20 ;  /* 0x80000014253b7221 */ /* 0x000fe20000000000 */
[----:B------:R-:W-:Y:S01]  /*2c90*/  FMUL R60, R42, R61 ;  /* 0x0000003d2a3c7220 */ /* 0x000fe20000400000 */
[----:B------:R-:W-:Y:S02]  /*2ca0*/  FSETP.GT.AND P0, PT, R63, RZ, PT ;  /* 0x000000ff3f00720b */ /* 0x000fe40003f04000 */
        /* <DEDUP_REMOVED lines=32> */
.L_x_232:
[----:B------:R-:W-:Y:S05]  /*2eb0*/  BSYNC.RECONVERGENT B4 ;  /* 0x0000000000047941 */ /* 0x000fea0003800200 */
.L_x_231:
[----:B------:R-:W0:Y:S01]  /*2ec0*/  MUFU.RCP R20, R63 ;  /* 0x0000003f00147308 */ /* 0x000e220000001000 */
[----:B------:R-:W-:Y:S01]  /*2ed0*/  FMUL R65, R65, R42 ;  /* 0x0000002a41417220 */ /* 0x000fe20000400000 */
[----:B------:R-:W-:Y:S01]  /*2ee0*/  BSSY.RECONVERGENT B4, `(.L_x_233) ;  /* 0x000000d000047945 */ /* 0x000fe20003800200 */
[----:B------:R-:W-:Y:S02]  /*2ef0*/  IMAD.MOV.U32 R42, RZ, RZ, R43 ;  /* 0x000000ffff2a7224 */ /* 0x000fe400078e002b */
        /* <DEDUP_REMOVED lines=11> */
.L_x_234:
[----:B------:R-:W-:Y:S05]  /*2fb0*/  BSYNC.RECONVERGENT B4 ;  /* 0x0000000000047941 */ /* 0x000fea0003800200 */
.L_x_233:
[----:B------:R-:W-:Y:S01]  /*2fc0*/  IMAD.MOV.U32 R43, RZ, RZ, R20 ;  /* 0x000000ffff2b7224 */ /* 0x000fe200078e0014 */
[----:B------:R-:W-:Y:S06]  /*2fd0*/  BRA `(.L_x_235) ;  /* 0x0000000000807947 */ /* 0x000fec0003800000 */
.L_x_230:
        /* <DEDUP_REMOVED lines=14> */
.L_x_237:
[----:B------:R-:W-:Y:S05]  /*30c0*/  BSYNC.RECONVERGENT B4 ;  /* 0x0000000000047941 */ /* 0x000fea0003800200 */
.L_x_236:
        /* <DEDUP_REMOVED lines=15> */
.L_x_239:
[----:B------:R-:W-:Y:S05]  /*31c0*/  BSYNC.RECONVERGENT B4 ;  /* 0x0000000000047941 */ /* 0x000fea0003800200 */
.L_x_238:
[----:B------:R-:W-:-:S07]  /*31d0*/  IMAD.MOV.U32 R43, RZ, RZ, R20 ;  /* 0x000000ffff2b7224 */ /* 0x000fce00078e0014 */
.L_x_235:
[----:B------:R-:W-:Y:S05]  /*31e0*/  BSYNC.RECONVERGENT B3 ;  /* 0x0000000000037941 */ /* 0x000fea0003800200 */
.L_x_229:
[----:B------:R-:W-:Y:S01]  /*31f0*/  LEA R20, R32, R31, 0x3 ;  /* 0x0000001f20147211 */ /* 0x000fe200078e18ff */
[----:B------:R-:W-:Y:S01]  /*3200*/  FADD R33, R33, R42 ;  /* 0x0000002a21217221 */ /* 0x000fe20000000000 */
[----:B------:R-:W-:Y:S01]  /*3210*/  FADD R34, R34, R43 ;  /* 0x0000002b22227221 */ /* 0x000fe20000000000 */
[----:B------:R-:W-:Y:S02]  /*3220*/  VIADD R32, R32, 0x1 ;  /* 0x0000000120207836 */ /* 0x000fe40000000000 */
[----:B------:R2:W-:Y:S05]  /*3230*/  STL.64 [R20], R42 ;  /* 0x0000002a14007387 */ /* 0x0005ea0000100a00 */
.L_x_228:
[----:B------:R-:W-:Y:S05]  /*3240*/  BSYNC.RECONVERGENT B2 ;  /* 0x0000000000027941 */ /* 0x000fea0003800200 */
.L_x_227:
[----:B------:R-:W-:Y:S01]  /*3250*/  FSETP.GTU.AND P0, PT, R21, R54, PT ;  /* 0x000000361500720b */ /* 0x000fe20003f0c000 */
[----:B------:R-:W-:Y:S03]  /*3260*/  BSSY.RECONVERGENT B2, `(.L_x_240) ;  /* 0x000007c000027945 */ /* 0x000fe60003800200 */
[----:B------:R-:W-:-:S13]  /*3270*/  FSETP.GTU.OR P0, PT, R57, R22, P0 ;  /* 0x000000163900720b */ /* 0x000fda000070c400 */
[----:B------:R-:W-:Y:S05]  /*3280*/  @P0 BRA `(.L_x_241) ;  /* 0x0000000400e40947 */ /* 0x000fea0003800000 */
[----:B012---:R-:W2:Y:S04]  /*3290*/  LDL R20, [R35+-0x8] ;  /* 0xfffff80023147983 */ /* 0x007ea80000100800 */
[----:B------:R-:W2:Y:S02]  /*32a0*/  LDL R59, [R35] ;  /* 0x00000000233b7983 */ /* 0x000ea40000100800 */
[CC--:B--2---:R-:W-:Y:S02]  /*32b0*/  FMNMX R42, R20.reuse, R59.reuse, !PT ;  /* 0x0000003b142a7209 */ /* 0x0c4fe40007800000 */
        /* <DEDUP_REMOVED lines=10> */
[----:B------:R-:W-:Y:S01]  /*3360*/  FADD R43, R17, -R55 ;  /* 0x80000037112b7221 */ /* 0x000fe20000000000 */
[----:B------:R-:W-:Y:S01]  /*3370*/  FADD R54, R37, -R20 ;  /* 0x8000001425367221 */ /* 0x000fe20000000000 */
[----:B------:R-:W-:Y:S01]  /*3380*/  FMUL R65, R57, R58 ;  /* 0x0000003a39417220 */ /* 0x000fe20000400000 */
[----:B------:R-:W-:Y:S01]  /*3390*/  FFMA R61, R42, R57, -R61 ;  /* 0x000000392a3d7223 */ /* 0x000fe2000000083d */
[----:B------:R-:W-:Y:S01]  /*33a0*/  FADD R58, R36, -R55 ;  /* 0x80000037243a7221 */ /* 0x000fe20000000000 */
[----:B------:R-:W-:Y:S01]  /*33b0*/  FADD R42, -R20, R59 ;  /* 0x0000003b142a7221 */ /* 0x000fe20000000100 */
[----:B------:R-:W-:Y:S01]  /*33c0*/  FMUL R57, R43, R54 ;  /* 0x000000362b397220 */ /* 0x000fe20000400000 */
[----:B------:R-:W-:Y:S01]  /*33d0*/  FADD R67, R2, -R55 ;  /* 0x8000003702437221 */ /* 0x000fe20000000000 */
[----:B------:R-:W-:-:S02]  /*33e0*/  FADD R63, -R37, R59 ;  /* 0x0000003b253f7221 */ /* 0x000fc40000000100 */
[-C--:B------:R-:W-:Y:S01]  /*33f0*/  FFMA R57, R58, R42.reuse, -R57 ;  /* 0x0000002a3a397223 */ /* 0x080fe20000000839 */
[----:B------:R-:W-:Y:S01]  /*3400*/  FMUL R67, R67, R42 ;  /* 0x0000002a43437220 */ /* 0x000fe20000400000 */
[----:B------:R-:W-:Y:S01]  /*3410*/  FADD R42, R3, -R20 ;  /* 0x80000014032a7221 */ /* 0x000fe20000000000 */
[----:B------:R-:W-:-:S03]  /*3420*/  FFMA R54, R56, R63, -R65 ;  /* 0x0000003f38367223 */ /* 0x000fc60000000841 */
[----:B------:R-:W-:Y:S01]  /*3430*/  FMUL R58, R43, R42 ;  /* 0x0000002a2b3a7220 */ /* 0x000fe20000400000 */
[----:B------:R-:W-:-:S03]  /*3440*/  FMUL R54, R61, R54 ;  /* 0x000000363d367220 */ /* 0x000fc60000400000 */
        /* <DEDUP_REMOVED lines=13> */
[----:B------:R-:W-:Y:S01]  /*3520*/  FMUL R64, R2, R37 ;  /* 0x0000002502407220 */ /* 0x000fe20000400000 */
[----:B------:R-:W-:Y:S01]  /*3530*/  FMUL R61, R43, R42 ;  /* 0x0000002a2b3d7220 */ /* 0x000fe20000400000 */
[----:B------:R-:W-:Y:S01]  /*3540*/  BSSY.RECONVERGENT B4, `(.L_x_244) ;  /* 0x0000012000047945 */ /* 0x000fe20003800200 */
[----:B------:R-:W-:Y:S01]  /*3550*/  FFMA R55, R59, R55, -R20 ;  /* 0x000000373b377223 */ /* 0x000fe20000000814 */
[----:B------:R-:W-:Y:S01]  /*3560*/  FFMA R64, R3, R36, -R64 ;  /* 0x0000002403407223 */ /* 0x000fe20000000840 */
[C---:B------:R-:W-:Y:S02]  /*3570*/  FFMA R54, R56.reuse, R57, -R61 ;  /* 0x0000003938367223 */ /* 0x040fe4000000083d */
[----:B------:R-:W-:-:S02]  /*3580*/  FMUL R20, R56, R55 ;  /* 0x0000003738147220 */ /* 0x000fc40000400000 */
[----:B------:R-:W0:Y:S02]  /*3590*/  MUFU.RCP R61, R54 ;  /* 0x00000036003d7308 */ /* 0x000e240000001000 */
[----:B------:R-:W-:-:S06]  /*35a0*/  FFMA R20, R43, R64, -R20 ;  /* 0x000000402b147223 */ /* 0x000fcc0000000814 */
        /* <DEDUP_REMOVED lines=10> */
[----:B------:R-:W-:-:S07]  /*3650*/  IMAD.MOV.U32 R43, RZ, RZ, R20 ;  /* 0x000000ffff2b7224 */ /* 0x000fce00078e0014 */
.L_x_245:
[----:B------:R-:W-:Y:S05]  /*3660*/  BSYNC.RECONVERGENT B4 ;  /* 0x0000000000047941 */ /* 0x000fea0003800200 */
.L_x_244:
        /* <DEDUP_REMOVED lines=13> */
[----:B------:R-:W-:Y:S02]  /*3740*/  MOV R63, R54 ;  /* 0x00000036003f7202 */ /* 0x000fe40000000f00 */
[----:B------:R-:W-:-:S07]  /*3750*/  MOV R56, 0x3770 ;  /* 0x0000377000387802 */ /* 0x000fce0000000f00 */
[----:B------:R-:W-:Y:S05]  /*3760*/  CALL.REL.NOINC `($__internal_2_$__cuda_sm3x_div_rn_noftz_f32_slowpath) ;  /* 0x0000006000647944 */ /* 0x000fea0003c00000 */
.L_x_247:
[----:B------:R-:W-:Y:S05]  /*3770*/  BSYNC.RECONVERGENT B4 ;  /* 0x0000000000047941 */ /* 0x000fea0003800200 */
.L_x_246:
[----:B------:R-:W-:Y:S01]  /*3780*/  IMAD.MOV.U32 R43, RZ, RZ, R20 ;  /* 0x000000ffff2b7224 */ /* 0x000fe200078e0014 */
[----:B------:R-:W-:Y:S06]  /*3790*/  BRA `(.L_x_248) ;  /* 0x0000000000887947 */ /* 0x000fec0003800000 */
.L_x_243:
        /* <DEDUP_REMOVED lines=15> */
.L_x_250:
[----:B------:R-:W-:Y:S05]  /*3890*/  BSYNC.RECONVERGENT B4 ;  /* 0x0000000000047941 */ /* 0x000fea0003800200 */
.L_x_249:
        /* <DEDUP_REMOVED lines=16> */
.L_x_252:
[----:B------:R-:W-:Y:S05]  /*39a0*/  BSYNC.RECONVERGENT B4 ;  /* 0x0000000000047941 */ /* 0x000fea0003800200 */
.L_x_251:
[----:B------:R-:W-:-:S07]  /*39b0*/  IMAD.MOV.U32 R43, RZ, RZ, R20 ;  /* 0x000000ffff2b7224 */ /* 0x000fce00078e0014 */
.L_x_248:
[----:B------:R-:W-:Y:S05]  /*39c0*/  BSYNC.RECONVERGENT B3 ;  /* 0x0000000000037941 */ /* 0x000fea0003800200 */
.L_x_242:
[----:B------:R-:W-:Y:S01]  /*39d0*/  LEA R20, R32, R31, 0x3 ;  /* 0x0000001f20147211 */ /* 0x000fe200078e18ff */
[----:B------:R-:W-:Y:S01]  /*39e0*/  FADD R33, R33, R42 ;  /* 0x0000002a21217221 */ /* 0x000fe20000000000 */
[----:B------:R-:W-:Y:S01]  /*39f0*/  FADD R34, R34, R43 ;  /* 0x0000002b22227221 */ /* 0x000fe20000000000 */
[----:B------:R-:W-:Y:S02]  /*3a00*/  VIADD R32, R32, 0x1 ;  /* 0x0000000120207836 */ /* 0x000fe40000000000 */
[----:B------:R3:W-:Y:S05]  /*3a10*/  STL.64 [R20], R42 ;  /* 0x0000002a14007387 */ /* 0x0007ea0000100a00 */
.L_x_241:
[----:B------:R-:W-:Y:S05]  /*3a20*/  BSYNC.RECONVERGENT B2 ;  /* 0x0000000000027941 */ /* 0x000fea0003800200 */
.L_x_240:
[----:B------:R-:W-:Y:S01]  /*3a30*/  IADD3 R35, PT, PT, R35, 0x8, RZ ;  /* 0x0000000823237810 */ /* 0x000fe20007ffe0ff */
[----:B------:R-:W-:Y:S06]  /*3a40*/  BRA.U UP0, `(.L_x_253) ;  /* 0xffffffe1002c7547 */ /* 0x000fec000b83ffff */
[C---:B------:R-:W-:Y:S01]  /*3a50*/  FMUL R13, R53.reuse, -0.63661974668502807617 ;  /* 0xbf22f983350d7820 */ /* 0x040fe20000400000 */
[C---:B------:R-:W-:Y:S01]  /*3a60*/  FADD R12, -R53.reuse, -RZ ;  /* 0x800000ff350c7221 */ /* 0x040fe20000000100 */
[C---:B------:R-:W-:Y:S01]  /*3a70*/  FSETP.GE.AND P0, PT, |R53|.reuse, 105615, PT ;  /* 0x47ce47803500780b */ /* 0x040fe20003f06200 */
[----:B------:R-:W-:Y:S01]  /*3a80*/  BSSY.RECONVERGENT B0, `(.L_x_254) ;  /* 0x000004a000007945 */ /* 0x000fe20003800200 */
[----:B------:R4:W5:Y:S02]  /*3a90*/  F2I.NTZ R30, R13 ;  /* 0x0000000d001e7305 */ /* 0x0009640000203100 */
[----:B------:R-:W-:Y:S02]  /*3aa0*/  SHF.R.U32.HI R27, RZ, 0x17, R12 ;  /* 0x00000017ff1b7819 */ /* 0x000fe4000001160c */
[----:B------:R-:W-:Y:S02]  /*3ab0*/  FSETP.EQ.OR P1, PT, |R53|, +INF , !P0 ;  /* 0x7f8000003500780b */ /* 0x000fe40004722600 */
[----:B------:R-:W-:-:S02]  /*3ac0*/  LOP3.LUT R14, R27, 0xe0, RZ, 0xc0, !PT ;  /* 0x000000e01b0e7812 */ /* 0x000fc400078ec0ff */
[----:B------:R-:W-:Y:S01]  /*3ad0*/  SHF.L.U32 R26, R12, 0x8, RZ ;  /* 0x000000080c1a7819 */ /* 0x000fe200000006ff */
[----:B----4-:R-:W-:Y:S01]  /*3ae0*/  FADD R13, -R46, -RZ ;  /* 0x800000ff2e0d7221 */ /* 0x010fe20000000100 */
[----:B------:R-:W-:Y:S01]  /*3af0*/  LOP3.LUT R27, R27, 0x1f, RZ, 0xc0, !PT ;  /* 0x0000001f1b1b7812 */ /* 0x000fe200078ec0ff */
[----:B------:R-:W-:Y:S01]  /*3b00*/  VIADD R14, R14, 0xffffff80 ;  /* 0xffffff800e0e7836 */ /* 0x000fe20000000000 */
[----:B------:R-:W-:Y:S02]  /*3b10*/  LOP3.LUT R26, R26, 0x80000000, RZ, 0xfc, !PT ;  /* 0x800000001a1a7812 */ /* 0x000fe400078efcff */
[----:B------:R-:W-:Y:S02]  /*3b20*/  SHF.R.U32.HI R35, RZ, 0x17, R13 ;  /* 0x00000017ff237819 */ /* 0x000fe4000001160d */
[----:B-----5:R-:W-:Y:S02]  /*3b30*/  I2FP.F32.S32 R0, R30 ;  /* 0x0000001e00007245 */ /* 0x020fe40000201400 */
[----:B------:R-:W-:-:S02]  /*3b40*/  SHF.R.U32.HI R28, RZ, 0x5, R14 ;  /* 0x00000005ff1c7819 */ /* 0x000fc4000001160e */
[----:B------:R-:W-:Y:S01]  /*3b50*/  SEL R30, R30, RZ, !P0 ;  /* 0x000000ff1e1e7207 */ /* 0x000fe20004000000 */
[----:B------:R-:W-:Y:S01]  /*3b60*/  FFMA R15, R0, -1.5707962512969970703, -R53 ;  /* 0xbfc90fda000f7823 */ /* 0x000fe20000000835 */
[----:B------:R-:W-:Y:S01]  /*3b70*/  LOP3.LUT R25, R35, 0x1f, RZ, 0xc0, !PT ;  /* 0x0000001f23197812 */ /* 0x000fe200078ec0ff */
[----:B------:R-:W-:Y:S01]  /*3b80*/  IMAD R23, R28, -0x4, R1 ;  /* 0xfffffffc1c177824 */ /* 0x000fe200078e0201 */
[----:B------:R-:W-:Y:S01]  /*3b90*/  IADD3 R24, PT, PT, -R27, 0x20, RZ ;  /* 0x000000201b187810 */ /* 0x000fe20007ffe1ff */
[C---:B------:R-:W-:Y:S01]  /*3ba0*/  FFMA R15, R0.reuse, -7.5497894158615963534e-08, R15 ;  /* 0xb3a22168000f7823 */ /* 0x040fe2000000000f */
[----:B------:R-:W-:Y:S01]  /*3bb0*/  MOV R29, R30 ;  /* 0x0000001e001d7202 */ /* 0x000fe20000000f00 */
[----:B------:R-:W-:Y:S02]  /*3bc0*/  IMAD.MOV R28, RZ, RZ, -R28 ;  /* 0x000000ffff1c7224 */ /* 0x000fe400078e0a1c */
[----:B0123--:R-:W-:Y:S01]  /*3bd0*/  FFMA R42, R0, -5.3903029534742383927e-15, R15 ;  /* 0xa7c234c5002a7823 */ /* 0x00ffe2000000000f */
[----:B------:R-:W-:Y:S01]  /*3be0*/  @P0 FMUL R42, RZ, -R53 ;  /* 0x80000035ff2a0220 */ /* 0x000fe20000400000 */
[----:B------:R-:W-:-:S04]  /*3bf0*/  IMAD.MOV.U32 R0, RZ, RZ, 0x3f000000 ;  /* 0x3f000000ff007424 */ /* 0x000fc800078e00ff */
[-C--:B------:R-:W-:Y:S01]  /*3c00*/  FFMA R52, R52, R0.reuse, 0.0099999997764825820923 ;  /* 0x3c23d70a34347423 */ /* 0x080fe20000000000 */
[----:B------:R-:W-:Y:S01]  /*3c10*/  FFMA R48, R48, R0, 0.0099999997764825820923 ;  /* 0x3c23d70a30307423 */ /* 0x000fe20000000000 */
[----:B------:R-:W-:Y:S01]  /*3c20*/  MOV R22, R42 ;  /* 0x0000002a00167202 */ /* 0x000fe20000000f00 */
[----:B------:R-:W-:Y:S06]  /*3c30*/  @P1 BRA `(.L_x_255) ;  /* 0x0000000000b81947 */ /* 0x000fec0003800000 */
[----:B------:R-:W-:Y:S01]  /*3c40*/  IMAD.MOV.U32 R29, RZ, RZ, RZ ;  /* 0x000000ffff1d7224 */ /* 0x000fe200078e00ff */
[----:B------:R-:W-:Y:S01]  /*3c50*/  MOV R20, R1 ;  /* 0x0000000100147202 */ /* 0x000fe20000000f00 */
[----:B------:R-:W0:Y:S01]  /*3c60*/  LDCU.64 UR8, c[0x4][URZ] ;  /* 0x01000000ff0877ac */ /* 0x000e220008000a00 */
[----:B------:R-:W-:Y:S01]  /*3c70*/  UMOV UR5, URZ ;  /* 0x000000ff00057c82 */ /* 0x000fe20008000000 */
[----:B------:R-:W-:-:S05]  /*3c80*/  UMOV UR4, URZ ;  /* 0x000000ff00047c82 */ /* 0x000fca0008000000 */
.L_x_256:
        /* <DEDUP_REMOVED lines=13> */
[----:B------:R-:W-:Y:S01]  /*3d60*/  ISETP.NE.AND P0, PT, R27, RZ, PT ;  /* 0x000000ff1b00720c */ /* 0x000fe20003f05270 */
[----:B------:R0:W-:Y:S04]  /*3d70*/  STL [R1+0x18], R29 ;  /* 0x0000181d01007387 */ /* 0x0001e80000100800 */
[----:B------:R-:W2:Y:S04]  /*3d80*/  LDL R15, [R23+0x14] ;  /* 0x00001400170f7983 */ /* 0x000ea80000100800 */
[----:B------:R-:W3:Y:S04]  /*3d90*/  LDL R20, [R23+0x18] ;  /* 0x0000180017147983 */ /* 0x000ee80000100800 */
[----:B------:R-:W4:Y:S01]  /*3da0*/  @P0 LDL R21, [R23+0x10] ;  /* 0x0000100017150983 */ /* 0x000f220000100800 */
        /* <DEDUP_REMOVED lines=13> */
[----:B------:R-:W1:Y:S01]  /*3e80*/  I2F.F64.S64 R14, R14 ;  /* 0x0000000e000e7312 */ /* 0x000e620000301c00 */
[----:B------:R-:W-:Y:S01]  /*3e90*/  ISETP.GE.AND P0, PT, R12, RZ, PT ;  /* 0x000000ff0c00720c */ /* 0x000fe20003f06270 */
[----:B-1----:R-:W-:Y:S01]  /*3ea0*/  DMUL R16, R14, UR4 ;  /* 0x000000040e107c28 */ /* 0x002fe20008000000 */
[----:B0-----:R-:W-:Y:S02]  /*3eb0*/  LOP3.LUT R29, R21, R12, RZ, 0x3c, !PT ;  /* 0x0000000c151d7212 */ /* 0x001fe400078e3cff */
[----:B------:R-:W-:-:S07]  /*3ec0*/  SHF.R.U32.HI R20, RZ, 0x1e, R20 ;  /* 0x0000001eff147819 */ /* 0x000fce0000011614 */
[----:B------:R-:W0:Y:S01]  /*3ed0*/  F2F.F32.F64 R16, R16 ;  /* 0x0000001000107310 */ /* 0x000e220000301000 */
[----:B------:R-:W-:Y:S02]  /*3ee0*/  ISETP.GE.AND P2, PT, R29, RZ, PT ;  /* 0x000000ff1d00720c */ /* 0x000fe40003f46270 */
[----:B------:R-:W-:-:S05]  /*3ef0*/  LEA.HI R29, R21, R20, RZ, 0x1 ;  /* 0x00000014151d7211 */ /* 0x000fca00078f08ff */
[----:B------:R-:W-:Y:S01]  /*3f00*/  @!P0 IMAD.MOV R29, RZ, RZ, -R29 ;  /* 0x000000ffff1d8224 */ /* 0x000fe200078e0a1d */
[----:B0-----:R-:W-:-:S07]  /*3f10*/  FSEL R42, -R16, R16, !P2 ;  /* 0x00000010102a7208 */ /* 0x001fce0005000100 */
.L_x_255:
[----:B------:R-:W-:Y:S05]  /*3f20*/  BSYNC.RECONVERGENT B0 ;  /* 0x0000000000007941 */ /* 0x000fea0003800200 */
.L_x_254:
        /* <DEDUP_REMOVED lines=10> */
[----:B------:R-:W-:Y:S01]  /*3fd0*/  FSEL R16, R14, -0.00019574658654164522886, P0 ;  /* 0xb94d41530e107808 */ /* 0x000fe20000000000 */
[----:B------:R-:W-:Y:S01]  /*3fe0*/  IMAD.MOV.U32 R43, RZ, RZ, R30 ;  /* 0x000000ffff2b7224 */ /* 0x000fe200078e001e */
[----:B------:R-:W-:-:S02]  /*3ff0*/  FSEL R54, R20, 0.041666727513074874878, !P0 ;  /* 0x3d2aaabb14367808 */ /* 0x000fc40004000000 */
[----:B------:R-:W-:Y:S02]  /*4000*/  FSEL R14, R42, 1, !P0 ;  /* 0x3f8000002a0e7808 */ /* 0x000fe40004000000 */
[----:B------:R-:W-:Y:S01]  /*4010*/  FSEL R29, -R17, -0.4999999701976776123, !P0 ;  /* 0xbeffffff111d7808 */ /* 0x000fe20004000100 */
[C---:B------:R-:W-:Y:S01]  /*4020*/  FFMA R16, R15.reuse, R16, R54 ;  /* 0x000000100f107223 */ /* 0x040fe20000000036 */
[----:B------:R-:W-:Y:S01]  /*4030*/  MOV R42, R22 ;  /* 0x00000016002a7202 */ /* 0x000fe20000000f00 */
[C---:B------:R-:W-:Y:S02]  /*4040*/  FFMA R53, R15.reuse, R14, RZ ;  /* 0x0000000e0f357223 */ /* 0x040fe400000000ff */
[----:B------:R-:W-:-:S04]  /*4050*/  FFMA R16, R15, R16, R29 ;  /* 0x000000100f107223 */ /* 0x000fc8000000001d */
[----:B------:R-:W-:Y:S01]  /*4060*/  FFMA R53, R53, R16, R14 ;  /* 0x0000001035357223 */ /* 0x000fe2000000000e */
[----:B------:R-:W-:-:S03]  /*4070*/  LEA R16, R28, R1, 0x2 ;  /* 0x000000011c107211 */ /* 0x000fc600078e10ff */
[----:B------:R-:W-:Y:S01]  /*4080*/  @P2 FADD R53, RZ, -R53 ;  /* 0x80000035ff352221 */ /* 0x000fe20000000000 */
[----:B------:R-:W-:Y:S06]  /*4090*/  @P1 BRA `(.L_x_258) ;  /* 0x0000000000b81947 */ /* 0x000fec0003800000 */
[----:B------:R-:W-:Y:S01]  /*40a0*/  IMAD.MOV.U32 R54, RZ, RZ, RZ ;  /* 0x000000ffff367224 */ /* 0x000fe200078e00ff */
[----:B------:R-:W-:Y:S01]  /*40b0*/  MOV R42, R1 ;  /* 0x00000001002a7202 */ /* 0x000fe20000000f00 */
[----:B------:R-:W0:Y:S01]  /*40c0*/  LDCU.64 UR8, c[0x4][URZ] ;  /* 0x01000000ff0877ac */ /* 0x000e220008000a00 */
[----:B------:R-:W-:Y:S01]  /*40d0*/  UMOV UR5, URZ ;  /* 0x000000ff00057c82 */ /* 0x000fe20008000000 */
[----:B------:R-:W-:-:S05]  /*40e0*/  UMOV UR4, URZ ;  /* 0x000000ff00047c82 */ /* 0x000fca0008000000 */
.L_x_259:
        /* <DEDUP_REMOVED lines=41> */
.L_x_258:
[----:B------:R-:W-:Y:S05]  /*4380*/  BSYNC.RECONVERGENT B0 ;  /* 0x0000000000007941 */ /* 0x000fea0003800200 */
.L_x_257:
[----:B------:R-:W-:Y:S01]  /*4390*/  FMUL R29, R42, R42 ;  /* 0x0000002a2a1d7220 */ /* 0x000fe20000400000 */
[----:B------:R-:W-:Y:S01]  /*43a0*/  LOP3.LUT R14, R43, 0x1, RZ, 0xc0, !PT ;  /* 0x000000012b0e7812 */ /* 0x000fe200078ec0ff */
[----:B------:R-:W-:Y:S01]  /*43b0*/  FFMA R49, R49, R0, 0.0099999997764825820923 ;  /* 0x3c23d70a31317423 */ /* 0x000fe20000000000 */
[----:B------:R-:W-:Y:S01]  /*43c0*/  MOV R15, 0x3d2aaabb ;  /* 0x3d2aaabb000f7802 */ /* 0x000fe20000000f00 */
[----:B------:R-:W-:Y:S01]  /*43d0*/  FFMA R28, R29, R21, -0.0013887860113754868507 ;  /* 0xbab607ed1d1c7423 */ /* 0x000fe20000000015 */
[----:B------:R-:W-:Y:S01]  /*43e0*/  ISETP.NE.U32.AND P0, PT, R14, 0x1, PT ;  /* 0x000000010e00780c */ /* 0x000fe20003f05070 */
[----:B------:R-:W-:Y:S01]  /*43f0*/  IMAD.MOV.U32 R14, RZ, RZ, 0x3effffff ;  /* 0x3effffffff0e7424 */ /* 0x000fe200078e00ff */
[----:B------:R-:W-:Y:S01]  /*4400*/  LOP3.LUT P2, RZ, R43, 0x2, RZ, 0xc0, !PT ;  /* 0x000000022bff7812 */ /* 0x000fe2000784c0ff */
[----:B------:R-:W-:Y:S01]  /*4410*/  BSSY.RECONVERGENT B0, `(.L_x_260) ;  /* 0x000005a000007945 */ /* 0x000fe20003800200 */
[----:B------:R-:W-:Y:S02]  /*4420*/  FSEL R54, R28, -0.00019574658654164522886, !P0 ;  /* 0xb94d41531c367808 */ /* 0x000fe40004000000 */
[----:B------:R-:W-:-:S02]  /*4430*/  FSEL R56, R15, 0.0083327032625675201416, !P0 ;  /* 0x3c0885e40f387808 */ /* 0x000fc40004000000 */
[----:B------:R-:W-:Y:S01]  /*4440*/  FSEL R28, R42, 1, P0 ;  /* 0x3f8000002a1c7808 */ /* 0x000fe20000000000 */
[----:B------:R-:W-:Y:S01]  /*4450*/  FADD R42, -R50, R3 ;  /* 0x00000003322a7221 */ /* 0x000fe20000000100 */
[----:B------:R-:W-:Y:S01]  /*4460*/  FSEL R55, -R14, -0.16666662693023681641, !P0 ;  /* 0xbe2aaaa80e377808 */ /* 0x000fe20004000100 */
[C---:B------:R-:W-:Y:S01]  /*4470*/  FFMA R54, R29.reuse, R54, R56 ;  /* 0x000000361d367223 */ /* 0x040fe20000000038 */
[----:B------:R-:W-:Y:S01]  /*4480*/  FSETP.GE.AND P3, PT, |R46|, 105615, PT ;  /* 0x47ce47802e00780b */ /* 0x000fe20003f66200 */
[----:B------:R-:W-:Y:S01]  /*4490*/  FFMA R43, R29, R28, RZ ;  /* 0x0000001c1d2b7223 */ /* 0x000fe200000000ff */
[----:B------:R-:W-:Y:S01]  /*44a0*/  LOP3.LUT R35, R35, 0xe0, RZ, 0xc0, !PT ;  /* 0x000000e023237812 */ /* 0x000fe200078ec0ff */
[----:B------:R-:W-:Y:S01]  /*44b0*/  FFMA R54, R29, R54, R55 ;  /* 0x000000361d367223 */ /* 0x000fe20000000037 */
[----:B------:R-:W-:-:S03]  /*44c0*/  FADD R29, -R51, R2 ;  /* 0x00000002331d7221 */ /* 0x000fc60000000100 */
[----:B------:R-:W-:Y:S01]  /*44d0*/  FFMA R28, R43, R54, R28 ;  /* 0x000000362b1c7223 */ /* 0x000fe2000000001c */
[C---:B------:R-:W-:Y:S01]  /*44e0*/  FMUL R43, R46.reuse, -0.63661974668502807617 ;  /* 0xbf22f9832e2b7820 */ /* 0x040fe20000400000 */
[----:B------:R-:W-:Y:S02]  /*44f0*/  VIADD R35, R35, 0xffffff80 ;  /* 0xffffff8023237836 */ /* 0x000fe40000000000 */
[----:B------:R-:W-:Y:S01]  /*4500*/  @P2 FADD R28, RZ, -R28 ;  /* 0x8000001cff1c2221 */ /* 0x000fe20000000000 */
[----:B------:R-:W-:-:S03]  /*4510*/  FSETP.EQ.OR P2, PT, |R46|, +INF , !P3 ;  /* 0x7f8000002e00780b */ /* 0x000fc60005f42600 */
[C---:B------:R-:W-:Y:S01]  /*4520*/  FMUL R54, R28.reuse, R29 ;  /* 0x0000001d1c367220 */ /* 0x040fe20000400000 */
[----:B------:R-:W-:-:S03]  /*4530*/  FMUL R28, R28, R42 ;  /* 0x0000002a1c1c7220 */ /* 0x000fc60000400000 */
[C---:B------:R-:W-:Y:S01]  /*4540*/  FFMA R54, R53.reuse, R42, R54 ;  /* 0x0000002a35367223 */ /* 0x040fe20000000036 */
[----:B------:R-:W-:Y:S01]  /*4550*/  FFMA R29, R53, R29, -R28 ;  /* 0x0000001d351d7223 */ /* 0x000fe2000000081c */
[----:B------:R0:W1:Y:S03]  /*4560*/  F2I.NTZ R42, R43 ;  /* 0x0000002b002a7305 */ /* 0x0000660000203100 */
[----:B------:R-:W-:Y:S01]  /*4570*/  FSETP.GEU.AND P0, PT, |R54|, R49, PT ;  /* 0x000000313600720b */ /* 0x000fe20003f0e200 */
[----:B------:R-:W-:-:S03]  /*4580*/  FMUL R54, RZ, -R46 ;  /* 0x8000002eff367220 */ /* 0x000fc60000400000 */
[----:B------:R-:W-:Y:S02]  /*4590*/  FSETP.GEU.OR P0, PT, |R29|, R52, P0 ;  /* 0x000000341d00720b */ /* 0x000fe4000070e600 */
[----:B0-----:R-:W-:-:S04]  /*45a0*/  SHF.L.U32 R43, R13, 0x8, RZ ;  /* 0x000000080d2b7819 */ /* 0x001fc800000006ff */
[----:B------:R-:W-:Y:S02]  /*45b0*/  LOP3.LUT R43, R43, 0x80000000, RZ, 0xfc, !PT ;  /* 0x800000002b2b7812 */ /* 0x000fe400078efcff */
[----:B-1----:R-:W-:-:S05]  /*45c0*/  I2FP.F32.S32 R29, R42 ;  /* 0x0000002a001d7245 */ /* 0x002fca0000201400 */
[C---:B------:R-:W-:Y:S01]  /*45d0*/  FFMA R28, R29.reuse, -1.5707962512969970703, -R46 ;  /* 0xbfc90fda1d1c7823 */ /* 0x040fe2000000082e */
[----:B------:R-:W-:Y:S01]  /*45e0*/  SHF.R.U32.HI R46, RZ, 0x5, R35 ;  /* 0x00000005ff2e7819 */ /* 0x000fe20000011623 */
[----:B------:R-:W-:Y:S01]  /*45f0*/  @!P0 FADD R33, R2, R33 ;  /* 0x0000002102218221 */ /* 0x000fe20000000000 */
[----:B------:R-:W-:Y:S01]  /*4600*/  @!P0 LEA R53, R32, R31, 0x3 ;  /* 0x0000001f20358211 */ /* 0x000fe200078e18ff */
[----:B------:R-:W-:Y:S01]  /*4610*/  FFMA R28, R29, -7.5497894158615963534e-08, R28 ;  /* 0xb3a221681d1c7823 */ /* 0x000fe2000000001c */
[----:B------:R-:W-:Y:S01]  /*4620*/  SEL R35, R42, RZ, !P3 ;  /* 0x000000ff2a237207 */ /* 0x000fe20005800000 */
[----:B------:R-:W-:Y:S02]  /*4630*/  IMAD.MOV R46, RZ, RZ, -R46 ;  /* 0x000000ffff2e7224 */ /* 0x000fe400078e0a2e */
[----:B------:R-:W-:Y:S01]  /*4640*/  @!P0 FADD R34, R3, R34 ;  /* 0x0000002203228221 */ /* 0x000fe20000000000 */
[----:B------:R-:W-:Y:S01]  /*4650*/  @!P3 FFMA R54, R29, -5.3903029534742383927e-15, R28 ;  /* 0xa7c234c51d36b823 */ /* 0x000fe2000000001c */
[----:B------:R0:W-:Y:S01]  /*4660*/  @!P0 STL.64 [R53], R2 ;  /* 0x0000000235008387 */ /* 0x0001e20000100a00 */
[----:B------:R-:W-:Y:S01]  /*4670*/  IADD3 R42, PT, PT, -R25, 0x20, RZ ;  /* 0x00000020192a7810 */ /* 0x000fe20007ffe1ff */
[----:B------:R-:W-:Y:S01]  /*4680*/  IMAD.U32 R46, R46, 0x4, R1 ;  /* 0x000000042e2e7824 */ /* 0x000fe200078e0001 */
[----:B------:R-:W-:-:S02]  /*4690*/  MOV R56, R35 ;  /* 0x0000002300387202 */ /* 0x000fc40000000f00 */
[----:B------:R-:W-:Y:S01]  /*46a0*/  @!P0 IADD3 R32, PT, PT, R32, 0x1, RZ ;  /* 0x0000000120208810 */ /* 0x000fe20007ffe0ff */
[----:B0-----:R-:W-:Y:S01]  /*46b0*/  IMAD.MOV.U32 R53, RZ, RZ, R54 ;  /* 0x000000ffff357224 */ /* 0x001fe200078e0036 */
[----:B------:R-:W-:Y:S06]  /*46c0*/  @P2 BRA `(.L_x_261) ;  /* 0x0000000000b82947 */ /* 0x000fec0003800000 */
[----:B------:R-:W-:Y:S02]  /*46d0*/  HFMA2 R57, -RZ, RZ, 0, 0 ;  /* 0x00000000ff397431 */ /* 0x000fe400000001ff */
[----:B------:R-:W-:Y:S01]  /*46e0*/  IMAD.MOV.U32 R54, RZ, RZ, R1 ;  /* 0x000000ffff367224 */ /* 0x000fe200078e0001 */
[----:B------:R-:W0:Y:S01]  /*46f0*/  LDCU.64 UR8, c[0x4][URZ] ;  /* 0x01000000ff0877ac */ /* 0x000e220008000a00 */
[----:B------:R-:W-:Y:S01]  /*4700*/  UMOV UR5, URZ ;  /* 0x000000ff00057c82 */ /* 0x000fe20008000000 */
[----:B------:R-:W-:-:S05]  /*4710*/  UMOV UR4, URZ ;  /* 0x000000ff00047c82 */ /* 0x000fca0008000000 */
.L_x_262:
        /* <DEDUP_REMOVED lines=21> */
[-C--:B---3--:R-:W-:Y:S02]  /*4870*/  @P0 SHF.R.U32.HI R29, RZ, R42.reuse, R3 ;  /* 0x0000002aff1d0219 */ /* 0x088fe40000011603 */
[----:B------:R-:W-:Y:S02]  /*4880*/  @P0 SHF.L.U32 R28, R3, R25, RZ ;  /* 0x00000019031c0219 */ /* 0x000fe400000006ff */
[----:B----4-:R-:W-:Y:S01]  /*4890*/  @P0 SHF.R.U32.HI R55, RZ, R42, R55 ;  /* 0x0000002aff370219 */ /* 0x010fe20000011637 */
[----:B------:R-:W-:-:S03]  /*48a0*/  @P0 IMAD.IADD R54, R2, 0x1, R29 ;  /* 0x0000000102360824 */ /* 0x000fc600078e021d */
[----:B------:R-:W-:Y:S02]  /*48b0*/  @P0 IADD3 R3, PT, PT, R28, R55, RZ ;  /* 0x000000371c030210 */ /* 0x000fe40007ffe0ff */
[----:B------:R-:W-:Y:S02]  /*48c0*/  ISETP.GE.AND P0, PT, R13, RZ, PT ;  /* 0x000000ff0d00720c */ /* 0x000fe40003f06270 */
[C-C-:B------:R-:W-:Y:S01]  /*48d0*/  SHF.L.W.U32.HI R56, R3.reuse, 0x2, R54.reuse ;  /* 0x0000000203387819 */ /* 0x140fe20000010e36 */
[----:B------:R-:W-:Y:S01]  /*48e0*/  IMAD.SHL.U32 R3, R3, 0x4, RZ ;  /* 0x0000000403037824 */ /* 0x000fe200078e00ff */
[----:B------:R-:W-:Y:S02]  /*48f0*/  SHF.R.U32.HI R55, RZ, 0x1e, R54 ;  /* 0x0000001eff377819 */ /* 0x000fe40000011636 */
[----:B------:R-:W-:Y:S02]  /*4900*/  SHF.R.S32.HI R28, RZ, 0x1f, R56 ;  /* 0x0000001fff1c7819 */ /* 0x000fe40000011438 */
[----:B0-----:R-:W-:-:S02]  /*4910*/  LOP3.LUT R57, R56, R13, RZ, 0x3c, !PT ;  /* 0x0000000d38397212 */ /* 0x001fc400078e3cff */
[C---:B------:R-:W-:Y:S02]  /*4920*/  LOP3.LUT R2, R28.reuse, R3, RZ, 0x3c, !PT ;  /* 0x000000031c027212 */ /* 0x040fe400078e3cff */
[----:B------:R-:W-:Y:S02]  /*4930*/  LOP3.LUT R3, R28, R56, RZ, 0x3c, !PT ;  /* 0x000000381c037212 */ /* 0x000fe400078e3cff */
[----:B------:R-:W-:Y:S02]  /*4940*/  ISETP.GE.AND P3, PT, R57, RZ, PT ;  /* 0x000000ff3900720c */ /* 0x000fe40003f66270 */
[----:B------:R-:W-:Y:S02]  /*4950*/  LEA.HI R56, R56, R55, RZ, 0x1 ;  /* 0x0000003738387211 */ /* 0x000fe400078f08ff */
[----:B------:R-:W0:Y:S02]  /*4960*/  I2F.F64.S64 R2, R2 ;  /* 0x0000000200027312 */ /* 0x000e240000301c00 */
[----:B------:R-:W-:Y:S01]  /*4970*/  @!P0 IADD3 R56, PT, PT, -R56, RZ, RZ ;  /* 0x000000ff38388210 */ /* 0x000fe20007ffe1ff */
[----:B0-----:R-:W-:-:S10]  /*4980*/  DMUL R28, R2, UR4 ;  /* 0x00000004021c7c28 */ /* 0x001fd40008000000 */
[----:B------:R-:W0:Y:S02]  /*4990*/  F2F.F32.F64 R28, R28 ;  /* 0x0000001c001c7310 */ /* 0x000e240000301000 */
[----:B0-----:R-:W-:-:S07]  /*49a0*/  FSEL R54, -R28, R28, !P3 ;  /* 0x0000001c1c367208 */ /* 0x001fce0005800100 */
.L_x_261:
[----:B------:R-:W-:Y:S05]  /*49b0*/  BSYNC.RECONVERGENT B0 ;  /* 0x0000000000007941 */ /* 0x000fea0003800200 */
.L_x_260:
[----:B------:R-:W-:Y:S01]  /*49c0*/  FMUL R3, R54, R54 ;  /* 0x0000003636037220 */ /* 0x000fe20000400000 */
[C---:B------:R-:W-:Y:S01]  /*49d0*/  LOP3.LUT R28, R56.reuse, 0x1, RZ, 0xc0, !PT ;  /* 0x00000001381c7812 */ /* 0x040fe200078ec0ff */
[----:B------:R-:W-:Y:S01]  /*49e0*/  VIADD R29, R56, 0x1 ;  /* 0x00000001381d7836 */ /* 0x000fe20000000000 */
[----:B------:R-:W-:Y:S01]  /*49f0*/  BSSY.RECONVERGENT B0, `(.L_x_263) ;  /* 0x000003e000007945 */ /* 0x000fe20003800200 */
[----:B------:R-:W-:Y:S01]  /*4a00*/  FFMA R2, R3, R21, -0.0013887860113754868507 ;  /* 0xbab607ed03027423 */ /* 0x000fe20000000015 */
        /* <DEDUP_REMOVED lines=15> */
[----:B------:R-:W-:Y:S01]  /*4b00*/  IMAD.MOV.U32 R54, RZ, RZ, R1 ;  /* 0x000000ffff367224 */ /* 0x000fe200078e0001 */
[----:B------:R-:W0:Y:S01]  /*4b10*/  LDCU.64 UR8, c[0x4][URZ] ;  /* 0x01000000ff0877ac */ /* 0x000e220008000a00 */
[----:B------:R-:W-:Y:S01]  /*4b20*/  UMOV UR5, URZ ;  /* 0x000000ff00057c82 */ /* 0x000fe20008000000 */
[----:B------:R-:W-:-:S05]  /*4b30*/  UMOV UR4, URZ ;  /* 0x000000ff00047c82 */ /* 0x000fca0008000000 */
.L_x_265:
        /* <DEDUP_REMOVED lines=31> */
[----:B0-----:R-:W-:Y:S02]  /*4d30*/  LOP3.LUT R58, R56, R13, RZ, 0x3c, !PT ;  /* 0x0000000d383a7212 */ /* 0x001fe400078e3cff */
        /* <DEDUP_REMOVED lines=9> */
.L_x_264:
[----:B------:R-:W-:Y:S05]  /*4dd0*/  BSYNC.RECONVERGENT B0 ;  /* 0x0000000000007941 */ /* 0x000fea0003800200 */
.L_x_263:
[----:B------:R-:W-:Y:S01]  /*4de0*/  FMUL R3, R54, R54 ;  /* 0x0000003636037220 */ /* 0x000fe20000400000 */
[C---:B------:R-:W-:Y:S01]  /*4df0*/  LOP3.LUT R28, R56.reuse, 0x1, RZ, 0xc0, !PT ;  /* 0x00000001381c7812 */ /* 0x040fe200078ec0ff */
[----:B------:R-:W-:Y:S01]  /*4e00*/  FFMA R0, R47, R0, 0.0099999997764825820923 ;  /* 0x3c23d70a2f007423 */ /* 0x000fe20000000000 */
[----:B------:R-:W-:Y:S01]  /*4e10*/  LOP3.LUT P3, RZ, R56, 0x2, RZ, 0xc0, !PT ;  /* 0x0000000238ff7812 */ /* 0x000fe2000786c0ff */
[----:B------:R-:W-:Y:S01]  /*4e20*/  FFMA R2, R3, R21, -0.0013887860113754868507 ;  /* 0xbab607ed03027423 */ /* 0x000fe20000000015 */
[----:B------:R-:W-:Y:S01]  /*4e30*/  ISETP.NE.U32.AND P0, PT, R28, 0x1, PT ;  /* 0x000000011c00780c */ /* 0x000fe20003f05070 */
[----:B------:R-:W-:Y:S03]  /*4e40*/  BSSY.RECONVERGENT B0, `(.L_x_266) ;  /* 0x0000048000007945 */ /* 0x000fe60003800200 */
[----:B------:R-:W-:Y:S02]  /*4e50*/  FSEL R28, R2, -0.00019574658654164522886, !P0 ;  /* 0xb94d4153021c7808 */ /* 0x000fe40004000000 */
[----:B------:R-:W-:-:S02]  /*4e60*/  FSEL R58, R15, 0.0083327032625675201416, !P0 ;  /* 0x3c0885e40f3a7808 */ /* 0x000fc40004000000 */
[----:B------:R-:W-:Y:S02]  /*4e70*/  FSEL R2, R54, 1, P0 ;  /* 0x3f80000036027808 */ /* 0x000fe40000000000 */
[----:B------:R-:W-:Y:S01]  /*4e80*/  FSEL R55, -R14, -0.16666662693023681641, !P0 ;  /* 0xbe2aaaa80e377808 */ /* 0x000fe20004000100 */
        /* <DEDUP_REMOVED lines=12> */
[----:B------:R-:W-:Y:S02]  /*4f50*/  FSETP.GEU.AND P0, PT, |R29|, R0, PT ;  /* 0x000000001d00720b */ /* 0x000fe40003f0e200 */
[----:B------:R-:W-:Y:S02]  /*4f60*/  MOV R29, R30 ;  /* 0x0000001e001d7202 */ /* 0x000fe40000000f00 */
[----:B------:R-:W-:-:S13]  /*4f70*/  FSETP.GEU.OR P0, PT, |R3|, R48, P0 ;  /* 0x000000300300720b */ /* 0x000fda000070e600 */
[----:B------:R-:W-:Y:S02]  /*4f80*/  @!P0 IMAD R2, R32, 0x8, R31 ;  /* 0x0000000820028824 */ /* 0x000fe400078e021f */
[----:B------:R-:W-:Y:S01]  /*4f90*/  @!P0 FADD R33, R8, R33 ;  /* 0x0000002108218221 */ /* 0x000fe20000000000 */
[----:B------:R-:W-:Y:S01]  /*4fa0*/  @!P0 FADD R34, R9, R34 ;  /* 0x0000002209228221 */ /* 0x000fe20000000000 */
[----:B------:R-:W-:Y:S01]  /*4fb0*/  @!P0 IADD3 R32, PT, PT, R32, 0x1, RZ ;  /* 0x0000000120208810 */ /* 0x000fe20007ffe0ff */
[----:B------:R0:W-:Y:S01]  /*4fc0*/  @!P0 STL.64 [R2], R8 ;  /* 0x0000000802008387 */ /* 0x0001e20000100a00 */
[----:B------:R-:W-:Y:S05]  /*4fd0*/  @P1 BRA `(.L_x_267) ;  /* 0x0000000000b81947 */ /* 0x000fea0003800000 */
[----:B------:R-:W-:Y:S01]  /*4fe0*/  IMAD.MOV.U32 R47, RZ, RZ, RZ ;  /* 0x000000ffff2f7224 */ /* 0x000fe200078e00ff */
[----:B------:R-:W-:Y:S01]  /*4ff0*/  MOV R28, R1 ;  /* 0x00000001001c7202 */ /* 0x000fe20000000f00 */
[----:B------:R-:W1:Y:S01]  /*5000*/  LDCU.64 UR8, c[0x4][URZ] ;  /* 0x01000000ff0877ac */ /* 0x000e620008000a00 */
[----:B------:R-:W-:Y:S01]  /*5010*/  UMOV UR5, URZ ;  /* 0x000000ff00057c82 */ /* 0x000fe20008000000 */
[----:B------:R-:W-:-:S05]  /*5020*/  UMOV UR4, URZ ;  /* 0x000000ff00047c82 */ /* 0x000fca0008000000 */
.L_x_268:
[----:B-1----:R-:W-:Y:S01]  /*5030*/  MOV R3, UR9 ;  /* 0x0000000900037c02 */ /* 0x002fe20008000f00 */
[----:B0-----:R-:W-:-:S05]  /*5040*/  IMAD.U32 R2, RZ, RZ, UR8 ;  /* 0x00000008ff027e24 */ /* 0x001fca000f8e00ff */
        /* <DEDUP_REMOVED lines=39> */
.L_x_267:
[----:B------:R-:W-:Y:S05]  /*52c0*/  BSYNC.RECONVERGENT B0 ;  /* 0x0000000000007941 */ /* 0x000fea0003800200 */
.L_x_266:
[----:B------:R-:W-:Y:S01]  /*52d0*/  FMUL R3, R28, R28 ;  /* 0x0000001c1c037220 */ /* 0x000fe20000400000 */
[C---:B0-----:R-:W-:Y:S01]  /*52e0*/  LOP3.LUT R8, R29.reuse, 0x1, RZ, 0xc0, !PT ;  /* 0x000000011d087812 */ /* 0x041fe200078ec0ff */
[----:B------:R-:W-:Y:S01]  /*52f0*/  BSSY.RECONVERGENT B0, `(.L_x_269) ;  /* 0x000003f000007945 */ /* 0x000fe20003800200 */
[----:B------:R-:W-:Y:S01]  /*5300*/  IADD3 R9, PT, PT, R29, 0x1, RZ ;  /* 0x000000011d097810 */ /* 0x000fe20007ffe0ff */
[----:B------:R-:W-:Y:S01]  /*5310*/  FFMA R2, R3, R21, -0.0013887860113754868507 ;  /* 0xbab607ed03027423 */ /* 0x000fe20000000015 */
        /* <DEDUP_REMOVED lines=14> */
[----:B------:R-:W-:Y:S01]  /*5400*/  IMAD.MOV.U32 R47, RZ, RZ, RZ ;  /* 0x000000ffff2f7224 */ /* 0x000fe200078e00ff */
[----:B------:R-:W-:Y:S01]  /*5410*/  MOV R28, R1 ;  /* 0x00000001001c7202 */ /* 0x000fe20000000f00 */
[----:B------:R-:W0:Y:S01]  /*5420*/  LDCU.64 UR8, c[0x4][URZ] ;  /* 0x01000000ff0877ac */ /* 0x000e220008000a00 */
[----:B------:R-:W-:Y:S01]  /*5430*/  UMOV UR5, URZ ;  /* 0x000000ff00057c82 */ /* 0x000fe20008000000 */
[----:B------:R-:W-:-:S05]  /*5440*/  UMOV UR4, URZ ;  /* 0x000000ff00047c82 */ /* 0x000fca0008000000 */
.L_x_271:
        /* <DEDUP_REMOVED lines=41> */
.L_x_270:
[----:B------:R-:W-:Y:S05]  /*56e0*/  BSYNC.RECONVERGENT B0 ;  /* 0x0000000000007941 */ /* 0x000fea0003800200 */
.L_x_269:
[----:B------:R-:W-:Y:S01]  /*56f0*/  FMUL R3, R28, R28 ;  /* 0x0000001c1c037220 */ /* 0x000fe20000400000 */
[C---:B------:R-:W-:Y:S01]  /*5700*/  LOP3.LUT R8, R29.reuse, 0x1, RZ, 0xc0, !PT ;  /* 0x000000011d087812 */ /* 0x040fe200078ec0ff */
[----:B------:R-:W-:Y:S01]  /*5710*/  BSSY.RECONVERGENT B0, `(.L_x_272) ;  /* 0x000004b000007945 */ /* 0x000fe20003800200 */
[----:B------:R-:W-:Y:S01]  /*5720*/  LOP3.LUT P3, RZ, R29, 0x2, RZ, 0xc0, !PT ;  /* 0x000000021dff7812 */ /* 0x000fe2000786c0ff */
[----:B------:R-:W-:Y:S01]  /*5730*/  FFMA R2, R3, R21, -0.0013887860113754868507 ;  /* 0xbab607ed03027423 */ /* 0x000fe20000000015 */
[----:B------:R-:W-:-:S04]  /*5740*/  ISETP.NE.U32.AND P0, PT, R8, 0x1, PT ;  /* 0x000000010800780c */ /* 0x000fc80003f05070 */
[----:B------:R-:W-:Y:S02]  /*5750*/  FSEL R8, R2, -0.00019574658654164522886, !P0 ;  /* 0xb94d415302087808 */ /* 0x000fe40004000000 */
[----:B------:R-:W-:Y:S02]  /*5760*/  FSEL R56, R15, 0.0083327032625675201416, !P0 ;  /* 0x3c0885e40f387808 */ /* 0x000fe40004000000 */
[----:B------:R-:W-:Y:S01]  /*5770*/  FSEL R2, R28, 1, P0 ;  /* 0x3f8000001c027808 */ /* 0x000fe20000000000 */
[----:B------:R-:W-:Y:S01]  /*5780*/  IMAD.MOV.U32 R28, RZ, RZ, R35 ;  /* 0x000000ffff1c7224 */ /* 0x000fe200078e0023 */
        /* <DEDUP_REMOVED lines=12> */
[----:B------:R-:W-:-:S03]  /*5850*/  MOV R29, R53 ;  /* 0x00000035001d7202 */ /* 0x000fc60000000f00 */
        /* <DEDUP_REMOVED lines=9> */
[----:B------:R-:W-:Y:S01]  /*58f0*/  IMAD.MOV.U32 R28, RZ, RZ, R1 ;  /* 0x000000ffff1c7224 */ /* 0x000fe200078e0001 */
[----:B------:R-:W0:Y:S01]  /*5900*/  LDCU.64 UR8, c[0x4][URZ] ;  /* 0x01000000ff0877ac */ /* 0x000e220008000a00 */
[----:B------:R-:W-:Y:S01]  /*5910*/  UMOV UR5, URZ ;  /* 0x000000ff00057c82 */ /* 0x000fe20008000000 */
[----:B------:R-:W-:-:S05]  /*5920*/  UMOV UR4, URZ ;  /* 0x000000ff00047c82 */ /* 0x000fca0008000000 */
.L_x_274:
        /* <DEDUP_REMOVED lines=41> */
.L_x_273:
[----:B------:R-:W-:Y:S05]  /*5bc0*/  BSYNC.RECONVERGENT B0 ;  /* 0x0000000000007941 */ /* 0x000fea0003800200 */
.L_x_272:
        /* <DEDUP_REMOVED lines=13> */
[C---:B------:R-:W-:Y:S01]  /*5ca0*/  FFMA R47, R3.reuse, R2, RZ ;  /* 0x00000002032f7223 */ /* 0x040fe200000000ff */
[----:B------:R-:W-:Y:S02]  /*5cb0*/  IMAD.MOV.U32 R28, RZ, RZ, R53 ;  /* 0x000000ffff1c7224 */ /* 0x000fe400078e0035 */
        /* <DEDUP_REMOVED lines=9> */
.L_x_277:
        /* <DEDUP_REMOVED lines=41> */
.L_x_276:
[----:B------:R-:W-:Y:S05]  /*5fe0*/  BSYNC.RECONVERGENT B0 ;  /* 0x0000000000007941 */ /* 0x000fea0003800200 */
.L_x_275:
        /* <DEDUP_REMOVED lines=8> */
[----:B------:R-:W-:Y:S02]  /*6070*/  FSEL R2, R28, 1, P0 ;  /* 0x3f8000001c027808 */ /* 0x000fe40000000000 */
[----:B------:R-:W-:Y:S01]  /*6080*/  FSEL R29, -R14, -0.16666662693023681641, !P0 ;  /* 0xbe2aaaa80e1d7808 */ /* 0x000fe20004000100 */
[C---:B------:R-:W-:Y:S02]  /*6090*/  FFMA R8, R3.reuse, R8, R54 ;  /* 0x0000000803087223 */ /* 0x040fe40000000036 */
[C---:B------:R-:W-:Y:S02]  /*60a0*/  FFMA R9, R3.reuse, R2, RZ ;  /* 0x0000000203097223 */ /* 0x040fe400000000ff */
[----:B------:R-:W-:Y:S01]  /*60b0*/  FFMA R8, R3, R8, R29 ;  /* 0x0000000803087223 */ /* 0x000fe2000000001d */
[----:B------:R-:W-:Y:S01]  /*60c0*/  FADD R3, -R45, R10 ;  /* 0x0000000a2d037221 */ /* 0x000fe20000000100 */
[----:B------:R-:W-:-:S02]  /*60d0*/  IMAD.MOV.U32 R29, RZ, RZ, R22 ;  /* 0x000000ffff1d7224 */ /* 0x000fc400078e0016 */
        /* <DEDUP_REMOVED lines=17> */
[----:B0-----:R-:W-:Y:S01]  /*61f0*/  MOV R10, R1 ;  /* 0x00000001000a7202 */ /* 0x001fe20000000f00 */
[----:B------:R-:W0:Y:S01]  /*6200*/  LDCU.64 UR8, c[0x4][URZ] ;  /* 0x01000000ff0877ac */ /* 0x000e220008000a00 */
[----:B------:R-:W-:Y:S01]  /*6210*/  UMOV UR5, URZ ;  /* 0x000000ff00057c82 */ /* 0x000fe20008000000 */
[----:B------:R-:W-:-:S05]  /*6220*/  UMOV UR4, URZ ;  /* 0x000000ff00047c82 */ /* 0x000fca0008000000 */
.L_x_280:
        /* <DEDUP_REMOVED lines=41> */
.L_x_279:
[----:B------:R-:W-:Y:S05]  /*64c0*/  BSYNC.RECONVERGENT B0 ;  /* 0x0000000000007941 */ /* 0x000fea0003800200 */
.L_x_278:
[----:B------:R-:W-:Y:S01]  /*64d0*/  FMUL R3, R29, R29 ;  /* 0x0000001d1d037220 */ /* 0x000fe20000400000 */
[C---:B------:R-:W-:Y:S01]  /*64e0*/  LOP3.LUT R8, R28.reuse, 0x1, RZ, 0xc0, !PT ;  /* 0x000000011c087812 */ /* 0x040fe200078ec0ff */
[----:B------:R-:W-:Y:S01]  /*64f0*/  BSSY.RECONVERGENT B0, `(.L_x_281) ;  /* 0x000003f000007945 */ /* 0x000fe20003800200 */
[----:B------:R-:W-:Y:S01]  /*6500*/  IADD3 R9, PT, PT, R28, 0x1, RZ ;  /* 0x000000011c097810 */ /* 0x000fe20007ffe0ff */
[----:B0-----:R-:W-:Y:S01]  /*6510*/  FFMA R2, R3, R21, -0.0013887860113754868507 ;  /* 0xbab607ed03027423 */ /* 0x001fe20000000015 */
[----:B------:R-:W-:Y:S01]  /*6520*/  ISETP.NE.U32.AND P0, PT, R8, 0x1, PT ;  /* 0x000000010800780c */ /* 0x000fe20003f05070 */
[----:B------:R-:W-:Y:S01]  /*6530*/  IMAD.MOV.U32 R11, RZ, RZ, R30 ;  /* 0x000000ffff0b7224 */ /* 0x000fe200078e001e */
        /* <DEDUP_REMOVED lines=17> */
.L_x_283:
        /* <DEDUP_REMOVED lines=41> */
.L_x_282:
[----:B------:R-:W-:Y:S05]  /*68e0*/  BSYNC.RECONVERGENT B0 ;  /* 0x0000000000007941 */ /* 0x000fea0003800200 */
.L_x_281:
        /* <DEDUP_REMOVED lines=10> */
[C---:B------:R-:W-:Y:S01]  /*6990*/  FFMA R8, R3.reuse, R8, R28 ;  /* 0x0000000803087223 */ /* 0x040fe2000000001c */
[----:B------:R-:W-:Y:S02]  /*69a0*/  IMAD.MOV.U32 R28, RZ, RZ, R35 ;  /* 0x000000ffff1c7224 */ /* 0x000fe400078e0023 */
[C---:B------:R-:W-:Y:S01]  /*69b0*/  FFMA R9, R3.reuse, R2, RZ ;  /* 0x0000000203097223 */ /* 0x040fe200000000ff */
        /* <DEDUP_REMOVED lines=19> */
[----:B------:R-:W-:Y:S01]  /*6af0*/  IMAD.MOV.U32 R10, RZ, RZ, R1 ;  /* 0x000000ffff0a7224 */ /* 0x000fe200078e0001 */
[----:B------:R-:W1:Y:S01]  /*6b00*/  LDCU.64 UR8, c[0x4][URZ] ;  /* 0x01000000ff0877ac */ /* 0x000e620008000a00 */
[----:B------:R-:W-:Y:S01]  /*6b10*/  UMOV UR5, URZ ;  /* 0x000000ff00057c82 */ /* 0x000fe20008000000 */
[----:B------:R-:W-:-:S05]  /*6b20*/  UMOV UR4, URZ ;  /* 0x000000ff00047c82 */ /* 0x000fca0008000000 */
.L_x_286:
[----:B01----:R-:W-:Y:S01]  /*6b30*/  MOV R2, UR8 ;  /* 0x0000000800027c02 */ /* 0x003fe20008000f00 */
        /* <DEDUP_REMOVED lines=40> */
.L_x_285:
[----:B------:R-:W-:Y:S05]  /*6dc0*/  BSYNC.RECONVERGENT B0 ;  /* 0x0000000000007941 */ /* 0x000fea0003800200 */
.L_x_284:
        /* <DEDUP_REMOVED lines=24> */
.L_x_289:
        /* <DEDUP_REMOVED lines=41> */
.L_x_288:
[----:B------:R-:W-:Y:S05]  /*71e0*/  BSYNC.RECONVERGENT B0 ;  /* 0x0000000000007941 */ /* 0x000fea0003800200 */
.L_x_287:
        /* <DEDUP_REMOVED lines=13> */
[----:B------:R-:W-:-:S03]  /*72c0*/  FADD R3, -R45, R4 ;  /* 0x000000042d037221 */ /* 0x000fc60000000100 */
[----:B------:R-:W-:Y:S01]  /*72d0*/  FFMA R2, R9, R8, R2 ;  /* 0x0000000809027223 */ /* 0x000fe20000000002 */
[----:B------:R-:W-:Y:S01]  /*72e0*/  FADD R9, -R44, R5 ;  /* 0x000000052c097221 */ /* 0x000fe20000000100 */
[----:B------:R-:W-:Y:S02]  /*72f0*/  IMAD.MOV.U32 R8, RZ, RZ, R22 ;  /* 0x000000ffff087224 */ /* 0x000fe400078e0016 */
        /* <DEDUP_REMOVED lines=19> */
.L_x_292:
        /* <DEDUP_REMOVED lines=22> */
[----:B---3--:R-:W-:Y:S02]  /*7590*/  @P0 SHF.L.U32 R2, R8, R27, RZ ;  /* 0x0000001b08020219 */ /* 0x008fe400000006ff */
[-C--:B----4-:R-:W-:Y:S02]  /*75a0*/  @P0 SHF.R.U32.HI R9, RZ, R24.reuse, R5 ;  /* 0x00000018ff090219 */ /* 0x090fe40000011605 */
[----:B------:R-:W-:-:S03]  /*75b0*/  @P0 SHF.R.U32.HI R5, RZ, R24, R3 ;  /* 0x00000018ff050219 */ /* 0x000fc60000011603 */
[----:B------:R-:W-:Y:S01]  /*75c0*/  @P0 IMAD.IADD R3, R4, 0x1, R9 ;  /* 0x0000000104030824 */ /* 0x000fe200078e0209 */
[----:B------:R-:W-:-:S04]  /*75d0*/  @P0 IADD3 R8, PT, PT, R2, R5, RZ ;  /* 0x0000000502080210 */ /* 0x000fc80007ffe0ff */
        /* <DEDUP_REMOVED lines=14> */
.L_x_291:
[----:B------:R-:W-:Y:S05]  /*76c0*/  BSYNC.RECONVERGENT B0 ;  /* 0x0000000000007941 */ /* 0x000fea0003800200 */
.L_x_290:
        /* <DEDUP_REMOVED lines=22> */
.L_x_295:
        /* <DEDUP_REMOVED lines=31> */
[----:B------:R-:W-:-:S04]  /*7a20*/  LOP3.LUT R27, R4, R5, RZ, 0x3c, !PT ;  /* 0x00000005041b7212 */ /* 0x000fc800078e3cff */
[----:B0-----:R-:W0:Y:S02]  /*7a30*/  I2F.F64.S64 R8, R26 ;  /* 0x0000001a00087312 */ /* 0x001e240000301c00 */
[----:B0-----:R-:W-:Y:S01]  /*7a40*/  DMUL R8, R8, UR4 ;  /* 0x0000000408087c28 */ /* 0x001fe20008000000 */
[----:B------:R-:W-:Y:S02]  /*7a50*/  SHF.R.U32.HI R2, RZ, 0x1e, R2 ;  /* 0x0000001eff027819 */ /* 0x000fe40000011602 */
[----:B------:R-:W-:-:S07]  /*7a60*/  LOP3.LUT R12, R5, R12, RZ, 0x3c, !PT ;  /* 0x0000000c050c7212 */ /* 0x000fce00078e3cff */
[----:B------:R-:W0:Y:S01]  /*7a70*/  F2F.F32.F64 R8, R8 ;  /* 0x0000000800087310 */ /* 0x000e220000301000 */
[----:B------:R-:W-:Y:S02]  /*7a80*/  LEA.HI R30, R5, R2, RZ, 0x1 ;  /* 0x00000002051e7211 */ /* 0x000fe400078f08ff */
[----:B------:R-:W-:-:S03]  /*7a90*/  ISETP.GE.AND P0, PT, R12, RZ, PT ;  /* 0x000000ff0c00720c */ /* 0x000fc60003f06270 */
[----:B------:R-:W-:Y:S01]  /*7aa0*/  @!P1 IMAD.MOV R30, RZ, RZ, -R30 ;  /* 0x000000ffff1e9224 */ /* 0x000fe200078e0a1e */
[----:B0-----:R-:W-:-:S09]  /*7ab0*/  FSEL R22, -R8, R8, !P0 ;  /* 0x0000000808167208 */ /* 0x001fd20004000100 */
.L_x_294:
[----:B------:R-:W-:Y:S05]  /*7ac0*/  BSYNC.RECONVERGENT B0 ;  /* 0x0000000000007941 */ /* 0x000fea0003800200 */
.L_x_293:
[----:B------:R-:W-:Y:S01]  /*7ad0*/  LOP3.LUT R3, R30, 0x1, RZ, 0xc0, !PT ;  /* 0x000000011e037812 */ /* 0x000fe200078ec0ff */
[----:B------:R-:W-:Y:S01]  /*7ae0*/  FMUL R2, R22, R22 ;  /* 0x0000001616027220 */ /* 0x000fe20000400000 */
[----:B------:R-:W-:Y:S01]  /*7af0*/  LOP3.LUT P1, RZ, R30, 0x2, RZ, 0xc0, !PT ;  /* 0x000000021eff7812 */ /* 0x000fe2000782c0ff */
[----:B------:R-:W-:Y:S01]  /*7b00*/  FADD R51, -R51, R36 ;  /* 0x0000002433337221 */ /* 0x000fe20000000100 */
[----:B------:R-:W-:Y:S01]  /*7b10*/  ISETP.NE.U32.AND P0, PT, R3, 0x1, PT ;  /* 0x000000010300780c */ /* 0x000fe20003f05070 */
[----:B------:R-:W-:Y:S01]  /*7b20*/  FFMA R3, R2, R21, -0.0013887860113754868507 ;  /* 0xbab607ed02037423 */ /* 0x000fe20000000015 */
[----:B------:R-:W-:Y:S01]  /*7b30*/  FADD R50, -R50, R37 ;  /* 0x0000002532327221 */ /* 0x000fe20000000100 */
[----:B------:R-:W-:Y:S01]  /*7b40*/  BSSY.RECONVERGENT B0, `(.L_x_296) ;  /* 0x0000046000007945 */ /* 0x000fe20003800200 */
[----:B------:R-:W-:Y:S01]  /*7b50*/  FSEL R15, R15, 0.0083327032625675201416, !P0 ;  /* 0x3c0885e40f0f7808 */ /* 0x000fe20004000000 */
[----:B------:R-:W-:Y:S01]  /*7b60*/  IMAD.MOV.U32 R4, RZ, RZ, R35 ;  /* 0x000000ffff047224 */ /* 0x000fe200078e0023 */
[----:B------:R-:W-:-:S02]  /*7b70*/  FSEL R3, R3, -0.00019574658654164522886, !P0 ;  /* 0xb94d415303037808 */ /* 0x000fc40004000000 */
[----:B------:R-:W-:Y:S02]  /*7b80*/  FSEL R22, R22, 1, P0 ;  /* 0x3f80000016167808 */ /* 0x000fe40000000000 */
[----:B------:R-:W-:Y:S01]  /*7b90*/  FSEL R14, -R14, -0.16666662693023681641, !P0 ;  /* 0xbe2aaaa80e0e7808 */ /* 0x000fe20004000100 */
        /* <DEDUP_REMOVED lines=23> */
.L_x_298:
[----:B-1----:R-:W-:Y:S01]  /*7d10*/  MOV R8, UR8 ;  /* 0x0000000800087c02 */ /* 0x002fe20008000f00 */
[----:B------:R-:W-:-:S05]  /*7d20*/  IMAD.U32 R9, RZ, RZ, UR9 ;  /* 0x00000009ff097e24 */ /* 0x000fca000f8e00ff */
[----:B------:R-:W2:Y:S01]  /*7d30*/  LDG.E.CONSTANT R4, desc[UR6][R8.64] ;  /* 0x0000000608047981 */ /* 0x000ea2000c1e9900 */
[----:B------:R-:W-:Y:S02]  /*7d40*/  UIADD3 UR8, UP0, UPT, UR8, 0x4, URZ ;  /* 0x0000000408087890 */ /* 0x000fe4000ff1e0ff */
[----:B------:R-:W-:Y:S02]  /*7d50*/  UIADD3 UR4, UPT, UPT, UR4, 0x1, URZ ;  /* 0x0000000104047890 */ /* 0x000fe4000fffe0ff */
[----:B------:R-:W-:Y:S02]  /*7d60*/  UIADD3.X UR9, UPT, UPT, URZ, UR9, URZ, UP0, !UPT ;  /* 0x00000009ff097290 */ /* 0x000fe400087fe4ff */
[----:B------:R-:W-:Y:S01]  /*7d70*/  UISETP.NE.AND UP0, UPT, UR4, 0x6, UPT ;  /* 0x000000060400788c */ /* 0x000fe2000bf05270 */
[----:B--2---:R-:W-:-:S03]  /*7d80*/  IMAD.WIDE.U32 R4, R4, R43, RZ ;  /* 0x0000002b04047225 */ /* 0x004fc600078e00ff */
[----:B0-----:R-:W-:-:S04]  /*7d90*/  IADD3 R3, P0, PT, R4, R10, RZ ;  /* 0x0000000a04037210 */ /* 0x001fc80007f1e0ff */
        /* <DEDUP_REMOVED lines=17> */
[----:B------:R-:W-:-:S04]  /*7eb0*/  @P0 IADD3 R3, PT, PT, R8, R9, RZ ;  /* 0x0000000908030210 */ /* 0x000fc80007ffe0ff */
[C---:B------:R-:W-:Y:S01]  /*7ec0*/  SHF.L.W.U32.HI R4, R3.reuse, 0x2, R2 ;  /* 0x0000000203047819 */ /* 0x040fe20000010e02 */
[----:B------:R-:W-:-:S03]  /*7ed0*/  IMAD.SHL.U32 R3, R3, 0x4, RZ ;  /* 0x0000000403037824 */ /* 0x000fc600078e00ff */
[----:B------:R-:W-:-:S04]  /*7ee0*/  SHF.R.S32.HI R5, RZ, 0x1f, R4 ;  /* 0x0000001fff057819 */ /* 0x000fc80000011404 */
[C---:B0-----:R-:W-:Y:S02]  /*7ef0*/  LOP3.LUT R10, R5.reuse, R3, RZ, 0x3c, !PT ;  /* 0x00000003050a7212 */ /* 0x041fe400078e3cff */
[----:B------:R-:W-:Y:S02]  /*7f00*/  LOP3.LUT R11, R5, R4, RZ, 0x3c, !PT ;  /* 0x00000004050b7212 */ /* 0x000fe400078e3cff */
[C---:B------:R-:W-:Y:S02]  /*7f10*/  LOP3.LUT R5, R4.reuse, R13, RZ, 0x3c, !PT ;  /* 0x0000000d04057212 */ /* 0x040fe400078e3cff */
[----:B------:R-:W0:Y:S01]  /*7f20*/  I2F.F64.S64 R8, R10 ;  /* 0x0000000a00087312 */ /* 0x000e220000301c00 */
[----:B------:R-:W-:Y:S02]  /*7f30*/  SHF.R.U32.HI R3, RZ, 0x1e, R2 ;  /* 0x0000001eff037819 */ /* 0x000fe40000011602 */
[----:B------:R-:W-:Y:S02]  /*7f40*/  ISETP.GE.AND P0, PT, R5, RZ, PT ;  /* 0x000000ff0500720c */ /* 0x000fe40003f06270 */
[----:B------:R-:W-:-:S04]  /*7f50*/  LEA.HI R4, R4, R3, RZ, 0x1 ;  /* 0x0000000304047211 */ /* 0x000fc800078f08ff */
[----:B------:R-:W-:Y:S01]  /*7f60*/  @!P1 IADD3 R4, PT, PT, -R4, RZ, RZ ;  /* 0x000000ff04049210 */ /* 0x000fe20007ffe1ff */
[----:B0-----:R-:W-:-:S10]  /*7f70*/  DMUL R8, R8, UR4 ;  /* 0x0000000408087c28 */ /* 0x001fd40008000000 */
[----:B------:R-:W0:Y:S02]  /*7f80*/  F2F.F32.F64 R8, R8 ;  /* 0x0000000800087310 */ /* 0x000e240000301000 */
[----:B0-----:R-:W-:-:S07]  /*7f90*/  FSEL R2, -R8, R8, !P0 ;  /* 0x0000000808027208 */ /* 0x001fce0004000100 */
.L_x_297:
[----:B------:R-:W-:Y:S05]  /*7fa0*/  BSYNC.RECONVERGENT B0 ;  /* 0x0000000000007941 */ /* 0x000fea0003800200 */
.L_x_296:
[----:B0-----:R-:W-:Y:S01]  /*7fb0*/  FMUL R3, R2, R2 ;  /* 0x0000000202037220 */ /* 0x001fe20000400000 */
        /* <DEDUP_REMOVED lines=16> */
[----:B------:R-:W-:Y:S01]  /*80c0*/  MOV R10, RZ ;  /* 0x000000ff000a7202 */ /* 0x000fe20000000f00 */
[----:B------:R-:W-:Y:S01]  /*80d0*/  IMAD.MOV.U32 R8, RZ, RZ, RZ ;  /* 0x000000ffff087224 */ /* 0x000fe200078e00ff */
[----:B------:R-:W-:-:S06]  /*80e0*/  UMOV UR4, URZ ;  /* 0x000000ff00047c82 */ /* 0x000fcc0008000000 */
.L_x_301:
[----:B0-----:R-:W0:Y:S02]  /*80f0*/  LDC.64 R2, c[0x4][RZ] ;  /* 0x01000000ff027b82 */ /* 0x001e240000000a00 */
[----:B0-----:R-:W-:-:S06]  /*8100*/  IMAD.WIDE.U32 R2, R8, 0x4, R2 ;  /* 0x0000000408027825 */ /* 0x001fcc00078e0002 */
[----:B------:R-:W2:Y:S01]  /*8110*/  LDG.E.CONSTANT R2, desc[UR6][R2.64] ;  /* 0x0000000602027981 */ /* 0x000ea2000c1e9900 */
[C---:B------:R-:W-:Y:S01]  /*8120*/  LEA R11, R8.reuse, R1, 0x2 ;  /* 0x00000001080b7211 */ /* 0x040fe200078e10ff */
        /* <DEDUP_REMOVED lines=26> */
[----:B-1----:R-:W0:Y:S02]  /*82d0*/  I2F.F64.S64 R10, R14 ;  /* 0x0000000e000a7312 */ /* 0x002e240000301c00 */
        /* <DEDUP_REMOVED lines=8> */
.L_x_300:
[----:B------:R-:W-:Y:S05]  /*8360*/  BSYNC.RECONVERGENT B0 ;  /* 0x0000000000007941 */ /* 0x000fea0003800200 */
.L_x_299:
[----:B------:R-:W-:Y:S01]  /*8370*/  FMUL R2, R53, R53 ;  /* 0x0000003535027220 */ /* 0x000fe20000400000 */
[C---:B------:R-:W-:Y:S01]  /*8380*/  LOP3.LUT R3, R35.reuse, 0x1, RZ, 0xc0, !PT ;  /* 0x0000000123037812 */ /* 0x040fe200078ec0ff */
[----:B------:R-:W-:Y:S01]  /*8390*/  FADD R44, -R44, R7 ;  /* 0x000000072c2c7221 */ /* 0x000fe20000000100 */
[----:B------:R-:W-:Y:S01]  /*83a0*/  LOP3.LUT P1, RZ, R35, 0x2, RZ, 0xc0, !PT ;  /* 0x0000000223ff7812 */ /* 0x000fe2000782c0ff */
[----:B------:R-:W-:Y:S01]  /*83b0*/  FFMA R21, R2, R21, -0.0013887860113754868507 ;  /* 0xbab607ed02157423 */ /* 0x000fe20000000015 */
[----:B------:R-:W-:Y:S01]  /*83c0*/  ISETP.NE.U32.AND P0, PT, R3, 0x1, PT ;  /* 0x000000010300780c */ /* 0x000fe20003f05070 */
[----:B------:R-:W-:Y:S03]  /*83d0*/  BSSY.RECONVERGENT B2, `(.L_x_302) ;  /* 0x0000135000027945 */ /* 0x000fe60003800200 */
[----:B------:R-:W-:Y:S02]  /*83e0*/  FSEL R3, R20, 0.041666727513074874878, P0 ;  /* 0x3d2aaabb14037808 */ /* 0x000fe40000000000 */
[----:B------:R-:W-:-:S02]  /*83f0*/  FSEL R21, R21, -0.00019574658654164522886, !P0 ;  /* 0xb94d415315157808 */ /* 0x000fc40004000000 */
[----:B------:R-:W-:Y:S02]  /*8400*/  FSEL R53, R53, 1, P0 ;  /* 0x3f80000035357808 */ /* 0x000fe40000000000 */
[----:B------:R-:W-:Y:S01]  /*8410*/  FSEL R8, -R17, -0.4999999701976776123, P0 ;  /* 0xbeffffff11087808 */ /* 0x000fe20000000100 */
[C---:B------:R-:W-:Y:S02]  /*8420*/  FFMA R3, R2.reuse, R21, R3 ;  /* 0x0000001502037223 */ /* 0x040fe40000000003 */
[C---:B------:R-:W-:Y:S02]  /*8430*/  FFMA R4, R2.reuse, R53, RZ ;  /* 0x0000003502047223 */ /* 0x040fe400000000ff */
[----:B------:R-:W-:Y:S01]  /*8440*/  FFMA R3, R2, R3, R8 ;  /* 0x0000000302037223 */ /* 0x000fe20000000008 */
[----:B------:R-:W-:-:S03]  /*8450*/  FADD R2, -R45, R6 ;  /* 0x000000062d027221 */ /* 0x000fc60000000100 */
[----:B------:R-:W-:-:S04]  /*8460*/  FFMA R3, R4, R3, R53 ;  /* 0x0000000304037223 */ /* 0x000fc80000000035 */
[----:B------:R-:W-:-:S04]  /*8470*/  @P1 FADD R3, RZ, -R3 ;  /* 0x80000003ff031221 */ /* 0x000fc80000000000 */
[C---:B------:R-:W-:Y:S01]  /*8480*/  FMUL R4, R3.reuse, R2 ;  /* 0x0000000203047220 */ /* 0x040fe20000400000 */
[----:B------:R-:W-:-:S03]  /*8490*/  FMUL R3, R3, R44 ;  /* 0x0000002c03037220 */ /* 0x000fc60000400000 */
[C---:B------:R-:W-:Y:S01]  /*84a0*/  FFMA R5, R9.reuse, R44, R4 ;  /* 0x0000002c09057223 */ /* 0x040fe20000000004 */
[----:B------:R-:W-:Y:S01]  /*84b0*/  FFMA R3, R9, R2, -R3 ;  /* 0x0000000209037223 */ /* 0x000fe20000000803 */
[----:B------:R-:W-:-:S03]  /*84c0*/  MOV R4, RZ ;  /* 0x000000ff00047202 */ /* 0x000fc60000000f00 */
[----:B------:R-:W-:-:S04]  /*84d0*/  FSETP.GEU.AND P0, PT, |R5|, R0, PT ;  /* 0x000000000500720b */ /* 0x000fc80003f0e200 */
[----:B------:R-:W-:-:S13]  /*84e0*/  FSETP.GEU.OR P0, PT, |R3|, R48, P0 ;  /* 0x000000300300720b */ /* 0x000fda000070e600 */
[C---:B------:R-:W-:Y:S01]  /*84f0*/  @!P0 LEA R0, R32.reuse, R31, 0x3 ;  /* 0x0000001f20008211 */ /* 0x040fe200078e18ff */
[----:B------:R-:W-:Y:S02]  /*8500*/  @!P0 VIADD R32, R32, 0x1 ;  /* 0x0000000120208836 */ /* 0x000fe40000000000 */
[----:B------:R-:W-:Y:S01]  /*8510*/  @!P0 FADD R33, R6, R33 ;  /* 0x0000002106218221 */ /* 0x000fe20000000000 */
[----:B------:R-:W-:Y:S01]  /*8520*/  @!P0 FADD R34, R7, R34 ;  /* 0x0000002207228221 */ /* 0x000fe20000000000 */
[----:B------:R0:W-:Y:S01]  /*8530*/  @!P0 STL.64 [R0], R6 ;  /* 0x0000000600008387 */ /* 0x0001e20000100a00 */
[----:B------:R-:W-:-:S13]  /*8540*/  ISETP.GE.AND P1, PT, R32, 0x2, PT ;  /* 0x000000022000780c */ /* 0x000fda0003f26270 */
[----:B0-----:R-:W-:Y:S05]  /*8550*/  @!P1 BRA `(.L_x_303) ;  /* 0x0000001000709947 */ /* 0x001fea0003800000 */
[----:B------:R-:W-:Y:S01]  /*8560*/  I2FP.F32.S32 R63, R32 ;  /* 0x00000020003f7245 */ /* 0x000fe20000201400 */
[----:B------:R-:W-:Y:S01]  /*8570*/  BSSY.RECONVERGENT B3, `(.L_x_304) ;  /* 0x000000e000037945 */ /* 0x000fe20003800200 */
[----:B------:R-:W-:Y:S02]  /*8580*/  VIADD R7, R32, 0xffffffff ;  /* 0xffffffff20077836 */ /* 0x000fe40000000000 */
        /* <DEDUP_REMOVED lines=12> */
.L_x_305:
[----:B------:R-:W-:Y:S05]  /*8650*/  BSYNC.RECONVERGENT B3 ;  /* 0x0000000000037941 */ /* 0x000fea0003800200 */
.L_x_304:
        /* <DEDUP_REMOVED lines=12> */
[----:B------:R-:W-:-:S07]  /*8720*/  MOV R6, R20 ;  /* 0x0000001400067202 */ /* 0x000fce0000000f00 */
.L_x_307:
[----:B------:R-:W-:Y:S05]  /*8730*/  BSYNC.RECONVERGENT B3 ;  /* 0x0000000000037941 */ /* 0x000fea0003800200 */
.L_x_306:
[----:B------:R-:W-:Y:S01]  /*8740*/  HFMA2 R14, -RZ, RZ, 0, 0 ;  /* 0x00000000ff0e7431 */ /* 0x000fe200000001ff */
[----:B------:R-:W-:Y:S01]  /*8750*/  BSSY.RECONVERGENT B3, `(.L_x_308) ;  /* 0x0000078000037945 */ /* 0x000fe20003800200 */
[----:B------:R-:W-:Y:S01]  /*8760*/  VIADD R8, R1, 0x28 ;  /* 0x0000002801087836 */ /* 0x000fe20000000000 */
[----:B------:R-:W-:-:S07]  /*8770*/  MOV R9, R7 ;  /* 0x0000000700097202 */ /* 0x000fce0000000f00 */
.L_x_318:
[----:B------:R-:W-:Y:S01]  /*8780*/  IMAD.IADD R0, R14, 0x1, -R32 ;  /* 0x000000010e007824 */ /* 0x000fe200078e0a20 */
[----:B------:R-:W-:Y:S04]  /*8790*/  BSSY.RECONVERGENT B4, `(.L_x_309) ;  /* 0x000006f000047945 */ /* 0x000fe80003800200 */
[----:B------:R-:W-:-:S13]  /*87a0*/  ISETP.GT.AND P0, PT, R0, -0x2, PT ;  /* 0xfffffffe0000780c */ /* 0x000fda0003f04270 */
[----:B0-----:R-:W-:Y:S05]  /*87b0*/  @P0 BRA `(.L_x_310) ;  /* 0x0000000400b00947 */ /* 0x001fea0003800000 */
[----:B------:R0:W5:Y:S01]  /*87c0*/  LDL.64 R2, [R1+0x20] ;  /* 0x0000200001027983 */ /* 0x0001620000100a00 */
[----:B------:R-:W-:Y:S02]  /*87d0*/  IADD3 R0, PT, PT, -R9, RZ, RZ ;  /* 0x000000ff09007210 */ /* 0x000fe40007ffe1ff */
[----:B------:R-:W-:-:S07]  /*87e0*/  MOV R4, R8 ;  /* 0x0000000800047202 */ /* 0x000fce0000000f00 */
.L_x_317:
[----:B-----5:R-:W-:Y:S01]  /*87f0*/  FADD R10, R3, -R6 ;  /* 0x80000006030a7221 */ /* 0x020fe20000000000 */
[----:B------:R-:W-:Y:S01]  /*8800*/  FADD R11, R2, -R5 ;  /* 0x80000005020b7221 */ /* 0x000fe20000000000 */
[----:B------:R-:W-:Y:S01]  /*8810*/  VIADD R0, R0, 0x1 ;  /* 0x0000000100007836 */ /* 0x000fe20000000000 */
[----:B------:R-:W-:Y:S03]  /*8820*/  BSSY.RECONVERGENT B5, `(.L_x_311) ;  /* 0x0000011000057945 */ /* 0x000fe60003800200 */
[-C--:B------:R-:W-:Y:S02]  /*8830*/  FSETP.GT.AND P2, PT, |R10|, |R11|.reuse, PT ;  /* 0x4000000b0a00720b */ /* 0x080fe40003f44200 */
[----:B------:R-:W-:Y:S02]  /*8840*/  ISETP.NE.AND P3, PT, R0, RZ, PT ;  /* 0x000000ff0000720c */ /* 0x000fe40003f65270 */
        /* <DEDUP_REMOVED lines=10> */
[----:B------:R-:W-:Y:S02]  /*88f0*/  MOV R63, R15 ;  /* 0x0000000f003f7202 */ /* 0x000fe40000000f00 */
[----:B------:R-:W-:-:S07]  /*8900*/  MOV R56, 0x8920 ;  /* 0x0000892000387802 */ /* 0x000fce0000000f00 */
[----:B0-----:R-:W-:Y:S05]  /*8910*/  CALL.REL.NOINC `($__internal_2_$__cuda_sm3x_div_rn_noftz_f32_slowpath) ;  /* 0x0000000c00f87944 */ /* 0x001fea0003c00000 */
[----:B------:R-:W-:-:S07]  /*8920*/  MOV R16, R20 ;  /* 0x0000001400107202 */ /* 0x000fce0000000f00 */
.L_x_312:
[----:B------:R-:W-:Y:S05]  /*8930*/  BSYNC.RECONVERGENT B5 ;  /* 0x0000000000057941 */ /* 0x000fea0003800200 */
.L_x_311:
[----:B------:R-:W2:Y:S01]  /*8940*/  LDL.64 R2, [R4] ;  /* 0x0000000004027983 */ /* 0x000ea20000100a00 */
[----:B------:R-:W-:Y:S02]  /*8950*/  IMAD.MOV.U32 R12, RZ, RZ, 0x3b33710b ;  /* 0x3b33710bff0c7424 */ /* 0x000fe400078e00ff */
[----:B------:R-:W-:Y:S01]  /*8960*/  FMUL R17, R16, R16 ;  /* 0x0000001010117220 */ /* 0x000fe20000400000 */
[C---:B------:R-:W-:Y:S01]  /*8970*/  ISETP.GE.AND P0, PT, R11.reuse, RZ, PT ;  /* 0x000000ff0b00720c */ /* 0x040fe20003f06270 */
[----:B------:R-:W-:Y:S01]  /*8980*/  BSSY.RECONVERGENT B5, `(.L_x_313) ;  /* 0x0000029000057945 */ /* 0x000fe20003800200 */
[----:B------:R-:W-:Y:S01]  /*8990*/  FSETP.NEU.AND P1, PT, |R11|, |R10|, PT ;  /* 0x4000000a0b00720b */ /* 0x000fe20003f2d200 */
[----:B------:R-:W-:Y:S01]  /*89a0*/  FFMA R12, R17, R12, -0.015681877732276916504 ;  /* 0xbc807748110c7423 */ /* 0x000fe2000000000c */
[----:B------:R-:W-:-:S03]  /*89b0*/  FADD R11, |R10|, |R11| ;  /* 0x4000000b0a0b7221 */ /* 0x000fc60000000200 */
        /* <DEDUP_REMOVED lines=12> */
[----:B------:R-:W-:Y:S02]  /*8a80*/  FSEL R17, R17, -R17, P2 ;  /* 0x8000001111117208 */ /* 0x000fe40001000000 */
[----:B------:R-:W-:Y:S02]  /*8a90*/  MOV R16, 0x4016cbe4 ;  /* 0x4016cbe400107802 */ /* 0x000fe40000000f00 */
[----:B------:R-:W-:Y:S01]  /*8aa0*/  FSETP.NEU.AND P2, PT, R15, RZ, PT ;  /* 0x000000ff0f00720b */ /* 0x000fe20003f4d000 */
[----:B------:R-:W-:Y:S01]  /*8ab0*/  @!P0 FFMA R21, R20, 1.6832555532455444336, R17 ;  /* 0x3fd774eb14158823 */ /* 0x000fe20000000011 */
[----:B------:R-:W-:-:S11]  /*8ac0*/  @!P1 FSEL R21, R16, 0.78539818525314331055, !P0 ;  /* 0x3f490fdb10159808 */ /* 0x000fd60004000000 */
        /* <DEDUP_REMOVED lines=18> */
[----:B0-----:R-:W-:Y:S05]  /*8bf0*/  CALL.REL.NOINC `($__internal_2_$__cuda_sm3x_div_rn_noftz_f32_slowpath) ;  /* 0x0000000c00407944 */ /* 0x001fea0003c00000 */
[----:B------:R-:W-:-:S07]  /*8c00*/  IMAD.MOV.U32 R15, RZ, RZ, R20 ;  /* 0x000000ffff0f7224 */ /* 0x000fce00078e0014 */
.L_x_314:
[----:B------:R-:W-:Y:S05]  /*8c10*/  BSYNC.RECONVERGENT B5 ;  /* 0x0000000000057941 */ /* 0x000fea0003800200 */
.L_x_313:
[----:B------:R-:W-:Y:S02]  /*8c20*/  HFMA2 R16, -RZ, RZ, 0.89990234375, 10328 ;  /* 0x3b33710bff107431 */ /* 0x000fe400000001ff */
[----:B------:R-:W-:Y:S01]  /*8c30*/  FMUL R11, R15, R15 ;  /* 0x0000000f0f0b7220 */ /* 0x000fe20000400000 */
[----:B------:R-:W-:Y:S01]  /*8c40*/  MOV R17, 0x3f6ee581 ;  /* 0x3f6ee58100117802 */ /* 0x000fe20000000f00 */
[----:B------:R-:W-:Y:S01]  /*8c50*/  BSSY.RECONVERGENT B0, `(.L_x_315) ;  /* 0x0000020000007945 */ /* 0x000fe20003800200 */
[C---:B------:R-:W-:Y:S02]  /*8c60*/  ISETP.GE.AND P0, PT, R13.reuse, RZ, PT ;  /* 0x000000ff0d00720c */ /* 0x040fe40003f06270 */
[----:B------:R-:W-:Y:S01]  /*8c70*/  FSETP.NEU.AND P2, PT, |R13|, |R12|, PT ;  /* 0x4000000c0d00720b */ /* 0x000fe20003f4d200 */
[----:B------:R-:W-:Y:S01]  /*8c80*/  FADD R13, |R12|, |R13| ;  /* 0x4000000d0c0d7221 */ /* 0x000fe20000000200 */
[----:B------:R-:W-:Y:S01]  /*8c90*/  FSETP.NEU.AND P1, PT, R63, RZ, PT ;  /* 0x000000ff3f00720b */ /* 0x000fe20003f2d000 */
[----:B------:R-:W-:-:S04]  /*8ca0*/  FFMA R16, R11, R16, -0.015681877732276916504 ;  /* 0xbc8077480b107423 */ /* 0x000fc80000000010 */
        /* <DEDUP_REMOVED lines=21> */
[----:B------:R-:W2:Y:S04]  /*8e00*/  LDL.64 R10, [R4+-0x8] ;  /* 0xfffff800040a7983 */ /* 0x000ea80000100a00 */
[----:B------:R1:W-:Y:S04]  /*8e10*/  STL.64 [R4+-0x8], R2 ;  /* 0xfffff80204007387 */ /* 0x0003e80000100a00 */
[----:B--2---:R2:W-:Y:S01]  /*8e20*/  STL.64 [R4], R10 ;  /* 0x0000000a04007387 */ /* 0x0045e20000100a00 */
[----:B-1----:R-:W-:Y:S02]  /*8e30*/  MOV R2, R10 ;  /* 0x0000000a00027202 */ /* 0x002fe40000000f00 */
[----:B------:R-:W-:-:S07]  /*8e40*/  MOV R3, R11 ;  /* 0x0000000b00037202 */ /* 0x000fce0000000f00 */
.L_x_316:
[----:B------:R-:W-:Y:S05]  /*8e50*/  BSYNC.RECONVERGENT B0 ;  /* 0x0000000000007941 */ /* 0x000fea0003800200 */
.L_x_315:
[----:B--2---:R-:W-:Y:S01]  /*8e60*/  VIADD R4, R4, 0x8 ;  /* 0x0000000804047836 */ /* 0x004fe20000000000 */
[----:B------:R-:W-:Y:S06]  /*8e70*/  @P3 BRA `(.L_x_317) ;  /* 0xfffffff8005c3947 */ /* 0x000fec000383ffff */
.L_x_310:
[----:B------:R-:W-:Y:S05]  /*8e80*/  BSYNC.RECONVERGENT B4 ;  /* 0x0000000000047941 */ /* 0x000fea0003800200 */
.L_x_309:
[----:B------:R-:W-:Y:S02]  /*8e90*/  IADD3 R14, PT, PT, R14, 0x1, RZ ;  /* 0x000000010e0e7810 */ /* 0x000fe40007ffe0ff */
[----:B------:R-:W-:Y:S02]  /*8ea0*/  IADD3 R9, PT, PT, R9, -0x1, RZ ;  /* 0xffffffff09097810 */ /* 0x000fe40007ffe0ff */
[----:B------:R-:W-:-:S13]  /*8eb0*/  ISETP.NE.AND P0, PT, R14, R7, PT ;  /* 0x000000070e00720c */ /* 0x000fda0003f05270 */
[----:B------:R-:W-:Y:S05]  /*8ec0*/  @P0 BRA `(.L_x_318) ;  /* 0xfffffff8002c0947 */ /* 0x000fea000383ffff */
[----:B------:R-:W-:Y:S05]  /*8ed0*/  BSYNC.RECONVERGENT B3 ;  /* 0x0000000000037941 */ /* 0x000fea0003800200 */
.L_x_308:
[----:B------:R-:W2:Y:S01]  /*8ee0*/  LDL.64 R16, [R1+0x20] ;  /* 0x0000200001107983 */ /* 0x000ea20000100a00 */
[----:B------:R-:W-:Y:S01]  /*8ef0*/  VIADD R32, R32, 0xfffffffe ;  /* 0xfffffffe20207836 */ /* 0x000fe20000000000 */
[----:B------:R-:W-:Y:S01]  /*8f00*/  LOP3.LUT R5, R7, 0x7, RZ, 0xc0, !PT ;  /* 0x0000000707057812 */ /* 0x000fe200078ec0ff */
[----:B------:R-:W-:Y:S01]  /*8f10*/  BSSY.RECONVERGENT B0, `(.L_x_319) ;  /* 0x0000041000007945 */ /* 0x000fe20003800200 */
[----:B------:R-:W-:Y:S01]  /*8f20*/  HFMA2 R4, -RZ, RZ, 0, 0 ;  /* 0x00000000ff047431 */ /* 0x000fe200000001ff */
[----:B------:R-:W-:Y:S02]  /*8f30*/  MOV R0, RZ ;  /* 0x000000ff00007202 */ /* 0x000fe40000000f00 */
[----:B------:R-:W-:Y:S02]  /*8f40*/  ISETP.GE.U32.AND P0, PT, R32, 0x7, PT ;  /* 0x000000072000780c */ /* 0x000fe40003f06070 */
[----:B------:R-:W-:Y:S01]  /*8f50*/  ISETP.NE.AND P1, PT, R5, RZ, PT ;  /* 0x000000ff0500720c */ /* 0x000fe20003f25270 */
[----:B--2---:R-:W-:Y:S01]  /*8f60*/  IMAD.MOV.U32 R3, RZ, RZ, R17 ;  /* 0x000000ffff037224 */ /* 0x004fe200078e0011 */
[----:B------:R-:W-:-:S09]  /*8f70*/  MOV R2, R16 ;  /* 0x0000001000027202 */ /* 0x000fd20000000f00 */
[----:B------:R-:W-:Y:S05]  /*8f80*/  @!P0 BRA `(.L_x_320) ;  /* 0x0000000000e48947 */ /* 0x000fea0003800000 */
[----:B------:R-:W-:Y:S01]  /*8f90*/  LOP3.LUT R0, R7, 0xfffffff8, RZ, 0xc0, !PT ;  /* 0xfffffff807007812 */ /* 0x000fe200078ec0ff */
[----:B------:R-:W-:Y:S01]  /*8fa0*/  IMAD.MOV.U32 R4, RZ, RZ, RZ ;  /* 0x000000ffff047224 */ /* 0x000fe200078e00ff */
[----:B------:R-:W-:Y:S02]  /*8fb0*/  IADD3 R28, PT, PT, R1, 0x40, RZ ;  /* 0x00000040011c7810 */ /* 0x000fe40007ffe0ff */
[----:B------:R-:W-:Y:S01]  /*8fc0*/  MOV R3, R17 ;  /* 0x0000001100037202 */ /* 0x000fe20000000f00 */
[----:B------:R-:W-:Y:S01]  /*8fd0*/  IMAD.MOV R30, RZ, RZ, -R0 ;  /* 0x000000ffff1e7224 */ /* 0x000fe200078e0a00 */
[----:B------:R-:W-:-:S07]  /*8fe0*/  MOV R2, R16 ;  /* 0x0000001000027202 */ /* 0x000fce0000000f00 */
.L_x_321:
[----:B------:R-:W2:Y:S04]  /*8ff0*/  LDL.64 R26, [R28+-0x18] ;  /* 0xffffe8001c1a7983 */ /* 0x000ea80000100a00 */
[----:B------:R-:W3:Y:S04]  /*9000*/  LDL.128 R20, [R28+-0x10] ;  /* 0xfffff0001c147983 */ /* 0x000ee80000100c00 */
[----:B------:R-:W4:Y:S04]  /*9010*/  LDL.128 R12, [R28] ;  /* 0x000000001c0c7983 */ /* 0x000f280000100c00 */
[----:B------:R-:W5:Y:S01]  /*9020*/  LDL.128 R8, [R28+0x10] ;  /* 0x000010001c087983 */ /* 0x000f620000100c00 */
[----:B------:R-:W-:Y:S01]  /*9030*/  FADD R6, -R16, R2 ;  /* 0x0000000210067221 */ /* 0x000fe20000000100 */
[----:B------:R-:W-:-:S02]  /*9040*/  FADD R24, -R17, R3 ;  /* 0x0000000311187221 */ /* 0x000fc40000000100 */
[----:B------:R1:W5:Y:S01]  /*9050*/  LDL.64 R2, [R28+0x20] ;  /* 0x000020001c027983 */ /* 0x0003620000100a00 */
[----:B------:R-:W-:-:S04]  /*9060*/  IADD3 R30, PT, PT, R30, 0x8, RZ ;  /* 0x000000081e1e7810 */ /* 0x000fc80007ffe0ff */
[----:B------:R-:W-:Y:S02]  /*9070*/  ISETP.NE.AND P0, PT, R30, RZ, PT ;  /* 0x000000ff1e00720c */ /* 0x000fe40003f05270 */
[----:B-1----:R-:W-:Y:S01]  /*9080*/  IADD3 R28, PT, PT, R28, 0x40, RZ ;  /* 0x000000401c1c7810 */ /* 0x002fe20007ffe0ff */
        /* <DEDUP_REMOVED lines=12> */
[C---:B----4-:R-:W-:Y:S01]  /*9150*/  FADD R12, -R16.reuse, R12 ;  /* 0x0000000c100c7221 */ /* 0x050fe20000000100 */
[----:B------:R-:W-:Y:S01]  /*9160*/  FADD R4, -R17, R13 ;  /* 0x0000000d11047221 */ /* 0x000fe20000000100 */
[----:B------:R-:W-:Y:S01]  /*9170*/  FADD R13, -R16, R14 ;  /* 0x0000000e100d7221 */ /* 0x000fe20000000100 */
[----:B------:R-:W-:Y:S01]  /*9180*/  FFMA R27, R20, R23, -R27 ;  /* 0x00000017141b7223 */ /* 0x000fe2000000081b */
[----:B------:R-:W-:Y:S01]  /*9190*/  FADD R6, R29, R6 ;  /* 0x000000061d067221 */ /* 0x000fe20000000000 */
[----:B------:R-:W-:Y:S01]  /*91a0*/  FMUL R14, R23, R12 ;  /* 0x0000000c170e7220 */ /* 0x000fe20000400000 */
[----:B------:R-:W-:Y:S01]  /*91b0*/  FADD R15, -R17, R15 ;  /* 0x0000000f110f7221 */ /* 0x000fe20000000100 */
[----:B------:R-:W-:Y:S01]  /*91c0*/  FMUL R23, R4, R13 ;  /* 0x0000000d04177220 */ /* 0x000fe20000400000 */
[----:B------:R-:W-:Y:S01]  /*91d0*/  FADD R6, R6, R27 ;  /* 0x0000001b06067221 */ /* 0x000fe20000000000 */
[----:B------:R-:W-:Y:S01]  /*91e0*/  FFMA R21, R21, R4, -R14 ;  /* 0x0000000415157223 */ /* 0x000fe2000000080e */
[C---:B-----5:R-:W-:Y:S01]  /*91f0*/  FADD R8, -R16.reuse, R8 ;  /* 0x0000000810087221 */ /* 0x060fe20000000100 */
[----:B------:R-:W-:Y:S01]  /*9200*/  FADD R4, -R17, R9 ;  /* 0x0000000911047221 */ /* 0x000fe20000000100 */
[----:B------:R-:W-:Y:S01]  /*9210*/  FADD R9, -R16, R10 ;  /* 0x0000000a10097221 */ /* 0x000fe20000000100 */
[----:B------:R-:W-:Y:S01]  /*9220*/  FFMA R23, R12, R15, -R23 ;  /* 0x0000000f0c177223 */ /* 0x000fe20000000817 */
        /* <DEDUP_REMOVED lines=15> */
.L_x_320:
[----:B------:R-:W-:Y:S05]  /*9320*/  BSYNC.RECONVERGENT B0 ;  /* 0x0000000000007941 */ /* 0x000fea0003800200 */
.L_x_319:
[----:B------:R-:W-:Y:S05]  /*9330*/  @!P1 BRA `(.L_x_303) ;  /* 0x0000000000f89947 */ /* 0x000fea0003800000 */
[----:B------:R-:W-:Y:S01]  /*9340*/  ISETP.GE.U32.AND P0, PT, R5, 0x4, PT ;  /* 0x000000040500780c */ /* 0x000fe20003f06070 */
[----:B------:R-:W-:Y:S01]  /*9350*/  BSSY.RECONVERGENT B0, `(.L_x_322) ;  /* 0x000001f000007945 */ /* 0x000fe20003800200 */
[----:B------:R-:W-:-:S04]  /*9360*/  LOP3.LUT R6, R7, 0x3, RZ, 0xc0, !PT ;  /* 0x0000000307067812 */ /* 0x000fc800078ec0ff */
[----:B------:R-:W-:-:S07]  /*9370*/  ISETP.NE.AND P1, PT, R6, RZ, PT ;  /* 0x000000ff0600720c */ /* 0x000fce0003f25270 */
[----:B------:R-:W-:Y:S06]  /*9380*/  @!P0 BRA `(.L_x_323) ;  /* 0x00000000006c8947 */ /* 0x000fec0003800000 */
[----:B------:R-:W-:-:S05]  /*9390*/  IMAD R5, R0, 0x8, R31 ;  /* 0x0000000800057824 */ /* 0x000fca00078e021f */
[----:B------:R-:W2:Y:S04]  /*93a0*/  LDL.64 R12, [R5+0x8] ;  /* 0x00000800050c7983 */ /* 0x000ea80000100a00 */
[----:B------:R-:W3:Y:S04]  /*93b0*/  LDL.128 R8, [R5+0x10] ;  /* 0x0000100005087983 */ /* 0x000ee80000100c00 */
[----:B------:R1:W4:Y:S01]  /*93c0*/  LDL.64 R14, [R5+0x20] ;  /* 0x00002000050e7983 */ /* 0x0003220000100a00 */
        /* <DEDUP_REMOVED lines=12> */
[----:B-1----:R-:W-:Y:S01]  /*9490*/  FMUL R5, R9, R10 ;  /* 0x0000000a09057220 */ /* 0x002fe20000400000 */
        /* <DEDUP_REMOVED lines=10> */
.L_x_323:
[----:B------:R-:W-:Y:S05]  /*9540*/  BSYNC.RECONVERGENT B0 ;  /* 0x0000000000007941 */ /* 0x000fea0003800200 */
.L_x_322:
[----:B------:R-:W-:Y:S05]  /*9550*/  @!P1 BRA `(.L_x_303) ;  /* 0x0000000000709947 */ /* 0x000fea0003800000 */
[----:B------:R-:W-:Y:S02]  /*9560*/  ISETP.NE.AND P0, PT, R6, 0x1, PT ;  /* 0x000000010600780c */ /* 0x000fe40003f05270 */
[----:B------:R-:W-:-:S04]  /*9570*/  LOP3.LUT R7, R7, 0x1, RZ, 0xc0, !PT ;  /* 0x0000000107077812 */ /* 0x000fc800078ec0ff */
[----:B------:R-:W-:-:S07]  /*9580*/  ISETP.NE.U32.AND P1, PT, R7, 0x1, PT ;  /* 0x000000010700780c */ /* 0x000fce0003f25070 */
[C---:B------:R-:W-:Y:S01]  /*9590*/  @P0 LEA R5, R0.reuse, R31, 0x3 ;  /* 0x0000001f00050211 */ /* 0x040fe200078e18ff */
[----:B------:R-:W-:-:S04]  /*95a0*/  @P0 VIADD R0, R0, 0x2 ;  /* 0x0000000200000836 */ /* 0x000fc80000000000 */
[----:B------:R-:W2:Y:S01]  /*95b0*/  @P0 LDL.128 R12, [R5] ;  /* 0x00000000050c0983 */ /* 0x000ea20000100c00 */
[----:B------:R-:W-:-:S03]  /*95c0*/  @!P1 LEA R8, R0, R31, 0x3 ;  /* 0x0000001f00089211 */ /* 0x000fc600078e18ff */
[----:B------:R-:W3:Y:S04]  /*95d0*/  @P0 LDL.64 R20, [R5+0x10] ;  /* 0x0000100005140983 */ /* 0x000ee80000100a00 */
[----:B------:R-:W4:Y:S01]  /*95e0*/  @!P1 LDL.128 R8, [R8] ;  /* 0x0000000008089983 */ /* 0x000f220000100c00 */
[C---:B--2---:R-:W-:Y:S01]  /*95f0*/  @P0 FADD R2, -R17.reuse, R13 ;  /* 0x0000000d11020221 */ /* 0x044fe20000000100 */
[C---:B------:R-:W-:Y:S01]  /*9600*/  @P0 FADD R7, -R16.reuse, R14 ;  /* 0x0000000e10070221 */ /* 0x040fe20000000100 */
[----:B------:R-:W-:Y:S01]  /*9610*/  @P0 FADD R6, -R17, R15 ;  /* 0x0000000f11060221 */ /* 0x000fe20000000100 */
[C---:B------:R-:W-:Y:S01]  /*9620*/  @P0 FADD R0, -R16.reuse, R12 ;  /* 0x0000000c10000221 */ /* 0x040fe20000000100 */
[----:B---3--:R-:W-:Y:S01]  /*9630*/  @P0 FADD R13, -R16, R20 ;  /* 0x00000014100d0221 */ /* 0x008fe20000000100 */
[----:B------:R-:W-:Y:S01]  /*9640*/  @P0 FMUL R3, R7, R2 ;  /* 0x0000000207030220 */ /* 0x000fe20000400000 */
[----:B------:R-:W-:-:S02]  /*9650*/  @P0 FADD R12, -R17, R21 ;  /* 0x00000015110c0221 */ /* 0x000fc40000000100 */
[C---:B------:R-:W-:Y:S01]  /*9660*/  @P0 FMUL R2, R6.reuse, R13 ;  /* 0x0000000d06020220 */ /* 0x040fe20000400000 */
[----:B------:R-:W-:Y:S01]  /*9670*/  @P0 FFMA R3, R6, R0, -R3 ;  /* 0x0000000006030223 */ /* 0x000fe20000000803 */
[C---:B----4-:R-:W-:Y:S01]  /*9680*/  @!P1 FADD R10, -R16.reuse, R10 ;  /* 0x0000000a100a9221 */ /* 0x050fe20000000100 */
[----:B------:R-:W-:Y:S01]  /*9690*/  @!P1 FADD R9, -R17, R9 ;  /* 0x0000000911099221 */ /* 0x000fe20000000100 */
        /* <DEDUP_REMOVED lines=8> */
.L_x_303:
[----:B------:R-:W-:Y:S05]  /*9720*/  BSYNC.RECONVERGENT B2 ;  /* 0x0000000000027941 */ /* 0x000fea0003800200 */
.L_x_302:
[----:B------:R-:W-:Y:S01]  /*9730*/  FADD R19, R19, R18 ;  /* 0x0000001213137221 */ /* 0x000fe20000000000 */
[----:B------:R-:W-:Y:S01]  /*9740*/  FMUL R20, |R4|, 0.5 ;  /* 0x3f00000004147820 */ /* 0x000fe20000400200 */
[----:B------:R-:W-:Y:S03]  /*9750*/  BSSY.RECONVERGENT B2, `(.L_x_324) ;  /* 0x000000e000027945 */ /* 0x000fe60003800200 */
[----:B------:R-:W-:-:S05]  /*9760*/  FADD R19, -R20, R19 ;  /* 0x0000001314137221 */ /* 0x000fca0000000100 */
[----:B------:R-:W-:-:S04]  /*9770*/  FMNMX R63, R19, 9.9999999392252902908e-09, !PT ;  /* 0x322bcc77133f7809 */ /* 0x000fc80007800000 */
        /* <DEDUP_REMOVED lines=10> */
[----:B------:R-:W-:-:S07]  /*9820*/  MOV R5, R20 ;  /* 0x0000001400057202 */ /* 0x000fce0000000f00 */
.L_x_325:
[----:B------:R-:W-:Y:S05]  /*9830*/  BSYNC.RECONVERGENT B2 ;  /* 0x0000000000027941 */ /* 0x000fea0003800200 */
.L_x_324:
[----:B------:R-:W1:Y:S01]  /*9840*/  S2R R4, SR_CTAID.X ;  /* 0x0000000000047919 */ /* 0x000e620000002500 */
[----:B------:R-:W2:Y:S01]  /*9850*/  LDC.64 R2, c[0x0][0x3a0] ;  /* 0x0000e800ff027b82 */ /* 0x000ea20000000a00 */
[----:B------:R-:W3:Y:S01]  /*9860*/  LDCU UR4, c[0x0][0x390] ;  /* 0x00007200ff0477ac */ /* 0x000ee20008000800 */
[----:B------:R-:W1:Y:S01]  /*9870*/  S2R R9, SR_TID.X ;  /* 0x0000000000097919 */ /* 0x000e620000002100 */
[----:B------:R-:W4:Y:S01]  /*9880*/  S2R R0, SR_CTAID.Y ;  /* 0x0000000000007919 */ /* 0x000f220000002600 */
[----:B------:R-:W4:Y:S01]  /*9890*/  S2R R7, SR_TID.Y ;  /* 0x0000000000077919 */ /* 0x000f220000002200 */
[----:B-1----:R-:W-:Y:S01]  /*98a0*/  LEA R4, R4, R9, 0x4 ;  /* 0x0000000904047211 */ /* 0x002fe200078e20ff */
[----:B----4-:R-:W-:-:S04]  /*98b0*/  IMAD R7, R0, 0x10, R7 ;  /* 0x0000001000077824 */ /* 0x010fc800078e0207 */
[----:B---3--:R-:W-:-:S04]  /*98c0*/  IMAD R7, R7, UR4, R4 ;  /* 0x0000000407077c24 */ /* 0x008fc8000f8e0204 */
[----:B--2---:R-:W-:-:S05]  /*98d0*/  IMAD.WIDE R2, R7, 0x4, R2 ;  /* 0x0000000407027825 */ /* 0x004fca00078e0202 */
[----:B------:R-:W-:Y:S01]  /*98e0*/  STG.E desc[UR6][R2.64], R5 ;  /* 0x0000000502007986 */ /* 0x000fe2000c101906 */
[----:B------:R-:W-:Y:S05]  /*98f0*/  EXIT ;  /* 0x000000000000794d */ /* 0x000fea0003800000 */
        .weak           $__internal_2_$__cuda_sm3x_div_rn_noftz_f32_slowpath
        .type           $__internal_2_$__cuda_sm3x_div_rn_noftz_f32_slowpath,@function
        .size           $__internal_2_$__cuda_sm3x_div_rn_noftz_f32_slowpath,(.L_x_487 - $__internal_2_$__cuda_sm3x_div_rn_noftz_f32_slowpath)
$__internal_2_$__cuda_sm3x_div_rn_noftz_f32_slowpath:
        /* <DEDUP_REMOVED lines=10> */
[----:B------:R-:W-:Y:S01]  /*99a0*/  @!P0 MOV R62, RZ ;  /* 0x000000ff003e8202 */ /* 0x000fe20000000f00 */
[----:B------:R-:W-:Y:S06]  /*99b0*/  @!P0 BRA `(.L_x_327) ;  /* 0x00000000005c8947 */ /* 0x000fec0003800000 */
[----:B------:R-:W-:Y:S02]  /*99c0*/  FSETP.GTU.FTZ.AND P0, PT, |R20|, +INF , PT ;  /* 0x7f8000001400780b */ /* 0x000fe40003f1c200 */
[----:B------:R-:W-:-:S04]  /*99d0*/  FSETP.GTU.FTZ.AND P1, PT, |R63|, +INF , PT ;  /* 0x7f8000003f00780b */ /* 0x000fc80003f3c200 */
[----:B------:R-:W-:-:S13]  /*99e0*/  PLOP3.LUT P0, PT, P0, P1, PT, 0xf8, 0x8f ;  /* 0x00000000008f781c */ /* 0x000fda0000703f70 */
[----:B------:R-:W-:Y:S05]  /*99f0*/  @P0 BRA `(.L_x_328) ;  /* 0x0000000400500947 */ /* 0x000fea0003800000 */
[----:B------:R-:W-:-:S13]  /*9a00*/  LOP3.LUT P0, RZ, R61, 0x7fffffff, R20, 0xc8, !PT ;  /* 0x7fffffff3dff7812 */ /* 0x000fda000780c814 */
[----:B------:R-:W-:Y:S05]  /*9a10*/  @!P0 BRA `(.L_x_329) ;  /* 0x0000000400408947 */ /* 0x000fea0003800000 */
[C---:B------:R-:W-:Y:S02]  /*9a20*/  FSETP.NEU.FTZ.AND P5, PT, |R20|.reuse, +INF , PT ;  /* 0x7f8000001400780b */ /* 0x040fe40003fbd200 */
        /* <DEDUP_REMOVED lines=11> */
[----:B------:R-:W-:Y:S01]  /*9ae0*/  @P0 IMAD.MOV.U32 R62, RZ, RZ, RZ ;  /* 0x000000ffff3e0224 */ /* 0x000fe200078e00ff */
[----:B------:R-:W-:Y:S01]  /*9af0*/  @!P0 MOV R62, 0xffffffc0 ;  /* 0xffffffc0003e8802 */ /* 0x000fe20000000f00 */
[----:B------:R-:W-:Y:S01]  /*9b00*/  @!P0 FFMA R20, R20, 1.84467440737095516160e+19, RZ ;  /* 0x5f80000014148823 */ /* 0x000fe200000000ff */
[----:B------:R-:W-:Y:S02]  /*9b10*/  @!P1 FFMA R61, R63, 1.84467440737095516160e+19, RZ ;  /* 0x5f8000003f3d9823 */ /* 0x000fe400000000ff */
[----:B------:R-:W-:-:S07]  /*9b20*/  @!P1 IADD3 R62, PT, PT, R62, 0x40, RZ ;  /* 0x000000403e3e9810 */ /* 0x000fce0007ffe0ff */
.L_x_327:
[----:B------:R-:W-:Y:S01]  /*9b30*/  LEA R66, R43, 0xc0800000, 0x17 ;  /* 0xc08000002b427811 */ /* 0x000fe200078eb8ff */
[----:B------:R-:W-:Y:S04]  /*9b40*/  BSSY.RECONVERGENT B1, `(.L_x_332) ;  /* 0x0000036000017945 */ /* 0x000fe80003800200 */
[----:B------:R-:W-:Y:S01]  /*9b50*/  IMAD.IADD R66, R61, 0x1, -R66 ;  /* 0x000000013d427824 */ /* 0x000fe200078e0a42 */
[----:B------:R-:W-:-:S03]  /*9b60*/  IADD3 R61, PT, PT, R58, -0x7f, RZ ;  /* 0xffffff813a3d7810 */ /* 0x000fc60007ffe0ff */
[----:B------:R-:W0:Y:S01]  /*9b70*/  MUFU.RCP R60, R66 ;  /* 0x00000042003c7308 */ /* 0x000e220000001000 */
[----:B------:R-:W-:-:S04]  /*9b80*/  FADD.FTZ R59, -R66, -RZ ;  /* 0x800000ff423b7221 */ /* 0x000fc80000010100 */
[----:B0-----:R-:W-:-:S04]  /*9b90*/  FFMA R69, R60, R59, 1 ;  /* 0x3f8000003c457423 */ /* 0x001fc8000000003b */
[----:B------:R-:W-:Y:S01]  /*9ba0*/  FFMA R58, R60, R69, R60 ;  /* 0x000000453c3a7223 */ /* 0x000fe2000000003c */
[C---:B------:R-:W-:Y:S01]  /*9bb0*/  IMAD R60, R61.reuse, -0x800000, R20 ;  /* 0xff8000003d3c7824 */ /* 0x040fe200078e0214 */
[----:B------:R-:W-:-:S03]  /*9bc0*/  IADD3 R61, PT, PT, R61, 0x7f, -R43 ;  /* 0x0000007f3d3d7810 */ /* 0x000fc60007ffe82b */
[----:B------:R-:W-:Y:S01]  /*9bd0*/  FFMA R69, R60, R58, RZ ;  /* 0x0000003a3c457223 */ /* 0x000fe200000000ff */
[----:B------:R-:W-:-:S03]  /*9be0*/  IADD3 R61, PT, PT, R61, R62, RZ ;  /* 0x0000003e3d3d7210 */ /* 0x000fc60007ffe0ff */
[----:B------:R-:W-:-:S04]  /*9bf0*/  FFMA R43, R59, R69, R60 ;  /* 0x000000453b2b7223 */ /* 0x000fc8000000003c */
[----:B------:R-:W-:-:S04]  /*9c00*/  FFMA R20, R58, R43, R69 ;  /* 0x0000002b3a147223 */ /* 0x000fc80000000045 */
[----:B------:R-:W-:-:S04]  /*9c10*/  FFMA R43, R59, R20, R60 ;  /* 0x000000143b2b7223 */ /* 0x000fc8000000003c */
[----:B------:R-:W-:-:S05]  /*9c20*/  FFMA R62, R58, R43, R20 ;  /* 0x0000002b3a3e7223 */ /* 0x000fca0000000014 */
[----:B------:R-:W-:-:S04]  /*9c30*/  SHF.R.U32.HI R60, RZ, 0x17, R62 ;  /* 0x00000017ff3c7819 */ /* 0x000fc8000001163e */
[----:B------:R-:W-:-:S05]  /*9c40*/  LOP3.LUT R60, R60, 0xff, RZ, 0xc0, !PT ;  /* 0x000000ff3c3c7812 */ /* 0x000fca00078ec0ff */
[----:B------:R-:W-:-:S05]  /*9c50*/  IMAD.IADD R59, R60, 0x1, R61 ;  /* 0x000000013c3b7824 */ /* 0x000fca00078e023d */
[----:B------:R-:W-:-:S04]  /*9c60*/  IADD3 R60, PT, PT, R59, -0x1, RZ ;  /* 0xffffffff3b3c7810 */ /* 0x000fc80007ffe0ff */
        /* <DEDUP_REMOVED lines=19> */
[----:B------:R-:W-:-:S04]  /*9da0*/  SHF.L.U32 R20, R43, R20, RZ ;  /* 0x000000142b147219 */ /* 0x000fc800000006ff */
[----:B------:R-:W-:Y:S02]  /*9db0*/  ISETP.NE.AND P1, PT, R20, RZ, P1 ;  /* 0x000000ff1400720c */ /* 0x000fe40000f25270 */
[----:B------:R-:W-:Y:S02]  /*9dc0*/  SEL R20, R59, RZ, P5 ;  /* 0x000000ff3b147207 */ /* 0x000fe40002800000 */
[----:B------:R-:W-:Y:S02]  /*9dd0*/  PLOP3.LUT P0, PT, P0, P1, PT, 0xf8, 0x8f ;  /* 0x00000000008f781c */ /* 0x000fe40000703f70 */
[----:B------:R-:W-:Y:S02]  /*9de0*/  SHF.R.U32.HI R59, RZ, R20, R43 ;  /* 0x00000014ff3b7219 */ /* 0x000fe4000001162b */
[----:B------:R-:W-:Y:S02]  /*9df0*/  SEL R20, RZ, 0x1, !P0 ;  /* 0x00000001ff147807 */ /* 0x000fe40004000000 */
[----:B------:R-:W-:-:S04]  /*9e00*/  SHF.R.U32.HI R43, RZ, 0x1, R59 ;  /* 0x00000001ff2b7819 */ /* 0x000fc8000001163b */
[----:B------:R-:W-:-:S04]  /*9e10*/  LOP3.LUT R20, R20, 0x1, R43, 0xf8, !PT ;  /* 0x0000000114147812 */ /* 0x000fc800078ef82b */
[----:B------:R-:W-:-:S04]  /*9e20*/  LOP3.LUT R20, R20, R59, RZ, 0xc0, !PT ;  /* 0x0000003b14147212 */ /* 0x000fc800078ec0ff */
[----:B------:R-:W-:-:S04]  /*9e30*/  IADD3 R43, PT, PT, R43, R20, RZ ;  /* 0x000000142b2b7210 */ /* 0x000fc80007ffe0ff */
[----:B------:R-:W-:Y:S01]  /*9e40*/  LOP3.LUT R62, R43, R62, RZ, 0xfc, !PT ;  /* 0x0000003e2b3e7212 */ /* 0x000fe200078efcff */
[----:B------:R-:W-:Y:S06]  /*9e50*/  BRA `(.L_x_335) ;  /* 0x0000000000107947 */ /* 0x000fec0003800000 */
.L_x_334:
[----:B------:R-:W-:-:S04]  /*9e60*/  LOP3.LUT R62, R62, 0x80000000, RZ, 0xc0, !PT ;  /* 0x800000003e3e7812 */ /* 0x000fc800078ec0ff */
[----:B------:R-:W-:Y:S01]  /*9e70*/  LOP3.LUT R62, R62, 0x7f800000, RZ, 0xfc, !PT ;  /* 0x7f8000003e3e7812 */ /* 0x000fe200078efcff */
[----:B------:R-:W-:Y:S06]  /*9e80*/  BRA `(.L_x_335) ;  /* 0x0000000000047947 */ /* 0x000fec0003800000 */
.L_x_333:
[----:B------:R-:W-:-:S07]  /*9e90*/  LEA R62, R61, R62, 0x17 ;  /* 0x0000003e3d3e7211 */ /* 0x000fce00078eb8ff */
.L_x_335:
[----:B------:R-:W-:Y:S05]  /*9ea0*/  BSYNC.RECONVERGENT B1 ;  /* 0x0000000000017941 */ /* 0x000fea0003800200 */
.L_x_332:
[----:B------:R-:W-:Y:S01]  /*9eb0*/  IMAD.MOV.U32 R20, RZ, RZ, R62 ;  /* 0x000000ffff147224 */ /* 0x000fe200078e003e */
[----:B------:R-:W-:Y:S06]  /*9ec0*/  BRA `(.L_x_336) ;  /* 0x0000000000207947 */ /* 0x000fec0003800000 */
.L_x_331:
[----:B------:R-:W-:-:S04]  /*9ed0*/  LOP3.LUT R20, R61, 0x80000000, R20, 0x48, !PT ;  /* 0x800000003d147812 */ /* 0x000fc800078e4814 */
[----:B------:R-:W-:Y:S01]  /*9ee0*/  LOP3.LUT R20, R20, 0x7f800000, RZ, 0xfc, !PT ;  /* 0x7f80000014147812 */ /* 0x000fe200078efcff */
[----:B------:R-:W-:Y:S06]  /*9ef0*/  BRA `(.L_x_336) ;  /* 0x0000000000147947 */ /* 0x000fec0003800000 */
.L_x_330:
[----:B------:R-:W-:Y:S01]  /*9f00*/  LOP3.LUT R20, R61, 0x80000000, R20, 0x48, !PT ;  /* 0x800000003d147812 */ /* 0x000fe200078e4814 */
[----:B------:R-:W-:Y:S06]  /*9f10*/  BRA `(.L_x_336) ;  /* 0x00000000000c7947 */ /* 0x000fec0003800000 */
.L_x_329:
[----:B------:R-:W0:Y:S01]  /*9f20*/  MUFU.RSQ R20, -QNAN ;  /* 0xffc0000000147908 */ /* 0x000e220000001400 */
[----:B------:R-:W-:Y:S05]  /*9f30*/  BRA `(.L_x_336) ;  /* 0x0000000000047947 */ /* 0x000fea0003800000 */
.L_x_328:
[----:B------:R-:W-:-:S07]  /*9f40*/  FADD.FTZ R20, R20, R63 ;  /* 0x0000003f14147221 */ /* 0x000fce0000010000 */
.L_x_336:
[----:B------:R-:W-:Y:S05]  /*9f50*/  BSYNC.RECONVERGENT B0 ;  /* 0x0000000000007941 */ /* 0x000fea0003800200 */
.L_x_326:
[----:B------:R-:W-:Y:S01]  /*9f60*/  HFMA2 R59, -RZ, RZ, 0, 0 ;  /* 0x00000000ff3b7431 */ /* 0x000fe200000001ff */
[----:B------:R-:W-:-:S04]  /*9f70*/  MOV R58, R56 ;  /* 0x00000038003a7202 */ /* 0x000fc80000000f00 */
[----:B0-----:R-:W-:Y:S05]  /*9f80*/  RET.REL.NODEC R58 `(_Z20boxes_iou_bev_kerneliPKfiS0_Pf) ;  /* 0xffffff603a1c7950 */ /* 0x001fea0003c3ffff */
.L_x_337:
        /* <DEDUP_REMOVED lines=15> */
.L_x_487:


//--------------------- .text._Z20boxes_overlap_kerneliPKfiS0_Pf --------------------------
	.section	.text._Z20boxes_overlap_kerneliPKfiS0_Pf,"ax",@progbits
	.align	128
        .global         _Z20boxes_overlap_kerneliPKfiS0_Pf
        .type           _Z20boxes_overlap_kerneliPKfiS0_Pf,@function
        .size           _Z20boxes_overlap_kerneliPKfiS0_Pf,(.L_x_488 - _Z20boxes_overlap_kerneliPKfiS0_Pf)
        .other          _Z20boxes_overlap_kerneliPKfiS0_Pf,@"STO_CUDA_ENTRY STV_DEFAULT"
_Z20boxes_overlap_kerneliPKfiS0_Pf:
.text._Z20boxes_overlap_kerneliPKfiS0_Pf:
        /* <DEDUP_REMOVED lines=25> */
[----:B------:R0:W5:Y:S04]  /*0190*/  LDG.E R46, desc[UR6][R12.64+0x18] ;  /* 0x000018060c2e7981 */ /* 0x000168000c1e1900 */
[----:B------:R0:W5:Y:S04]  /*01a0*/  LDG.E R44, desc[UR6][R12.64+0xc] ;  /* 0x00000c060c2c7981 */ /* 0x000168000c1e1900 */
        /* <DEDUP_REMOVED lines=8> */
[----:B------:R-:W-:-:S04]  /*0230*/  FFMA R10, R50, 0.5, R49 ;  /* 0x3f000000320a7823 */ /* 0x000fc80000000031 */
        /* <DEDUP_REMOVED lines=10> */
[C---:B------:R-:W-:Y:S02]  /*02e0*/  FFMA R3, R2.reuse, -7.5497894158615963534e-08, R3 ;  /* 0xb3a2216802037823 */ /* 0x040fe40000000003 */
[----:B------:R0:W-:Y:S02]  /*02f0*/  STL.128 [R1+0xb0], R4 ;  /* 0x0000b00401007387 */ /* 0x0001e40000100c00 */
        /* <DEDUP_REMOVED lines=14> */
.L_x_340:
        /* <DEDUP_REMOVED lines=29> */
[C-C-:B------:R-:W-:Y:S01]  /*05b0*/  SHF.L.W.U32.HI R12, R6.reuse, 0x2, R4.reuse ;  /* 0x00000002060c7819 */ /* 0x140fe20000010e04 */
[----:B------:R-:W-:Y:S01]  /*05c0*/  IMAD.SHL.U32 R6, R6, 0x4, RZ ;  /* 0x0000000406067824 */ /* 0x000fe200078e00ff */
[----:B------:R-:W-:Y:S02]  /*05d0*/  SHF.R.U32.HI R17, RZ, 0x1e, R4 ;  /* 0x0000001eff117819 */ /* 0x000fe40000011604 */
[----:B------:R-:W-:-:S02]  /*05e0*/  SHF.R.S32.HI R3, RZ, 0x1f, R12 ;  /* 0x0000001fff037819 */ /* 0x000fc4000001140c */
[C---:B------:R-:W-:Y:S02]  /*05f0*/  LEA.HI R17, R12.reuse, R17, RZ, 0x1 ;  /* 0x000000110c117211 */ /* 0x040fe400078f08ff */
[C---:B------:R-:W-:Y:S02]  /*0600*/  LOP3.LUT R6, R3.reuse, R6, RZ, 0x3c, !PT ;  /* 0x0000000603067212 */ /* 0x040fe400078e3cff */
[----:B------:R-:W-:Y:S02]  /*0610*/  LOP3.LUT R7, R3, R12, RZ, 0x3c, !PT ;  /* 0x0000000c03077212 */ /* 0x000fe400078e3cff */
[----:B------:R-:W-:-:S04]  /*0620*/  LOP3.LUT R3, R12, R51, RZ, 0x3c, !PT ;  /* 0x000000330c037212 */ /* 0x000fc800078e3cff */
[----:B------:R-:W0:Y:S01]  /*0630*/  I2F.F64.S64 R6, R6 ;  /* 0x0000000600067312 */ /* 0x000e220000301c00 */
[----:B------:R-:W-:Y:S02]  /*0640*/  ISETP.GE.AND P2, PT, R3, RZ, PT ;  /* 0x000000ff0300720c */ /* 0x000fe40003f46270 */
[----:B------:R-:W-:-:S05]  /*0650*/  IADD3 R3, PT, PT, -R17, RZ, RZ ;  /* 0x000000ff11037210 */ /* 0x000fca0007ffe1ff */
[----:B------:R-:W-:Y:S01]  /*0660*/  @!P1 IMAD.MOV.U32 R17, RZ, RZ, R3 ;  /* 0x000000ffff119224 */ /* 0x000fe200078e0003 */
[----:B0-----:R-:W-:-:S10]  /*0670*/  DMUL R14, R6, UR4 ;  /* 0x00000004060e7c28 */ /* 0x001fd40008000000 */
[----:B------:R-:W0:Y:S02]  /*0680*/  F2F.F32.F64 R14, R14 ;  /* 0x0000000e000e7310 */ /* 0x000e240000301000 */
[----:B0-----:R-:W-:-:S07]  /*0690*/  FSEL R3, -R14, R14, !P2 ;  /* 0x0000000e0e037208 */ /* 0x001fce0005000100 */
.L_x_339:
[----:B------:R-:W-:Y:S05]  /*06a0*/  BSYNC.RECONVERGENT B0 ;  /* 0x0000000000007941 */ /* 0x000fea0003800200 */
.L_x_338:
        /* <DEDUP_REMOVED lines=31> */
.L_x_343:
        /* <DEDUP_REMOVED lines=44> */
.L_x_342:
[----:B------:R-:W-:Y:S05]  /*0b60*/  BSYNC.RECONVERGENT B0 ;  /* 0x0000000000007941 */ /* 0x000fea0003800200 */
.L_x_341:
        /* <DEDUP_REMOVED lines=38> */
.L_x_346:
        /* <DEDUP_REMOVED lines=44> */
.L_x_345:
[----:B------:R-:W-:Y:S05]  /*1090*/  BSYNC.RECONVERGENT B0 ;  /* 0x0000000000007941 */ /* 0x000fea0003800200 */
.L_x_344:
        /* <DEDUP_REMOVED lines=28> */
.L_x_349:
        /* <DEDUP_REMOVED lines=44> */
.L_x_348:
[----:B------:R-:W-:Y:S05]  /*1520*/  BSYNC.RECONVERGENT B0 ;  /* 0x0000000000007941 */ /* 0x000fea0003800200 */
.L_x_347:
[----:B------:R-:W-:Y:S01]  /*1530*/  FMUL R2, R6, R6 ;  /* 0x0000000606027220 */ /* 0x000fe20000400000 */
[----:B------:R-:W-:Y:S01]  /*1540*/  LOP3.LUT R0, R20, 0x1, RZ, 0xc0, !PT ;  /* 0x0000000114007812 */ /* 0x000fe200078ec0ff */
[----:B------:R-:W-:Y:S01]  /*1550*/  FADD R9, -R48, R9 ;  /* 0x0000000930097221 */ /* 0x000fe20000000100 */
[----:B------:R-:W-:Y:S01]  /*1560*/  FADD R7, -R49, R10 ;  /* 0x0000000a31077221 */ /* 0x000fe20000000100 */
[----:B------:R-:W-:Y:S01]  /*1570*/  FFMA R11, R2, R11, -0.0013887860113754868507 ;  /* 0xbab607ed020b7423 */ /* 0x000fe2000000000b */
[----:B------:R-:W-:Y:S01]  /*1580*/  ISETP.NE.U32.AND P0, PT, R0, 0x1, PT ;  /* 0x000000010000780c */ /* 0x000fe20003f05070 */
[----:B------:R-:W-:Y:S01]  /*1590*/  FADD R0, -R48, R5 ;  /* 0x0000000530007221 */ /* 0x000fe20000000100 */
[CC--:B------:R-:W-:Y:S01]  /*15a0*/  FMUL R5, R19.reuse, R9.reuse ;  /* 0x0000000913057220 */ /* 0x0c0fe20000400000 */
[----:B------:R-:W-:Y:S01]  /*15b0*/  FMUL R10, R14, R9 ;  /* 0x000000090e0a7220 */ /* 0x000fe20000400000 */
[----:B------:R-:W-:Y:S01]  /*15c0*/  FSEL R3, R18, 0.0083327032625675201416, !P0 ;  /* 0x3c0885e412037808 */ /* 0x000fe20004000000 */
[-C--:B------:R-:W-:Y:S01]  /*15d0*/  FMUL R9, R19, R0.reuse ;  /* 0x0000000013097220 */ /* 0x080fe20000400000 */
[----:B------:R-:W-:Y:S01]  /*15e0*/  FSEL R11, R11, -0.00019574658654164522886, !P0 ;  /* 0xb94d41530b0b7808 */ /* 0x000fe20004000000 */
[----:B------:R-:W-:Y:S01]  /*15f0*/  FMUL R13, R14, R0 ;  /* 0x000000000e0d7220 */ /* 0x000fe20000400000 */
[----:B------:R-:W-:Y:S01]  /*1600*/  FSEL R17, -R17, -0.16666662693023681641, !P0 ;  /* 0xbe2aaaa811117808 */ /* 0x000fe20004000100 */
[----:B------:R-:W-:Y:S01]  /*1610*/  FADD R8, -R49, R8 ;  /* 0x0000000831087221 */ /* 0x000fe20000000100 */
[----:B------:R-:W-:Y:S01]  /*1620*/  FSEL R0, R6, 1, P0 ;  /* 0x3f80000006007808 */ /* 0x000fe20000000000 */
[----:B------:R-:W-:Y:S01]  /*1630*/  FFMA R3, R2, R11, R3 ;  /* 0x0000000b02037223 */ /* 0x000fe20000000003 */
[----:B------:R-:W-:Y:S01]  /*1640*/  LOP3.LUT P1, RZ, R20, 0x2, RZ, 0xc0, !PT ;  /* 0x0000000214ff7812 */ /* 0x000fe2000782c0ff */
        /* <DEDUP_REMOVED lines=9> */
[CCC-:B------:R-:W-:Y:S01]  /*16e0*/  FFMA R9, R19.reuse, R8.reuse, R10.reuse ;  /* 0x0000000813097223 */ /* 0x1c0fe2000000000a */
[CC--:B------:R-:W-:Y:S01]  /*16f0*/  FFMA R11, R19.reuse, R7.reuse, R10 ;  /* 0x00000007130b7223 */ /* 0x0c0fe2000000000a */
[----:B------:R-:W-:Y:S01]  /*1700*/  FFMA R6, R44, 0.5, R35 ;  /* 0x3f0000002c067823 */ /* 0x000fe20000000023 */
[----:B------:R-:W-:Y:S01]  /*1710*/  FADD R10, -R34, R5 ;  /* 0x00000005220a7221 */ /* 0x000fe20000000100 */
[----:B------:R-:W-:Y:S01]  /*1720*/  FFMA R2, R44, -0.5, R35 ;  /* 0xbf0000002c027823 */ /* 0x000fe20000000023 */
[----:B------:R-:W-:Y:S01]  /*1730*/  FADD R3, -R34, R3 ;  /* 0x0000000322037221 */ /* 0x000fe20000000100 */
[----:B------:R-:W-:Y:S01]  /*1740*/  @P1 FADD R0, RZ, -R0 ;  /* 0x80000000ff001221 */ /* 0x000fe20000000000 */
[C-C-:B------:R-:W-:Y:S01]  /*1750*/  FFMA R7, R19.reuse, R7, R13.reuse ;  /* 0x0000000713077223 */ /* 0x140fe2000000000d */
[----:B------:R-:W-:Y:S01]  /*1760*/  FFMA R19, R19, R8, R13 ;  /* 0x0000000813137223 */ /* 0x000fe2000000000d */
[----:B------:R-:W-:Y:S01]  /*1770*/  FADD R8, -R35, R6 ;  /* 0x0000000623087221 */ /* 0x000fe20000000100 */
[-C--:B------:R-:W-:Y:S01]  /*1780*/  FMUL R13, R15, R10.reuse ;  /* 0x0000000a0f0d7220 */ /* 0x080fe20000400000 */
[----:B------:R-:W-:Y:S01]  /*1790*/  FADD R2, -R35, R2 ;  /* 0x0000000223027221 */ /* 0x000fe20000000100 */
[CC--:B------:R-:W-:Y:S01]  /*17a0*/  FMUL R5, R15.reuse, R3.reuse ;  /* 0x000000030f057220 */ /* 0x0c0fe20000400000 */
[C---:B------:R-:W-:Y:S01]  /*17b0*/  FMUL R6, R0.reuse, R3 ;  /* 0x0000000300067220 */ /* 0x040fe20000400000 */
[C---:B------:R-:W-:Y:S01]  /*17c0*/  FMUL R10, R0.reuse, R10 ;  /* 0x0000000a000a7220 */ /* 0x040fe20000400000 */
[C---:B------:R-:W-:Y:S01]  /*17d0*/  FFMA R39, R0.reuse, R8, R13 ;  /* 0x0000000800277223 */ /* 0x040fe2000000000d */
[C-C-:B------:R-:W-:Y:S01]  /*17e0*/  FFMA R3, R0.reuse, R2, R5.reuse ;  /* 0x0000000200037223 */ /* 0x140fe20000000005 */
[-C--:B------:R-:W-:Y:S01]  /*17f0*/  FFMA R41, R0, R8.reuse, R5 ;  /* 0x0000000800297223 */ /* 0x080fe20000000005 */
[CC--:B------:R-:W-:Y:S01]  /*1800*/  FFMA R40, R15.reuse, R8.reuse, -R6 ;  /* 0x000000080f287223 */ /* 0x0c0fe20000000806 */
[C---:B------:R-:W-:Y:S01]  /*1810*/  FFMA R38, R15.reuse, R8, -R10 ;  /* 0x000000080f267223 */ /* 0x040fe2000000080a */
[CC--:B------:R-:W-:Y:S01]  /*1820*/  FFMA R18, R15.reuse, R2.reuse, -R6 ;  /* 0x000000020f127223 */ /* 0x0c0fe20000000806 */
[-C--:B------:R-:W-:Y:S01]  /*1830*/  FFMA R36, R15, R2.reuse, -R10 ;  /* 0x000000020f247223 */ /* 0x080fe2000000080a */
        /* <DEDUP_REMOVED lines=8> */
[----:B------:R-:W-:Y:S01]  /*18c0*/  FFMA R37, R0, R2, R13 ;  /* 0x0000000200257223 */ /* 0x000fe2000000000d */
[C---:B------:R-:W-:Y:S01]  /*18d0*/  FADD R3, R34.reuse, R3 ;  /* 0x0000000322037221 */ /* 0x040fe20000000000 */
[----:B------:R0:W-:Y:S01]  /*18e0*/  STL.64 [R1+0xc0], R8 ;  /* 0x0000c00801007387 */ /* 0x0001e20000100a00 */
[C---:B------:R-:W-:Y:S01]  /*18f0*/  FADD R41, R34.reuse, R41 ;  /* 0x0000002922297221 */ /* 0x040fe20000000000 */
[C---:B------:R-:W-:Y:S01]  /*1900*/  FADD R39, R34.reuse, R39 ;  /* 0x0000002722277221 */ /* 0x040fe20000000000 */
[----:B------:R-:W-:Y:S01]  /*1910*/  FADD R37, R34, R37 ;  /* 0x0000002522257221 */ /* 0x000fe20000000000 */
[----:B------:R0:W-:Y:S01]  /*1920*/  STL.128 [R1+0xa0], R8 ;  /* 0x0000a00801007387 */ /* 0x0001e20000100c00 */
[C---:B------:R-:W-:Y:S01]  /*1930*/  FADD R2, R35.reuse, R18 ;  /* 0x0000001223027221 */ /* 0x040fe20000000000 */
[C---:B------:R-:W-:Y:S01]  /*1940*/  FADD R40, R35.reuse, R40 ;  /* 0x0000002823287221 */ /* 0x040fe20000000000 */
[C---:B------:R-:W-:Y:S01]  /*1950*/  FADD R38, R35.reuse, R38 ;  /* 0x0000002623267221 */ /* 0x040fe20000000000 */
[----:B------:R0:W-:Y:S01]  /*1960*/  STL.128 [R1+0xb0], R4 ;  /* 0x0000b00401007387 */ /* 0x0001e20000100c00 */
[----:B------:R-:W-:Y:S01]  /*1970*/  FADD R36, R35, R36 ;  /* 0x0000002423247221 */ /* 0x000fe20000000000 */
        /* <DEDUP_REMOVED lines=22> */
.L_x_402:
        /* <DEDUP_REMOVED lines=21> */
[----:B------:R-:W-:Y:S01]  /*1c30*/  FADD R59, -R3, R41 ;  /* 0x00000029033b7221 */ /* 0x000fe20000000100 */
        /* <DEDUP_REMOVED lines=9> */
[----:B------:R-:W-:-:S03]  /*1cd0*/  FADD R59, R40, -R53 ;  /* 0x80000035283b7221 */ /* 0x000fc60000000000 */
[----:B------:R-:W-:Y:S01]  /*1ce0*/  FFMA R63, R63, R42, -R56 ;  /* 0x0000002a3f3f7223 */ /* 0x000fe20000000838 */
[----:B------:R-:W-:Y:S01]  /*1cf0*/  FMUL R67, R42, R59 ;  /* 0x0000003b2a437220 */ /* 0x000fe20000400000 */
[----:B------:R-:W-:Y:S01]  /*1d00*/  FADD R59, -R3, R43 ;  /* 0x0000002b033b7221 */ /* 0x000fe20000000100 */
[----:B------:R-:W-:-:S03]  /*1d10*/  FADD R42, R41, -R18 ;  /* 0x80000012292a7221 */ /* 0x000fc60000000000 */
[----:B------:R-:W-:Y:S01]  /*1d20*/  FFMA R56, R54, R59, -R65 ;  /* 0x0000003b36387223 */ /* 0x000fe20000000841 */
[----:B------:R-:W-:-:S03]  /*1d30*/  FMUL R58, R57, R42 ;  /* 0x0000002a393a7220 */ /* 0x000fc60000400000 */
[----:B------:R-:W-:Y:S01]  /*1d40*/  FMUL R56, R61, R56 ;  /* 0x000000383d387220 */ /* 0x000fe20000400000 */
[----:B------:R-:W-:-:S04]  /*1d50*/  FADD R42, R58, -R67 ;  /* 0x800000433a2a7221 */ /* 0x000fc80000000000 */
[----:B------:R-:W-:Y:S01]  /*1d60*/  FMUL R42, R63, R42 ;  /* 0x0000002a3f2a7220 */ /* 0x000fe20000400000 */
[----:B------:R-:W-:-:S04]  /*1d70*/  FSETP.GT.AND P0, PT, R56, RZ, PT ;  /* 0x000000ff3800720b */ /* 0x000fc80003f04000 */
        /* <DEDUP_REMOVED lines=19> */
[----:B------:R-:W-:Y:S05]  /*1eb0*/  CALL.REL.NOINC `($__internal_3_$__cuda_sm3x_div_rn_noftz_f32_slowpath) ;  /* 0x0000007800487944 */ /* 0x000fea0003c00000 */
[----:B------:R-:W-:-:S07]  /*1ec0*/  MOV R43, R18 ;  /* 0x00000012002b7202 */ /* 0x000fce0000000f00 */
.L_x_355:
[----:B------:R-:W-:Y:S05]  /*1ed0*/  BSYNC.RECONVERGENT B4 ;  /* 0x0000000000047941 */ /* 0x000fea0003800200 */
.L_x_354:
        /* <DEDUP_REMOVED lines=14> */
[----:B------:R-:W-:Y:S05]  /*1fc0*/  CALL.REL.NOINC `($__internal_3_$__cuda_sm3x_div_rn_noftz_f32_slowpath) ;  /* 0x0000007800047944 */ /* 0x000fea0003c00000 */
.L_x_357:
[----:B------:R-:W-:Y:S05]  /*1fd0*/  BSYNC.RECONVERGENT B4 ;  /* 0x0000000000047941 */ /* 0x000fea0003800200 */
.L_x_356:
[----:B------:R-:W-:Y:S01]  /*1fe0*/  IMAD.MOV.U32 R43, RZ, RZ, R18 ;  /* 0x000000ffff2b7224 */ /* 0x000fe200078e0012 */
[----:B------:R-:W-:Y:S06]  /*1ff0*/  BRA `(.L_x_358) ;  /* 0x0000000000a07947 */ /* 0x000fec0003800000 */
.L_x_353:
[----:B------:R-:W-:Y:S01]  /*2000*/  FADD R62, R3, -R41 ;  /* 0x80000029033e7221 */ /* 0x000fe20000000000 */
        /* <DEDUP_REMOVED lines=21> */
.L_x_360:
[----:B------:R-:W-:Y:S05]  /*2160*/  BSYNC.RECONVERGENT B4 ;  /* 0x0000000000047941 */ /* 0x000fea0003800200 */
.L_x_359:
        /* <DEDUP_REMOVED lines=15> */
.L_x_362:
[----:B------:R-:W-:Y:S05]  /*2260*/  BSYNC.RECONVERGENT B4 ;  /* 0x0000000000047941 */ /* 0x000fea0003800200 */
.L_x_361:
[----:B------:R-:W-:-:S07]  /*2270*/  IMAD.MOV.U32 R43, RZ, RZ, R18 ;  /* 0x000000ffff2b7224 */ /* 0x000fce00078e0012 */
.L_x_358:
[----:B------:R-:W-:Y:S05]  /*2280*/  BSYNC.RECONVERGENT B3 ;  /* 0x0000000000037941 */ /* 0x000fea0003800200 */
.L_x_352:
[----:B------:R-:W-:Y:S01]  /*2290*/  LEA R18, R30, R29, 0x3 ;  /* 0x0000001d1e127211 */ /* 0x000fe200078e18ff */
[----:B------:R-:W-:Y:S01]  /*22a0*/  FADD R31, R31, R42 ;  /* 0x0000002a1f1f7221 */ /* 0x000fe20000000000 */
[----:B------:R-:W-:Y:S01]  /*22b0*/  FADD R32, R32, R43 ;  /* 0x0000002b20207221 */ /* 0x000fe20000000000 */
[----:B------:R-:W-:Y:S02]  /*22c0*/  VIADD R30, R30, 0x1 ;  /* 0x000000011e1e7836 */ /* 0x000fe40000000000 */
[----:B------:R0:W-:Y:S05]  /*22d0*/  STL.64 [R18], R42 ;  /* 0x0000002a12007387 */ /* 0x0001ea0000100a00 */
.L_x_351:
[----:B------:R-:W-:Y:S05]  /*22e0*/  BSYNC.RECONVERGENT B2 ;  /* 0x0000000000027941 */ /* 0x000fea0003800200 */
.L_x_350:
        /* <DEDUP_REMOVED lines=64> */
.L_x_368:
[----:B------:R-:W-:Y:S05]  /*26f0*/  BSYNC.RECONVERGENT B4 ;  /* 0x0000000000047941 */ /* 0x000fea0003800200 */
.L_x_367:
        /* <DEDUP_REMOVED lines=15> */
.L_x_370:
[----:B------:R-:W-:Y:S05]  /*27f0*/  BSYNC.RECONVERGENT B4 ;  /* 0x0000000000047941 */ /* 0x000fea0003800200 */
.L_x_369:
[----:B------:R-:W-:Y:S01]  /*2800*/  IMAD.MOV.U32 R43, RZ, RZ, R18 ;  /* 0x000000ffff2b7224 */ /* 0x000fe200078e0012 */
[----:B------:R-:W-:Y:S06]  /*2810*/  BRA `(.L_x_371) ;  /* 0x0000000000807947 */ /* 0x000fec0003800000 */
.L_x_366:
        /* <DEDUP_REMOVED lines=14> */
.L_x_373:
[----:B------:R-:W-:Y:S05]  /*2900*/  BSYNC.RECONVERGENT B4 ;  /* 0x0000000000047941 */ /* 0x000fea0003800200 */
.L_x_372:
        /* <DEDUP_REMOVED lines=15> */
.L_x_375:
[----:B------:R-:W-:Y:S05]  /*2a00*/  BSYNC.RECONVERGENT B4 ;  /* 0x0000000000047941 */ /* 0x000fea0003800200 */
.L_x_374:
[----:B------:R-:W-:-:S07]  /*2a10*/  IMAD.MOV.U32 R43, RZ, RZ, R18 ;  /* 0x000000ffff2b7224 */ /* 0x000fce00078e0012 */
.L_x_371:
[----:B------:R-:W-:Y:S05]  /*2a20*/  BSYNC.RECONVERGENT B3 ;  /* 0x0000000000037941 */ /* 0x000fea0003800200 */
.L_x_365:
[----:B------:R-:W-:Y:S01]  /*2a30*/  LEA R18, R30, R29, 0x3 ;  /* 0x0000001d1e127211 */ /* 0x000fe200078e18ff */
[----:B------:R-:W-:Y:S01]  /*2a40*/  FADD R31, R31, R42 ;  /* 0x0000002a1f1f7221 */ /* 0x000fe20000000000 */
[----:B------:R-:W-:Y:S01]  /*2a50*/  FADD R32, R32, R43 ;  /* 0x0000002b20207221 */ /* 0x000fe20000000000 */
[----:B------:R-:W-:Y:S02]  /*2a60*/  VIADD R30, R30, 0x1 ;  /* 0x000000011e1e7836 */ /* 0x000fe40000000000 */
[----:B------:R1:W-:Y:S05]  /*2a70*/  STL.64 [R18], R42 ;  /* 0x0000002a12007387 */ /* 0x0003ea0000100a00 */
.L_x_364:
[----:B------:R-:W-:Y:S05]  /*2a80*/  BSYNC.RECONVERGENT B2 ;  /* 0x0000000000027941 */ /* 0x000fea0003800200 */
.L_x_363:
[----:B------:R-:W-:Y:S01]  /*2a90*/  FSETP.GTU.AND P0, PT, R21, R52, PT ;  /* 0x000000341500720b */ /* 0x000fe20003f0c000 */
[----:B------:R-:W-:Y:S03]  /*2aa0*/  BSSY.RECONVERGENT B2, `(.L_x_376) ;  /* 0x0000078000027945 */ /* 0x000fe60003800200 */
[----:B------:R-:W-:-:S13]  /*2ab0*/  FSETP.GTU.OR P0, PT, R55, R22, P0 ;  /* 0x000000163700720b */ /* 0x000fda000070c400 */
[----:B------:R-:W-:Y:S05]  /*2ac0*/  @P0 BRA `(.L_x_377) ;  /* 0x0000000400d40947 */ /* 0x000fea0003800000 */
[----:B------:R-:W2:Y:S04]  /*2ad0*/  LDL R54, [R33+-0x8] ;  /* 0xfffff80021367983 */ /* 0x000ea80000100800 */
[----:B01----:R-:W2:Y:S02]  /*2ae0*/  LDL R43, [R33] ;  /* 0x00000000212b7983 */ /* 0x003ea40000100800 */
        /* <DEDUP_REMOVED lines=58> */
.L_x_381:
[----:B------:R-:W-:Y:S05]  /*2e90*/  BSYNC.RECONVERGENT B4 ;  /* 0x0000000000047941 */ /* 0x000fea0003800200 */
.L_x_380:
        /* <DEDUP_REMOVED lines=15> */
.L_x_383:
[----:B------:R-:W-:Y:S05]  /*2f90*/  BSYNC.RECONVERGENT B4 ;  /* 0x0000000000047941 */ /* 0x000fea0003800200 */
.L_x_382:
[----:B------:R-:W-:Y:S01]  /*2fa0*/  IMAD.MOV.U32 R43, RZ, RZ, R18 ;  /* 0x000000ffff2b7224 */ /* 0x000fe200078e0012 */
[----:B------:R-:W-:Y:S06]  /*2fb0*/  BRA `(.L_x_384) ;  /* 0x0000000000807947 */ /* 0x000fec0003800000 */
.L_x_379:
        /* <DEDUP_REMOVED lines=14> */
.L_x_386:
[----:B------:R-:W-:Y:S05]  /*30a0*/  BSYNC.RECONVERGENT B4 ;  /* 0x0000000000047941 */ /* 0x000fea0003800200 */
.L_x_385:
        /* <DEDUP_REMOVED lines=15> */
.L_x_388:
[----:B------:R-:W-:Y:S05]  /*31a0*/  BSYNC.RECONVERGENT B4 ;  /* 0x0000000000047941 */ /* 0x000fea0003800200 */
.L_x_387:
[----:B------:R-:W-:-:S07]  /*31b0*/  IMAD.MOV.U32 R43, RZ, RZ, R18 ;  /* 0x000000ffff2b7224 */ /* 0x000fce00078e0012 */
.L_x_384:
[----:B------:R-:W-:Y:S05]  /*31c0*/  BSYNC.RECONVERGENT B3 ;  /* 0x0000000000037941 */ /* 0x000fea0003800200 */
.L_x_378:
[----:B------:R-:W-:Y:S01]  /*31d0*/  LEA R18, R30, R29, 0x3 ;  /* 0x0000001d1e127211 */ /* 0x000fe200078e18ff */
[----:B------:R-:W-:Y:S01]  /*31e0*/  FADD R31, R31, R42 ;  /* 0x0000002a1f1f7221 */ /* 0x000fe20000000000 */
[----:B------:R-:W-:Y:S01]  /*31f0*/  FADD R32, R32, R43 ;  /* 0x0000002b20207221 */ /* 0x000fe20000000000 */
[----:B------:R-:W-:Y:S02]  /*3200*/  VIADD R30, R30, 0x1 ;  /* 0x000000011e1e7836 */ /* 0x000fe40000000000 */
[----:B------:R2:W-:Y:S05]  /*3210*/  STL.64 [R18], R42 ;  /* 0x0000002a12007387 */ /* 0x0005ea0000100a00 */
.L_x_377:
[----:B------:R-:W-:Y:S05]  /*3220*/  BSYNC.RECONVERGENT B2 ;  /* 0x0000000000027941 */ /* 0x000fea0003800200 */
.L_x_376:
        /* <DEDUP_REMOVED lines=17> */
[--C-:B------:R-:W-:Y:S01]  /*3340*/  FADD R56, R2, -R53.reuse ;  /* 0x8000003502387221 */ /* 0x100fe20000000000 */
[----:B------:R-:W-:Y:S01]  /*3350*/  FADD R57, R17, -R53 ;  /* 0x8000003511397221 */ /* 0x000fe20000000000 */
[----:B------:R-:W-:Y:S01]  /*3360*/  FMUL R63, R55, R52 ;  /* 0x00000034373f7220 */ /* 0x000fe20000400000 */
[----:B------:R-:W-:Y:S01]  /*3370*/  FFMA R59, R42, R55, -R59 ;  /* 0x000000372a3b7223 */ /* 0x000fe2000000083b */
[--C-:B------:R-:W-:Y:S01]  /*3380*/  FADD R55, -R18, R43.reuse ;  /* 0x0000002b12377221 */ /* 0x100fe20000000100 */
[--C-:B------:R-:W-:Y:S01]  /*3390*/  FADD R42, R37, -R18.reuse ;  /* 0x80000012252a7221 */ /* 0x100fe20000000000 */
[----:B------:R-:W-:Y:S01]  /*33a0*/  FADD R52, R3, -R18 ;  /* 0x8000001203347221 */ /* 0x000fe20000000000 */
[----:B------:R-:W-:Y:S01]  /*33b0*/  FADD R61, -R37, R43 ;  /* 0x0000002b253d7221 */ /* 0x000fe20000000100 */
[----:B------:R-:W-:Y:S01]  /*33c0*/  FMUL R65, R56, R55 ;  /* 0x0000003738417220 */ /* 0x000fe20000400000 */
[C---:B------:R-:W-:Y:S01]  /*33d0*/  FMUL R42, R57.reuse, R42 ;  /* 0x0000002a392a7220 */ /* 0x040fe20000400000 */
[----:B------:R-:W-:Y:S01]  /*33e0*/  FADD R67, R36, -R53 ;  /* 0x8000003524437221 */ /* 0x000fe20000000000 */
[----:B------:R-:W-:Y:S01]  /*33f0*/  FMUL R56, R57, R52 ;  /* 0x0000003439387220 */ /* 0x000fe20000400000 */
[----:B------:R-:W-:-:S02]  /*3400*/  FFMA R52, R54, R61, -R63 ;  /* 0x0000003d36347223 */ /* 0x000fc4000000083f */
[----:B------:R-:W-:Y:S01]  /*3410*/  FFMA R55, R67, R55, -R42 ;  /* 0x0000003743377223 */ /* 0x000fe2000000082a */
[----:B------:R-:W-:Y:S01]  /*3420*/  FADD R42, R56, -R65 ;  /* 0x80000041382a7221 */ /* 0x000fe20000000000 */
[----:B------:R-:W-:-:S03]  /*3430*/  FMUL R52, R59, R52 ;  /* 0x000000343b347220 */ /* 0x000fc60000400000 */
[----:B------:R-:W-:Y:S02]  /*3440*/  FMUL R42, R55, R42 ;  /* 0x0000002a372a7220 */ /* 0x000fe40000400000 */
        /* <DEDUP_REMOVED lines=30> */
[----:B------:R-:W-:-:S07]  /*3630*/  IMAD.MOV.U32 R43, RZ, RZ, R18 ;  /* 0x000000ffff2b7224 */ /* 0x000fce00078e0012 */
.L_x_394:
[----:B------:R-:W-:Y:S05]  /*3640*/  BSYNC.RECONVERGENT B4 ;  /* 0x0000000000047941 */ /* 0x000fea0003800200 */
.L_x_393:
        /* <DEDUP_REMOVED lines=15> */
[----:B------:R-:W-:Y:S05]  /*3740*/  CALL.REL.NOINC `($__internal_3_$__cuda_sm3x_div_rn_noftz_f32_slowpath) ;  /* 0x0000006000247944 */ /* 0x000fea0003c00000 */
.L_x_396:
[----:B------:R-:W-:Y:S05]  /*3750*/  BSYNC.RECONVERGENT B4 ;  /* 0x0000000000047941 */ /* 0x000fea0003800200 */
.L_x_395:
[----:B------:R-:W-:Y:S01]  /*3760*/  IMAD.MOV.U32 R43, RZ, RZ, R18 ;  /* 0x000000ffff2b7224 */ /* 0x000fe200078e0012 */
[----:B------:R-:W-:Y:S06]  /*3770*/  BRA `(.L_x_397) ;  /* 0x0000000000887947 */ /* 0x000fec0003800000 */
.L_x_392:
        /* <DEDUP_REMOVED lines=15> */
.L_x_399:
[----:B------:R-:W-:Y:S05]  /*3870*/  BSYNC.RECONVERGENT B4 ;  /* 0x0000000000047941 */ /* 0x000fea0003800200 */
.L_x_398:
        /* <DEDUP_REMOVED lines=16> */
.L_x_401:
[----:B------:R-:W-:Y:S05]  /*3980*/  BSYNC.RECONVERGENT B4 ;  /* 0x0000000000047941 */ /* 0x000fea0003800200 */
.L_x_400:
[----:B------:R-:W-:-:S07]  /*3990*/  IMAD.MOV.U32 R43, RZ, RZ, R18 ;  /* 0x000000ffff2b7224 */ /* 0x000fce00078e0012 */
.L_x_397:
[----:B------:R-:W-:Y:S05]  /*39a0*/  BSYNC.RECONVERGENT B3 ;  /* 0x0000000000037941 */ /* 0x000fea0003800200 */
.L_x_391:
[----:B------:R-:W-:Y:S01]  /*39b0*/  LEA R18, R30, R29, 0x3 ;  /* 0x0000001d1e127211 */ /* 0x000fe200078e18ff */
[----:B------:R-:W-:Y:S01]  /*39c0*/  FADD R31, R31, R42 ;  /* 0x0000002a1f1f7221 */ /* 0x000fe20000000000 */
[----:B------:R-:W-:Y:S01]  /*39d0*/  FADD R32, R32, R43 ;  /* 0x0000002b20207221 */ /* 0x000fe20000000000 */
[----:B------:R-:W-:Y:S02]  /*39e0*/  VIADD R30, R30, 0x1 ;  /* 0x000000011e1e7836 */ /* 0x000fe40000000000 */
[----:B------:R3:W-:Y:S05]  /*39f0*/  STL.64 [R18], R42 ;  /* 0x0000002a12007387 */ /* 0x0007ea0000100a00 */
.L_x_390:
[----:B------:R-:W-:Y:S05]  /*3a00*/  BSYNC.RECONVERGENT B2 ;  /* 0x0000000000027941 */ /* 0x000fea0003800200 */
.L_x_389:
        /* <DEDUP_REMOVED lines=26> */
[----:B------:R-:W-:Y:S01]  /*3bb0*/  FFMA R15, R12, -5.3903029534742383927e-15, R15 ;  /* 0xa7c234c50c0f7823 */ /* 0x000fe2000000000f */
[----:B------:R-:W-:Y:S01]  /*3bc0*/  @P0 FMUL R15, RZ, -R51 ;  /* 0x80000033ff0f0220 */ /* 0x000fe20000400000 */
[----:B------:R-:W-:-:S04]  /*3bd0*/  IMAD.MOV.U32 R12, RZ, RZ, 0x3f000000 ;  /* 0x3f000000ff0c7424 */ /* 0x000fc800078e00ff */
[-C--:B------:R-:W-:Y:S01]  /*3be0*/  FFMA R50, R50, R12.reuse, 0.0099999997764825820923 ;  /* 0x3c23d70a32327423 */ /* 0x080fe2000000000c */
[----:B------:R-:W-:Y:S01]  /*3bf0*/  FFMA R44, R44, R12, 0.0099999997764825820923 ;  /* 0x3c23d70a2c2c7423 */ /* 0x000fe2000000000c */
[----:B------:R-:W-:Y:S01]  /*3c00*/  MOV R20, R15 ;  /* 0x0000000f00147202 */ /* 0x000fe20000000f00 */
[----:B------:R-:W-:Y:S06]  /*3c10*/  @P1 BRA `(.L_x_404) ;  /* 0x0000000000b81947 */ /* 0x000fec0003800000 */
[----:B0123--:R-:W-:Y:S01]  /*3c20*/  IMAD.MOV.U32 R42, RZ, RZ, RZ ;  /* 0x000000ffff2a7224 */ /* 0x00ffe200078e00ff */
[----:B------:R-:W-:Y:S01]  /*3c30*/  MOV R17, R1 ;  /* 0x0000000100117202 */ /* 0x000fe20000000f00 */
[----:B------:R-:W0:Y:S01]  /*3c40*/  LDCU.64 UR8, c[0x4][URZ] ;  /* 0x01000000ff0877ac */ /* 0x000e220008000a00 */
[----:B------:R-:W-:Y:S01]  /*3c50*/  UMOV UR5, URZ ;  /* 0x000000ff00057c82 */ /* 0x000fe20008000000 */
[----:B------:R-:W-:-:S05]  /*3c60*/  UMOV UR4, URZ ;  /* 0x000000ff00047c82 */ /* 0x000fca0008000000 */
.L_x_405:
        /* <DEDUP_REMOVED lines=41> */
.L_x_404:
[----:B------:R-:W-:Y:S05]  /*3f00*/  BSYNC.RECONVERGENT B0 ;  /* 0x0000000000007941 */ /* 0x000fea0003800200 */
.L_x_403:
[----:B------:R-:W-:Y:S01]  /*3f10*/  MOV R19, 0x37cbac00 ;  /* 0x37cbac0000137802 */ /* 0x000fe20000000f00 */
[----:B------:R-:W-:Y:S01]  /*3f20*/  FMUL R28, R15, R15 ;  /* 0x0000000f0f1c7220 */ /* 0x000fe20000400000 */
[C---:B0123--:R-:W-:Y:S01]  /*3f30*/  LOP3.LUT R18, R17.reuse, 0x1, RZ, 0xc0, !PT ;  /* 0x0000000111127812 */ /* 0x04ffe200078ec0ff */
[----:B------:R-:W-:Y:S01]  /*3f40*/  BSSY.RECONVERGENT B0, `(.L_x_406) ;  /* 0x0000042000007945 */ /* 0x000fe20003800200 */
[----:B------:R-:W-:Y:S01]  /*3f50*/  IADD3 R42, PT, PT, R17, 0x1, RZ ;  /* 0x00000001112a7810 */ /* 0x000fe20007ffe0ff */
[----:B------:R-:W-:Y:S01]  /*3f60*/  FFMA R14, R28, R19, -0.0013887860113754868507 ;  /* 0xbab607ed1c0e7423 */ /* 0x000fe20000000013 */
[----:B------:R-:W-:Y:S01]  /*3f70*/  ISETP.NE.U32.AND P0, PT, R18, 0x1, PT ;  /* 0x000000011200780c */ /* 0x000fe20003f05070 */
[----:B------:R-:W-:Y:S01]  /*3f80*/  IMAD.MOV.U32 R18, RZ, RZ, 0x3c0885e4 ;  /* 0x3c0885e4ff127424 */ /* 0x000fe200078e00ff */
[----:B------:R-:W-:Y:S01]  /*3f90*/  LOP3.LUT P2, RZ, R42, 0x2, RZ, 0xc0, !PT ;  /* 0x000000022aff7812 */ /* 0x000fe2000784c0ff */
[----:B------:R-:W-:Y:S01]  /*3fa0*/  IMAD.MOV.U32 R17, RZ, RZ, 0x3e2aaaa8 ;  /* 0x3e2aaaa8ff117424 */ /* 0x000fe200078e00ff */
[----:B------:R-:W-:-:S02]  /*3fb0*/  FSEL R33, R14, -0.00019574658654164522886, P0 ;  /* 0xb94d41530e217808 */ /* 0x000fc40000000000 */
[----:B------:R-:W-:Y:S02]  /*3fc0*/  FSEL R43, R18, 0.041666727513074874878, !P0 ;  /* 0x3d2aaabb122b7808 */ /* 0x000fe40004000000 */
[----:B------:R-:W-:Y:S02]  /*3fd0*/  FSEL R14, R15, 1, !P0 ;  /* 0x3f8000000f0e7808 */ /* 0x000fe40004000000 */
[----:B------:R-:W-:Y:S01]  /*3fe0*/  FSEL R42, -R17, -0.4999999701976776123, !P0 ;  /* 0xbeffffff112a7808 */ /* 0x000fe20004000100 */
[----:B------:R-:W-:Y:S01]  /*3ff0*/  FFMA R33, R28, R33, R43 ;  /* 0x000000211c217223 */ /* 0x000fe2000000002b */
[----:B------:R-:W-:Y:S01]  /*4000*/  LEA R16, R16, R1, 0x2 ;  /* 0x0000000110107211 */ /* 0x000fe200078e10ff */
[C---:B------:R-:W-:Y:S02]  /*4010*/  FFMA R51, R28.reuse, R14, RZ ;  /* 0x0000000e1c337223 */ /* 0x040fe400000000ff */
[----:B------:R-:W-:Y:S01]  /*4020*/  FFMA R33, R28, R33, R42 ;  /* 0x000000211c217223 */ /* 0x000fe2000000002a */
[----:B------:R-:W-:-:S03]  /*4030*/  MOV R28, R20 ;  /* 0x00000014001c7202 */ /* 0x000fc60000000f00 */
[----:B------:R-:W-:Y:S01]  /*4040*/  FFMA R51, R51, R33, R14 ;  /* 0x0000002133337223 */ /* 0x000fe2000000000e */
[----:B------:R-:W-:-:S03]  /*4050*/  IMAD.MOV.U32 R33, RZ, RZ, R26 ;  /* 0x000000ffff217224 */ /* 0x000fc600078e001a */
[----:B------:R-:W-:Y:S01]  /*4060*/  @P2 FADD R51, RZ, -R51 ;  /* 0x80000033ff332221 */ /* 0x000fe20000000000 */
[----:B------:R-:W-:Y:S06]  /*4070*/  @P1 BRA `(.L_x_407) ;  /* 0x0000000000b81947 */ /* 0x000fec0003800000 */
[----:B------:R-:W-:Y:S01]  /*4080*/  IMAD.MOV.U32 R52, RZ, RZ, RZ ;  /* 0x000000ffff347224 */ /* 0x000fe200078e00ff */
[----:B------:R-:W-:Y:S01]  /*4090*/  MOV R28, R1 ;  /* 0x00000001001c7202 */ /* 0x000fe20000000f00 */
[----:B------:R-:W0:Y:S01]  /*40a0*/  LDCU.64 UR8, c[0x4][URZ] ;  /* 0x01000000ff0877ac */ /* 0x000e220008000a00 */
[----:B------:R-:W-:Y:S01]  /*40b0*/  UMOV UR5, URZ ;  /* 0x000000ff00057c82 */ /* 0x000fe20008000000 */
[----:B------:R-:W-:-:S05]  /*40c0*/  UMOV UR4, URZ ;  /* 0x000000ff00047c82 */ /* 0x000fca0008000000 */
.L_x_408:
        /* <DEDUP_REMOVED lines=41> */
.L_x_407:
[----:B------:R-:W-:Y:S05]  /*4360*/  BSYNC.RECONVERGENT B0 ;  /* 0x0000000000007941 */ /* 0x000fea0003800200 */
.L_x_406:
        /* <DEDUP_REMOVED lines=11> */
[----:B------:R-:W-:Y:S02]  /*4420*/  FSEL R28, R28, 1, P0 ;  /* 0x3f8000001c1c7808 */ /* 0x000fe40000000000 */
[----:B------:R-:W-:Y:S01]  /*4430*/  FSEL R52, -R14, -0.16666662693023681641, !P0 ;  /* 0xbe2aaaa80e347808 */ /* 0x000fe20004000100 */
[----:B------:R-:W-:Y:S01]  /*4440*/  FFMA R43, R42, R43, R53 ;  /* 0x0000002b2a2b7223 */ /* 0x000fe20000000035 */
[----:B------:R-:W-:Y:S01]  /*4450*/  FSETP.GE.AND P3, PT, |R46|, 105615, PT ;  /* 0x47ce47802e00780b */ /* 0x000fe20003f66200 */
[C---:B------:R-:W-:Y:S01]  /*4460*/  FFMA R33, R42.reuse, R28, RZ ;  /* 0x0000001c2a217223 */ /* 0x040fe200000000ff */
[----:B------:R-:W-:Y:S01]  /*4470*/  LOP3.LUT R27, R27, 0xe0, RZ, 0xc0, !PT ;  /* 0x000000e01b1b7812 */ /* 0x000fe200078ec0ff */
[----:B------:R-:W-:Y:S01]  /*4480*/  FFMA R43, R42, R43, R52 ;  /* 0x0000002b2a2b7223 */ /* 0x000fe20000000034 */
[----:B------:R-:W-:-:S03]  /*4490*/  FADD R42, -R48, R3 ;  /* 0x00000003302a7221 */ /* 0x000fc60000000100 */
[----:B------:R-:W-:Y:S01]  /*44a0*/  FFMA R28, R33, R43, R28 ;  /* 0x0000002b211c7223 */ /* 0x000fe2000000001c */
[----:B------:R-:W-:Y:S01]  /*44b0*/  FADD R33, -R49, R2 ;  /* 0x0000000231217221 */ /* 0x000fe20000000100 */
[C---:B------:R-:W-:Y:S01]  /*44c0*/  FMUL R43, R46.reuse, -0.63661974668502807617 ;  /* 0xbf22f9832e2b7820 */ /* 0x040fe20000400000 */
[----:B------:R-:W-:Y:S02]  /*44d0*/  VIADD R27, R27, 0xffffff80 ;  /* 0xffffff801b1b7836 */ /* 0x000fe40000000000 */
[----:B------:R-:W-:Y:S01]  /*44e0*/  @P2 FADD R28, RZ, -R28 ;  /* 0x8000001cff1c2221 */ /* 0x000fe20000000000 */
[----:B------:R-:W-:-:S03]  /*44f0*/  FSETP.EQ.OR P2, PT, |R46|, +INF , !P3 ;  /* 0x7f8000002e00780b */ /* 0x000fc60005f42600 */
[CC--:B------:R-:W-:Y:S01]  /*4500*/  FMUL R52, R28.reuse, R33.reuse ;  /* 0x000000211c347220 */ /* 0x0c0fe20000400000 */
[-C--:B------:R-:W-:Y:S01]  /*4510*/  FMUL R28, R28, R42.reuse ;  /* 0x0000002a1c1c7220 */ /* 0x080fe20000400000 */
[----:B------:R-:W-:Y:S02]  /*4520*/  SHF.R.U32.HI R27, RZ, 0x5, R27 ;  /* 0x00000005ff1b7819 */ /* 0x000fe4000001161b */
[C---:B------:R-:W-:Y:S01]  /*4530*/  FFMA R52, R51.reuse, R42, R52 ;  /* 0x0000002a33347223 */ /* 0x040fe20000000034 */
[----:B------:R-:W-:Y:S01]  /*4540*/  FFMA R33, R51, R33, -R28 ;  /* 0x0000002133217223 */ /* 0x000fe2000000081c */
[----:B------:R-:W0:Y:S03]  /*4550*/  F2I.NTZ R42, R43 ;  /* 0x0000002b002a7305 */ /* 0x000e260000203100 */
[----:B------:R-:W-:Y:S01]  /*4560*/  FSETP.GEU.AND P0, PT, |R52|, R47, PT ;  /* 0x0000002f3400720b */ /* 0x000fe20003f0e200 */
[----:B------:R-:W-:-:S03]  /*4570*/  FMUL R52, RZ, -R46 ;  /* 0x8000002eff347220 */ /* 0x000fc60000400000 */
[----:B------:R-:W-:Y:S02]  /*4580*/  FSETP.GEU.OR P0, PT, |R33|, R50, P0 ;  /* 0x000000322100720b */ /* 0x000fe4000070e600 */
[----:B0-----:R-:W-:Y:S02]  /*4590*/  I2FP.F32.S32 R33, R42 ;  /* 0x0000002a00217245 */ /* 0x001fe40000201400 */
[----:B------:R-:W-:-:S09]  /*45a0*/  SEL R51, R42, RZ, !P3 ;  /* 0x000000ff2a337207 */ /* 0x000fd20005800000 */
[----:B------:R-:W-:Y:S01]  /*45b0*/  @!P0 LEA R53, R30, R29, 0x3 ;  /* 0x0000001d1e358211 */ /* 0x000fe200078e18ff */
[----:B------:R-:W-:Y:S01]  /*45c0*/  FFMA R28, R33, -1.5707962512969970703, -R46 ;  /* 0xbfc90fda211c7823 */ /* 0x000fe2000000082e */
[----:B------:R-:W-:Y:S01]  /*45d0*/  @!P0 FADD R31, R2, R31 ;  /* 0x0000001f021f8221 */ /* 0x000fe20000000000 */
[----:B------:R-:W-:Y:S01]  /*45e0*/  @!P0 FADD R32, R3, R32 ;  /* 0x0000002003208221 */ /* 0x000fe20000000000 */
[----:B------:R-:W-:Y:S01]  /*45f0*/  IADD3 R46, PT, PT, -R23, 0x20, RZ ;  /* 0x00000020172e7810 */ /* 0x000fe20007ffe1ff */
[----:B------:R0:W-:Y:S01]  /*4600*/  @!P0 STL.64 [R53], R2 ;  /* 0x0000000235008387 */ /* 0x0001e20000100a00 */
[C---:B------:R-:W-:Y:S01]  /*4610*/  FFMA R28, R33.reuse, -7.5497894158615963534e-08, R28 ;  /* 0xb3a22168211c7823 */ /* 0x040fe2000000001c */
[----:B------:R-:W-:Y:S02]  /*4620*/  MOV R54, R51 ;  /* 0x0000003300367202 */ /* 0x000fe40000000f00 */
[----:B------:R-:W-:Y:S01]  /*4630*/  @!P0 IADD3 R30, PT, PT, R30, 0x1, RZ ;  /* 0x000000011e1e8810 */ /* 0x000fe20007ffe0ff */
[----:B------:R-:W-:Y:S01]  /*4640*/  @!P3 FFMA R52, R33, -5.3903029534742383927e-15, R28 ;  /* 0xa7c234c52134b823 */ /* 0x000fe2000000001c */
[----:B------:R-:W-:Y:S01]  /*4650*/  SHF.L.U32 R33, R13, 0x8, RZ ;  /* 0x000000080d217819 */ /* 0x000fe200000006ff */
[----:B------:R-:W-:-:S02]  /*4660*/  IMAD.MOV R28, RZ, RZ, -R27 ;  /* 0x000000ffff1c7224 */ /* 0x000fc400078e0a1b */
[----:B------:R-:W-:Y:S01]  /*4670*/  IMAD.MOV.U32 R27, RZ, RZ, R52 ;  /* 0x000000ffff1b7224 */ /* 0x000fe200078e0034 */
[----:B------:R-:W-:Y:S01]  /*4680*/  LOP3.LUT R33, R33, 0x80000000, RZ, 0xfc, !PT ;  /* 0x8000000021217812 */ /* 0x000fe200078efcff */
[----:B------:R-:W-:Y:S01]  /*4690*/  IMAD.U32 R28, R28, 0x4, R1 ;  /* 0x000000041c1c7824 */ /* 0x000fe200078e0001 */
[----:B0-----:R-:W-:Y:S06]  /*46a0*/  @P2 BRA `(.L_x_410) ;  /* 0x0000000000b82947 */ /* 0x001fec0003800000 */
[----:B------:R-:W-:Y:S02]  /*46b0*/  HFMA2 R55, -RZ, RZ, 0, 0 ;  /* 0x00000000ff377431 */ /* 0x000fe400000001ff */
[----:B------:R-:W-:Y:S01]  /*46c0*/  IMAD.MOV.U32 R52, RZ, RZ, R1 ;  /* 0x000000ffff347224 */ /* 0x000fe200078e0001 */
[----:B------:R-:W0:Y:S01]  /*46d0*/  LDCU.64 UR8, c[0x4][URZ] ;  /* 0x01000000ff0877ac */ /* 0x000e220008000a00 */
[----:B------:R-:W-:Y:S01]  /*46e0*/  UMOV UR5, URZ ;  /* 0x000000ff00057c82 */ /* 0x000fe20008000000 */
[----:B------:R-:W-:-:S05]  /*46f0*/  UMOV UR4, URZ ;  /* 0x000000ff00047c82 */ /* 0x000fca0008000000 */
.L_x_411:
        /* <DEDUP_REMOVED lines=41> */
.L_x_410:
[----:B------:R-:W-:Y:S05]  /*4990*/  BSYNC.RECONVERGENT B0 ;  /* 0x0000000000007941 */ /* 0x000fea0003800200 */
.L_x_409:
        /* <DEDUP_REMOVED lines=24> */
.L_x_414:
        /* <DEDUP_REMOVED lines=41> */
.L_x_413:
[----:B------:R-:W-:Y:S05]  /*4db0*/  BSYNC.RECONVERGENT B0 ;  /* 0x0000000000007941 */ /* 0x000fea0003800200 */
.L_x_412:
        /* <DEDUP_REMOVED lines=37> */
.L_x_417:
        /* <DEDUP_REMOVED lines=41> */
.L_x_416:
[----:B------:R-:W-:Y:S05]  /*52a0*/  BSYNC.RECONVERGENT B0 ;  /* 0x0000000000007941 */ /* 0x000fea0003800200 */
.L_x_415:
        /* <DEDUP_REMOVED lines=24> */
.L_x_420:
        /* <DEDUP_REMOVED lines=41> */
.L_x_419:
[----:B------:R-:W-:Y:S05]  /*56c0*/  BSYNC.RECONVERGENT B0 ;  /* 0x0000000000007941 */ /* 0x000fea0003800200 */
.L_x_418:
        /* <DEDUP_REMOVED lines=32> */
[----:B0-----:R-:W-:Y:S01]  /*58d0*/  IMAD.MOV.U32 R40, RZ, RZ, R1 ;  /* 0x000000ffff287224 */ /* 0x001fe200078e0001 */
[----:B------:R-:W0:Y:S01]  /*58e0*/  LDCU.64 UR8, c[0x4][URZ] ;  /* 0x01000000ff0877ac */ /* 0x000e220008000a00 */
[----:B------:R-:W-:Y:S01]  /*58f0*/  UMOV UR5, URZ ;  /* 0x000000ff00057c82 */ /* 0x000fe20008000000 */
[----:B------:R-:W-:-:S05]  /*5900*/  UMOV UR4, URZ ;  /* 0x000000ff00047c82 */ /* 0x000fca0008000000 */
.L_x_423:
        /* <DEDUP_REMOVED lines=41> */
.L_x_422:
[----:B------:R-:W-:Y:S05]  /*5ba0*/  BSYNC.RECONVERGENT B0 ;  /* 0x0000000000007941 */ /* 0x000fea0003800200 */
.L_x_421:
        /* <DEDUP_REMOVED lines=24> */
.L_x_426:
        /* <DEDUP_REMOVED lines=41> */
.L_x_425:
[----:B------:R-:W-:Y:S05]  /*5fc0*/  BSYNC.RECONVERGENT B0 ;  /* 0x0000000000007941 */ /* 0x000fea0003800200 */
.L_x_424:
        /* <DEDUP_REMOVED lines=36> */
.L_x_429:
        /* <DEDUP_REMOVED lines=41> */
.L_x_428:
[----:B------:R-:W-:Y:S05]  /*64a0*/  BSYNC.RECONVERGENT B0 ;  /* 0x0000000000007941 */ /* 0x000fea0003800200 */
.L_x_427:
        /* <DEDUP_REMOVED lines=24> */
.L_x_432:
        /* <DEDUP_REMOVED lines=41> */
.L_x_431:
[----:B------:R-:W-:Y:S05]  /*68c0*/  BSYNC.RECONVERGENT B0 ;  /* 0x0000000000007941 */ /* 0x000fea0003800200 */
.L_x_430:
        /* <DEDUP_REMOVED lines=36> */
.L_x_435:
        /* <DEDUP_REMOVED lines=41> */
.L_x_434:
[----:B------:R-:W-:Y:S05]  /*6da0*/  BSYNC.RECONVERGENT B0 ;  /* 0x0000000000007941 */ /* 0x000fea0003800200 */
.L_x_433:
        /* <DEDUP_REMOVED lines=24> */
.L_x_438:
        /* <DEDUP_REMOVED lines=41> */
.L_x_437:
[----:B------:R-:W-:Y:S05]  /*71c0*/  BSYNC.RECONVERGENT B0 ;  /* 0x0000000000007941 */ /* 0x000fea0003800200 */
.L_x_436:
        /* <DEDUP_REMOVED lines=36> */
.L_x_441:
        /* <DEDUP_REMOVED lines=41> */
.L_x_440:
[----:B------:R-:W-:Y:S05]  /*76a0*/  BSYNC.RECONVERGENT B0 ;  /* 0x0000000000007941 */ /* 0x000fea0003800200 */
.L_x_439:
        /* <DEDUP_REMOVED lines=22> */
.L_x_444:
        /* <DEDUP_REMOVED lines=32> */
[----:B------:R-:W1:Y:S02]  /*7a10*/  I2F.F64.S64 R8, R24 ;  /* 0x0000001800087312 */ /* 0x000e640000301c00 */
[----:B-1----:R-:W-:Y:S01]  /*7a20*/  DMUL R8, R8, UR4 ;  /* 0x0000000408087c28 */ /* 0x002fe20008000000 */
[----:B------:R-:W-:Y:S02]  /*7a30*/  SHF.R.U32.HI R2, RZ, 0x1e, R2 ;  /* 0x0000001eff027819 */ /* 0x000fe40000011602 */
[----:B------:R-:W-:-:S07]  /*7a40*/  LOP3.LUT R0, R5, R0, RZ, 0x3c, !PT ;  /* 0x0000000005007212 */ /* 0x000fce00078e3cff */
[----:B------:R-:W1:Y:S01]  /*7a50*/  F2F.F32.F64 R8, R8 ;  /* 0x0000000800087310 */ /* 0x000e620000301000 */
[----:B------:R-:W-:Y:S02]  /*7a60*/  LEA.HI R26, R5, R2, RZ, 0x1 ;  /* 0x00000002051a7211 */ /* 0x000fe400078f08ff */
[----:B------:R-:W-:-:S03]  /*7a70*/  ISETP.GE.AND P0, PT, R0, RZ, PT ;  /* 0x000000ff0000720c */ /* 0x000fc60003f06270 */
[----:B------:R-:W-:Y:S01]  /*7a80*/  @!P1 IMAD.MOV R26, RZ, RZ, -R26 ;  /* 0x000000ffff1a9224 */ /* 0x000fe200078e0a1a */
[----:B01----:R-:W-:-:S09]  /*7a90*/  FSEL R20, -R8, R8, !P0 ;  /* 0x0000000808147208 */ /* 0x003fd20004000100 */
.L_x_443:
[----:B------:R-:W-:Y:S05]  /*7aa0*/  BSYNC.RECONVERGENT B0 ;  /* 0x0000000000007941 */ /* 0x000fea0003800200 */
.L_x_442:
[----:B------:R-:W-:Y:S01]  /*7ab0*/  LOP3.LUT R2, R26, 0x1, RZ, 0xc0, !PT ;  /* 0x000000011a027812 */ /* 0x000fe200078ec0ff */
[----:B------:R-:W-:Y:S01]  /*7ac0*/  FMUL R0, R20, R20 ;  /* 0x0000001414007220 */ /* 0x000fe20000400000 */
[----:B------:R-:W-:Y:S01]  /*7ad0*/  LOP3.LUT P1, RZ, R26, 0x2, RZ, 0xc0, !PT ;  /* 0x000000021aff7812 */ /* 0x000fe2000782c0ff */
[----:B------:R-:W-:Y:S01]  /*7ae0*/  FADD R48, -R48, R37 ;  /* 0x0000002530307221 */ /* 0x000fe20000000100 */
[----:B------:R-:W-:Y:S01]  /*7af0*/  ISETP.NE.U32.AND P0, PT, R2, 0x1, PT ;  /* 0x000000010200780c */ /* 0x000fe20003f05070 */
[----:B------:R-:W-:Y:S01]  /*7b00*/  FFMA R2, R0, R19, -0.0013887860113754868507 ;  /* 0xbab607ed00027423 */ /* 0x000fe20000000013 */
[----:B------:R-:W-:Y:S02]  /*7b10*/  BSSY.RECONVERGENT B0, `(.L_x_445) ;  /* 0x0000047000007945 */ /* 0x000fe40003800200 */
[----:B------:R-:W-:Y:S02]  /*7b20*/  FSEL R15, R15, 0.0083327032625675201416, !P0 ;  /* 0x3c0885e40f0f7808 */ /* 0x000fe40004000000 */
[----:B------:R-:W-:-:S02]  /*7b30*/  FSEL R3, R2, -0.00019574658654164522886, !P0 ;  /* 0xb94d415302037808 */ /* 0x000fc40004000000 */
[----:B------:R-:W-:Y:S02]  /*7b40*/  FSEL R20, R20, 1, P0 ;  /* 0x3f80000014147808 */ /* 0x000fe40000000000 */
[----:B------:R-:W-:Y:S01]  /*7b50*/  FSEL R14, -R14, -0.16666662693023681641, !P0 ;  /* 0xbe2aaaa80e0e7808 */ /* 0x000fe20004000100 */
        /* <DEDUP_REMOVED lines=10> */
[----:B------:R-:W-:-:S03]  /*7c00*/  MOV R0, R27 ;  /* 0x0000001b00007202 */ /* 0x000fc60000000f00 */
        /* <DEDUP_REMOVED lines=14> */
.L_x_447:
[----:B-1----:R-:W-:Y:S01]  /*7cf0*/  MOV R4, UR8 ;  /* 0x0000000800047c02 */ /* 0x002fe20008000f00 */
[----:B------:R-:W-:-:S05]  /*7d00*/  IMAD.U32 R5, RZ, RZ, UR9 ;  /* 0x00000009ff057e24 */ /* 0x000fca000f8e00ff */
[----:B------:R-:W0:Y:S01]  /*7d10*/  LDG.E.CONSTANT R2, desc[UR6][R4.64] ;  /* 0x0000000604027981 */ /* 0x000e22000c1e9900 */
[----:B------:R-:W-:Y:S02]  /*7d20*/  UIADD3 UR8, UP0, UPT, UR8, 0x4, URZ ;  /* 0x0000000408087890 */ /* 0x000fe4000ff1e0ff */
[----:B------:R-:W-:Y:S02]  /*7d30*/  UIADD3 UR4, UPT, UPT, UR4, 0x1, URZ ;  /* 0x0000000104047890 */ /* 0x000fe4000fffe0ff */
[----:B------:R-:W-:Y:S02]  /*7d40*/  UIADD3.X UR9, UPT, UPT, URZ, UR9, URZ, UP0, !UPT ;  /* 0x00000009ff097290 */ /* 0x000fe400087fe4ff */
[----:B------:R-:W-:Y:S01]  /*7d50*/  UISETP.NE.AND UP0, UPT, UR4, 0x6, UPT ;  /* 0x000000060400788c */ /* 0x000fe2000bf05270 */
[----:B0-----:R-:W-:-:S03]  /*7d60*/  IMAD.WIDE.U32 R2, R2, R33, RZ ;  /* 0x0000002102027225 */ /* 0x001fc600078e00ff */
        /* <DEDUP_REMOVED lines=21> */
[----:B------:R-:W-:Y:S02]  /*7ec0*/  SHF.R.S32.HI R4, RZ, 0x1f, R2 ;  /* 0x0000001fff047819 */ /* 0x000fe40000011402 */
[----:B------:R-:W-:Y:S02]  /*7ed0*/  LOP3.LUT R10, R2, R13, RZ, 0x3c, !PT ;  /* 0x0000000d020a7212 */ /* 0x000fe400078e3cff */
[C---:B0-----:R-:W-:Y:S02]  /*7ee0*/  LOP3.LUT R8, R4.reuse, R3, RZ, 0x3c, !PT ;  /* 0x0000000304087212 */ /* 0x041fe400078e3cff */
[----:B------:R-:W-:Y:S02]  /*7ef0*/  LOP3.LUT R9, R4, R2, RZ, 0x3c, !PT ;  /* 0x0000000204097212 */ /* 0x000fe400078e3cff */
[----:B------:R-:W-:Y:S02]  /*7f00*/  SHF.R.U32.HI R3, RZ, 0x1e, R0 ;  /* 0x0000001eff037819 */ /* 0x000fe40000011600 */
[----:B------:R-:W0:Y:S01]  /*7f10*/  I2F.F64.S64 R4, R8 ;  /* 0x0000000800047312 */ /* 0x000e220000301c00 */
[----:B------:R-:W-:-:S02]  /*7f20*/  ISETP.GE.AND P0, PT, R10, RZ, PT ;  /* 0x000000ff0a00720c */ /* 0x000fc40003f06270 */
[----:B------:R-:W-:-:S04]  /*7f30*/  LEA.HI R2, R2, R3, RZ, 0x1 ;  /* 0x0000000302027211 */ /* 0x000fc800078f08ff */
[----:B------:R-:W-:Y:S01]  /*7f40*/  @!P1 IADD3 R2, PT, PT, -R2, RZ, RZ ;  /* 0x000000ff02029210 */ /* 0x000fe20007ffe1ff */
[----:B0-----:R-:W-:-:S10]  /*7f50*/  DMUL R4, R4, UR4 ;  /* 0x0000000404047c28 */ /* 0x001fd40008000000 */
[----:B------:R-:W0:Y:S02]  /*7f60*/  F2F.F32.F64 R4, R4 ;  /* 0x0000000400047310 */ /* 0x000e240000301000 */
[----:B0-----:R-:W-:-:S07]  /*7f70*/  FSEL R0, -R4, R4, !P0 ;  /* 0x0000000404007208 */ /* 0x001fce0004000100 */
.L_x_446:
[----:B------:R-:W-:Y:S05]  /*7f80*/  BSYNC.RECONVERGENT B0 ;  /* 0x0000000000007941 */ /* 0x000fea0003800200 */
.L_x_445:
[----:B0-----:R-:W-:Y:S01]  /*7f90*/  FMUL R3, R0, R0 ;  /* 0x0000000000037220 */ /* 0x001fe20000400000 */
[C---:B------:R-:W-:Y:S01]  /*7fa0*/  LOP3.LUT R5, R2.reuse, 0x1, RZ, 0xc0, !PT ;  /* 0x0000000102057812 */ /* 0x040fe200078ec0ff */
[----:B------:R-:W-:Y:S02]  /*7fb0*/  BSSY.RECONVERGENT B0, `(.L_x_448) ;  /* 0x0000039000007945 */ /* 0x000fe40003800200 */
[----:B------:R-:W-:Y:S01]  /*7fc0*/  FFMA R4, R3, R19, -0.0013887860113754868507 ;  /* 0xbab607ed03047423 */ /* 0x000fe20000000013 */
[----:B------:R-:W-:Y:S01]  /*7fd0*/  ISETP.NE.U32.AND P0, PT, R5, 0x1, PT ;  /* 0x000000010500780c */ /* 0x000fe20003f05070 */
[----:B------:R-:W-:-:S03]  /*7fe0*/  VIADD R5, R2, 0x1 ;  /* 0x0000000102057836 */ /* 0x000fc60000000000 */
[----:B------:R-:W-:Y:S02]  /*7ff0*/  FSEL R4, R4, -0.00019574658654164522886, P0 ;  /* 0xb94d415304047808 */ /* 0x000fe40000000000 */
[----:B------:R-:W-:Y:S02]  /*8000*/  FSEL R2, R18, 0.041666727513074874878, !P0 ;  /* 0x3d2aaabb12027808 */ /* 0x000fe40004000000 */
        /* <DEDUP_REMOVED lines=12> */
.L_x_450:
        /* <DEDUP_REMOVED lines=15> */
[----:B------:R-:W0:Y:S01]  /*81c0*/  @P0 LDL R5, [R28+0x10] ;  /* 0x000010001c050983 */ /* 0x000e220000100800 */
[----:B------:R-:W-:Y:S01]  /*81d0*/  UMOV UR4, 0x54442d19 ;  /* 0x54442d1900047882 */ /* 0x000fe20000000000 */
[----:B------:R-:W-:Y:S01]  /*81e0*/  UMOV UR5, 0x3bf921fb ;  /* 0x3bf921fb00057882 */ /* 0x000fe20000000000 */
[----:B------:R-:W-:-:S02]  /*81f0*/  ISETP.GE.AND P1, PT, R13, RZ, PT ;  /* 0x000000ff0d00720c */ /* 0x000fc40003f26270 */
[-C--:B--2---:R-:W-:Y:S02]  /*8200*/  @P0 SHF.L.U32 R2, R0, R23.reuse, RZ ;  /* 0x0000001700020219 */ /* 0x084fe400000006ff */
[----:B---3--:R-:W-:Y:S02]  /*8210*/  @P0 SHF.L.U32 R23, R3, R23, RZ ;  /* 0x0000001703170219 */ /* 0x008fe400000006ff */
[-C--:B0-----:R-:W-:Y:S02]  /*8220*/  @P0 SHF.R.U32.HI R4, RZ, R46.reuse, R5 ;  /* 0x0000002eff040219 */ /* 0x081fe40000011605 */
[----:B------:R-:W-:-:S03]  /*8230*/  @P0 SHF.R.U32.HI R5, RZ, R46, R3 ;  /* 0x0000002eff050219 */ /* 0x000fc60000011603 */
[----:B------:R-:W-:Y:S01]  /*8240*/  @P0 IMAD.IADD R3, R23, 0x1, R4 ;  /* 0x0000000117030824 */ /* 0x000fe200078e0204 */
[----:B------:R-:W-:-:S04]  /*8250*/  @P0 IADD3 R0, PT, PT, R2, R5, RZ ;  /* 0x0000000502000210 */ /* 0x000fc80007ffe0ff */
[C---:B------:R-:W-:Y:S02]  /*8260*/  SHF.L.W.U32.HI R2, R3.reuse, 0x2, R0 ;  /* 0x0000000203027819 */ /* 0x040fe40000010e00 */
[----:B------:R-:W-:Y:S02]  /*8270*/  SHF.L.U32 R3, R3, 0x2, RZ ;  /* 0x0000000203037819 */ /* 0x000fe400000006ff */
[----:B------:R-:W-:-:S04]  /*8280*/  SHF.R.S32.HI R4, RZ, 0x1f, R2 ;  /* 0x0000001fff047819 */ /* 0x000fc80000011402 */
[C---:B-1----:R-:W-:Y:S02]  /*8290*/  LOP3.LUT R8, R4.reuse, R3, RZ, 0x3c, !PT ;  /* 0x0000000304087212 */ /* 0x042fe400078e3cff */
[----:B------:R-:W-:-:S04]  /*82a0*/  LOP3.LUT R9, R4, R2, RZ, 0x3c, !PT ;  /* 0x0000000204097212 */ /* 0x000fc800078e3cff */
[----:B------:R-:W0:Y:S02]  /*82b0*/  I2F.F64.S64 R4, R8 ;  /* 0x0000000800047312 */ /* 0x000e240000301c00 */
        /* <DEDUP_REMOVED lines=8> */
.L_x_449:
[----:B------:R-:W-:Y:S05]  /*8340*/  BSYNC.RECONVERGENT B0 ;  /* 0x0000000000007941 */ /* 0x000fea0003800200 */
.L_x_448:
[----:B------:R-:W-:Y:S01]  /*8350*/  FMUL R0, R27, R27 ;  /* 0x0000001b1b007220 */ /* 0x000fe20000400000 */
[----:B------:R-:W-:Y:S01]  /*8360*/  LOP3.LUT R2, R51, 0x1, RZ, 0xc0, !PT ;  /* 0x0000000133027812 */ /* 0x000fe200078ec0ff */
        /* <DEDUP_REMOVED lines=12> */
[----:B------:R-:W-:-:S03]  /*8430*/  MOV R4, RZ ;  /* 0x000000ff00047202 */ /* 0x000fc60000000f00 */
[----:B------:R-:W-:Y:S01]  /*8440*/  FFMA R2, R2, R3, R27 ;  /* 0x0000000302027223 */ /* 0x000fe2000000001b */
[----:B------:R-:W-:-:S03]  /*8450*/  FADD R3, -R34, R7 ;  /* 0x0000000722037221 */ /* 0x000fc60000000100 */
[----:B------:R-:W-:-:S04]  /*8460*/  @P1 FADD R2, RZ, -R2 ;  /* 0x80000002ff021221 */ /* 0x000fc80000000000 */
[C---:B------:R-:W-:Y:S01]  /*8470*/  FMUL R5, R2.reuse, R35 ;  /* 0x0000002302057220 */ /* 0x040fe20000400000 */
[----:B------:R-:W-:-:S03]  /*8480*/  FMUL R2, R2, R3 ;  /* 0x0000000302027220 */ /* 0x000fc60000400000 */
[C---:B------:R-:W-:Y:S01]  /*8490*/  FFMA R5, R10.reuse, R3, R5 ;  /* 0x000000030a057223 */ /* 0x040fe20000000005 */
[----:B------:R-:W-:-:S04]  /*84a0*/  FFMA R35, R10, R35, -R2 ;  /* 0x000000230a237223 */ /* 0x000fc80000000802 */
        /* <DEDUP_REMOVED lines=24> */
.L_x_454:
[----:B------:R-:W-:Y:S05]  /*8630*/  BSYNC.RECONVERGENT B3 ;  /* 0x0000000000037941 */ /* 0x000fea0003800200 */
.L_x_453:
        /* <DEDUP_REMOVED lines=13> */
.L_x_456:
[----:B------:R-:W-:Y:S05]  /*8710*/  BSYNC.RECONVERGENT B3 ;  /* 0x0000000000037941 */ /* 0x000fea0003800200 */
.L_x_455:
[----:B------:R-:W-:Y:S01]  /*8720*/  BSSY.RECONVERGENT B3, `(.L_x_457) ;  /* 0x0000079000037945 */ /* 0x000fe20003800200 */
[----:B------:R-:W-:Y:S01]  /*8730*/  IADD3 R12, PT, PT, R1, 0x28, RZ ;  /* 0x00000028010c7810 */ /* 0x000fe20007ffe0ff */
[----:B------:R-:W-:Y:S01]  /*8740*/  IMAD.MOV.U32 R11, RZ, RZ, RZ ;  /* 0x000000ffff0b7224 */ /* 0x000fe200078e00ff */
[----:B------:R-:W-:-:S07]  /*8750*/  MOV R10, R5 ;  /* 0x00000005000a7202 */ /* 0x000fce0000000f00 */
.L_x_467:
[----:B------:R-:W-:Y:S01]  /*8760*/  IMAD.IADD R0, R11, 0x1, -R30 ;  /* 0x000000010b007824 */ /* 0x000fe200078e0a1e */
[----:B------:R-:W-:Y:S04]  /*8770*/  BSSY.RECONVERGENT B4, `(.L_x_458) ;  /* 0x000006f000047945 */ /* 0x000fe80003800200 */
[----:B------:R-:W-:-:S13]  /*8780*/  ISETP.GT.AND P0, PT, R0, -0x2, PT ;  /* 0xfffffffe0000780c */ /* 0x000fda0003f04270 */
[----:B0-----:R-:W-:Y:S05]  /*8790*/  @P0 BRA `(.L_x_459) ;  /* 0x0000000400b00947 */ /* 0x001fea0003800000 */
[----:B------:R0:W5:Y:S01]  /*87a0*/  LDL.64 R2, [R1+0x20] ;  /* 0x0000200001027983 */ /* 0x0001620000100a00 */
[----:B------:R-:W-:Y:S01]  /*87b0*/  IADD3 R4, PT, PT, -R10, RZ, RZ ;  /* 0x000000ff0a047210 */ /* 0x000fe20007ffe1ff */
[----:B------:R-:W-:-:S07]  /*87c0*/  IMAD.MOV.U32 R0, RZ, RZ, R12 ;  /* 0x000000ffff007224 */ /* 0x000fce00078e000c */
.L_x_466:
[----:B-----5:R-:W-:Y:S01]  /*87d0*/  FADD R9, R3, -R6 ;  /* 0x8000000603097221 */ /* 0x020fe20000000000 */
[----:B------:R-:W-:Y:S01]  /*87e0*/  FADD R8, R2, -R7 ;  /* 0x8000000702087221 */ /* 0x000fe20000000000 */
[----:B------:R-:W-:Y:S01]  /*87f0*/  IADD3 R4, PT, PT, R4, 0x1, RZ ;  /* 0x0000000104047810 */ /* 0x000fe20007ffe0ff */
[----:B------:R-:W-:Y:S03]  /*8800*/  BSSY.RECONVERGENT B5, `(.L_x_460) ;  /* 0x0000010000057945 */ /* 0x000fe60003800200 */
[CC--:B------:R-:W-:Y:S02]  /*8810*/  FSETP.GT.AND P2, PT, |R9|.reuse, |R8|.reuse, PT ;  /* 0x400000080900720b */ /* 0x0c0fe40003f44200 */
        /* <DEDUP_REMOVED lines=12> */
[----:B0-----:R-:W-:Y:S05]  /*88e0*/  CALL.REL.NOINC `($__internal_3_$__cuda_sm3x_div_rn_noftz_f32_slowpath) ;  /* 0x0000000c00bc7944 */ /* 0x001fea0003c00000 */
[----:B------:R-:W-:-:S07]  /*88f0*/  IMAD.MOV.U32 R16, RZ, RZ, R18 ;  /* 0x000000ffff107224 */ /* 0x000fce00078e0012 */
.L_x_461:
[----:B------:R-:W-:Y:S05]  /*8900*/  BSYNC.RECONVERGENT B5 ;  /* 0x0000000000057941 */ /* 0x000fea0003800200 */
.L_x_460:
[----:B------:R-:W2:Y:S01]  /*8910*/  LDL.64 R2, [R0] ;  /* 0x0000000000027983 */ /* 0x000ea20000100a00 */
[----:B------:R-:W-:Y:S02]  /*8920*/  HFMA2 R14, -RZ, RZ, 0.89990234375, 10328 ;  /* 0x3b33710bff0e7431 */ /* 0x000fe400000001ff */
[----:B------:R-:W-:Y:S01]  /*8930*/  FMUL R17, R16, R16 ;  /* 0x0000001010117220 */ /* 0x000fe20000400000 */
[C---:B------:R-:W-:Y:S01]  /*8940*/  ISETP.GE.AND P0, PT, R8.reuse, RZ, PT ;  /* 0x000000ff0800720c */ /* 0x040fe20003f06270 */
[----:B------:R-:W-:Y:S01]  /*8950*/  BSSY.RECONVERGENT B5, `(.L_x_462) ;  /* 0x000002a000057945 */ /* 0x000fe20003800200 */
[----:B------:R-:W-:Y:S01]  /*8960*/  FSETP.NEU.AND P1, PT, |R8|, |R9|, PT ;  /* 0x400000090800720b */ /* 0x000fe20003f2d200 */
[----:B------:R-:W-:Y:S01]  /*8970*/  FADD R8, |R9|, |R8| ;  /* 0x4000000809087221 */ /* 0x000fe20000000200 */
[----:B------:R-:W-:Y:S01]  /*8980*/  MOV R19, 0x4016cbe4 ;  /* 0x4016cbe400137802 */ /* 0x000fe20000000f00 */
[----:B------:R-:W-:-:S04]  /*8990*/  FFMA R14, R17, R14, -0.015681877732276916504 ;  /* 0xbc807748110e7423 */ /* 0x000fc8000000000e */
[----:B------:R-:W-:-:S04]  /*89a0*/  FFMA R14, R17, R14, 0.042200751602649688721 ;  /* 0x3d2cdab2110e7423 */ /* 0x000fc8000000000e */
[----:B------:R-:W-:-:S04]  /*89b0*/  FFMA R14, R17, R14, -0.074792981147766113281 ;  /* 0xbd992d10110e7423 */ /* 0x000fc8000000000e */
[----:B------:R-:W-:-:S04]  /*89c0*/  FFMA R14, R17, R14, 0.10640415549278259277 ;  /* 0x3dd9ea6c110e7423 */ /* 0x000fc8000000000e */
[----:B------:R-:W-:-:S04]  /*89d0*/  FFMA R18, R17, R14, -0.14207722246646881104 ;  /* 0xbe117cb111127423 */ /* 0x000fc8000000000e */
[----:B------:R-:W-:-:S04]  /*89e0*/  FFMA R18, R17, R18, 0.19993925094604492188 ;  /* 0x3e4cbce011127423 */ /* 0x000fc80000000012 */
[----:B------:R-:W-:-:S04]  /*89f0*/  FFMA R18, R17, R18, -0.33333197236061096191 ;  /* 0xbeaaaa7d11127423 */ /* 0x000fc80000000012 */
[----:B------:R-:W-:Y:S01]  /*8a00*/  FMUL R17, R17, R18 ;  /* 0x0000001211117220 */ /* 0x000fe20000400000 */
[----:B------:R-:W-:-:S03]  /*8a10*/  IMAD.MOV.U32 R18, RZ, RZ, 0x3f6ee581 ;  /* 0x3f6ee581ff127424 */ /* 0x000fc600078e00ff */
[----:B------:R-:W-:-:S04]  /*8a20*/  FFMA R17, R17, R16, R16 ;  /* 0x0000001011117223 */ /* 0x000fc80000000010 */
[C---:B------:R-:W-:Y:S01]  /*8a30*/  FFMA R16, R18.reuse, 1.6832555532455444336, -R17 ;  /* 0x3fd774eb12107823 */ /* 0x040fe20000000811 */
[----:B------:R-:W-:-:S04]  /*8a40*/  FSEL R18, R18, 1.8663789033889770508, P2 ;  /* 0x3feee58112127808 */ /* 0x000fc80001000000 */
[-C--:B------:R-:W-:Y:S02]  /*8a50*/  FSEL R16, R16, R17.reuse, P2 ;  /* 0x0000001110107208 */ /* 0x080fe40001000000 */
[----:B------:R-:W-:Y:S02]  /*8a60*/  FSEL R17, R17, -R17, P2 ;  /* 0x8000001111117208 */ /* 0x000fe40001000000 */
[----:B------:R-:W-:-:S03]  /*8a70*/  FSETP.NEU.AND P2, PT, R61, RZ, PT ;  /* 0x000000ff3d00720b */ /* 0x000fc60003f4d000 */
[----:B------:R-:W-:Y:S01]  /*8a80*/  @!P0 FFMA R16, R18, 1.6832555532455444336, R17 ;  /* 0x3fd774eb12108823 */ /* 0x000fe20000000011 */
[----:B------:R-:W-:-:S09]  /*8a90*/  @!P1 FSEL R16, R19, 0.78539818525314331055, !P0 ;  /* 0x3f490fdb13109808 */ /* 0x000fd20004000000 */
        /* <DEDUP_REMOVED lines=19> */
[----:B0-----:R-:W-:Y:S05]  /*8bd0*/  CALL.REL.NOINC `($__internal_3_$__cuda_sm3x_div_rn_noftz_f32_slowpath) ;  /* 0x0000000c00007944 */ /* 0x001fea0003c00000 */
[----:B------:R-:W-:-:S07]  /*8be0*/  MOV R17, R18 ;  /* 0x0000001200117202 */ /* 0x000fce0000000f00 */
.L_x_463:
[----:B------:R-:W-:Y:S05]  /*8bf0*/  BSYNC.RECONVERGENT B5 ;  /* 0x0000000000057941 */ /* 0x000fea0003800200 */
.L_x_462:
        /* <DEDUP_REMOVED lines=9> */
[----:B------:R-:W-:Y:S01]  /*8c90*/  FFMA R16, R9, R16, 0.042200751602649688721 ;  /* 0x3d2cdab209107423 */ /* 0x000fe20000000010 */
[----:B------:R-:W-:-:S03]  /*8ca0*/  IMAD.MOV.U32 R15, RZ, RZ, 0x4016cbe4 ;  /* 0x4016cbe4ff0f7424 */ /* 0x000fc600078e00ff */
        /* <DEDUP_REMOVED lines=22> */
[----:B-1----:R-:W-:Y:S01]  /*8e10*/  MOV R2, R8 ;  /* 0x0000000800027202 */ /* 0x002fe20000000f00 */
[----:B------:R-:W-:-:S07]  /*8e20*/  IMAD.MOV.U32 R3, RZ, RZ, R9 ;  /* 0x000000ffff037224 */ /* 0x000fce00078e0009 */
.L_x_465:
[----:B------:R-:W-:Y:S05]  /*8e30*/  BSYNC.RECONVERGENT B0 ;  /* 0x0000000000007941 */ /* 0x000fea0003800200 */
.L_x_464:
[----:B--2---:R-:W-:Y:S01]  /*8e40*/  IADD3 R0, PT, PT, R0, 0x8, RZ ;  /* 0x0000000800007810 */ /* 0x004fe20007ffe0ff */
[----:B------:R-:W-:Y:S06]  /*8e50*/  @P3 BRA `(.L_x_466) ;  /* 0xfffffff8005c3947 */ /* 0x000fec000383ffff */
.L_x_459:
[----:B------:R-:W-:Y:S05]  /*8e60*/  BSYNC.RECONVERGENT B4 ;  /* 0x0000000000047941 */ /* 0x000fea0003800200 */
.L_x_458:
[----:B------:R-:W-:Y:S01]  /*8e70*/  VIADD R11, R11, 0x1 ;  /* 0x000000010b0b7836 */ /* 0x000fe20000000000 */
[----:B------:R-:W-:-:S04]  /*8e80*/  IADD3 R10, PT, PT, R10, -0x1, RZ ;  /* 0xffffffff0a0a7810 */ /* 0x000fc80007ffe0ff */
[----:B------:R-:W-:-:S13]  /*8e90*/  ISETP.NE.AND P0, PT, R11, R5, PT ;  /* 0x000000050b00720c */ /* 0x000fda0003f05270 */
[----:B------:R-:W-:Y:S05]  /*8ea0*/  @P0 BRA `(.L_x_467) ;  /* 0xfffffff8002c0947 */ /* 0x000fea000383ffff */
[----:B------:R-:W-:Y:S05]  /*8eb0*/  BSYNC.RECONVERGENT B3 ;  /* 0x0000000000037941 */ /* 0x000fea0003800200 */
.L_x_457:
[----:B------:R-:W2:Y:S01]  /*8ec0*/  LDL.64 R20, [R1+0x20] ;  /* 0x0000200001147983 */ /* 0x000ea20000100a00 */
[----:B------:R-:W-:Y:S01]  /*8ed0*/  IADD3 R30, PT, PT, R30, -0x2, RZ ;  /* 0xfffffffe1e1e7810 */ /* 0x000fe20007ffe0ff */
[----:B------:R-:W-:Y:S01]  /*8ee0*/  BSSY.RECONVERGENT B0, `(.L_x_468) ;  /* 0x0000042000007945 */ /* 0x000fe20003800200 */
[----:B------:R-:W-:Y:S01]  /*8ef0*/  LOP3.LUT R6, R5, 0x7, RZ, 0xc0, !PT ;  /* 0x0000000705067812 */ /* 0x000fe200078ec0ff */
[----:B------:R-:W-:Y:S01]  /*8f00*/  IMAD.MOV.U32 R4, RZ, RZ, RZ ;  /* 0x000000ffff047224 */ /* 0x000fe200078e00ff */
[----:B------:R-:W-:Y:S02]  /*8f10*/  ISETP.GE.U32.AND P0, PT, R30, 0x7, PT ;  /* 0x000000071e00780c */ /* 0x000fe40003f06070 */
[----:B------:R-:W-:Y:S02]  /*8f20*/  ISETP.NE.AND P1, PT, R6, RZ, PT ;  /* 0x000000ff0600720c */ /* 0x000fe40003f25270 */
[----:B------:R-:W-:Y:S02]  /*8f30*/  MOV R0, RZ ;  /* 0x000000ff00007202 */ /* 0x000fe40000000f00 */
[----:B--2---:R-:W-:Y:S01]  /*8f40*/  MOV R3, R21 ;  /* 0x0000001500037202 */ /* 0x004fe20000000f00 */
[----:B------:R-:W-:-:S06]  /*8f50*/  IMAD.MOV.U32 R2, RZ, RZ, R20 ;  /* 0x000000ffff027224 */ /* 0x000fcc00078e0014 */
[----:B------:R-:W-:Y:S05]  /*8f60*/  @!P0 BRA `(.L_x_469) ;  /* 0x0000000000e48947 */ /* 0x000fea0003800000 */
[----:B------:R-:W-:Y:S01]  /*8f70*/  LOP3.LUT R0, R5, 0xfffffff8, RZ, 0xc0, !PT ;  /* 0xfffffff805007812 */ /* 0x000fe200078ec0ff */
[----:B------:R-:W-:Y:S01]  /*8f80*/  HFMA2 R4, -RZ, RZ, 0, 0 ;  /* 0x00000000ff047431 */ /* 0x000fe200000001ff */
[----:B------:R-:W-:Y:S01]  /*8f90*/  IADD3 R26, PT, PT, R1, 0x40, RZ ;  /* 0x00000040011a7810 */ /* 0x000fe20007ffe0ff */
[----:B------:R-:W-:Y:S01]  /*8fa0*/  IMAD.MOV.U32 R3, RZ, RZ, R21 ;  /* 0x000000ffff037224 */ /* 0x000fe200078e0015 */
[----:B------:R-:W-:Y:S02]  /*8fb0*/  MOV R2, R20 ;  /* 0x0000001400027202 */ /* 0x000fe40000000f00 */
[----:B------:R-:W-:-:S07]  /*8fc0*/  IADD3 R27, PT, PT, -R0, RZ, RZ ;  /* 0x000000ff001b7210 */ /* 0x000fce0007ffe1ff */
.L_x_470:
[----:B------:R-:W2:Y:S04]  /*8fd0*/  LDL.64 R24, [R26+-0x18] ;  /* 0xffffe8001a187983 */ /* 0x000ea80000100a00 */
[----:B------:R-:W3:Y:S04]  /*8fe0*/  LDL.128 R16, [R26+-0x10] ;  /* 0xfffff0001a107983 */ /* 0x000ee80000100c00 */
[----:B------:R-:W4:Y:S04]  /*8ff0*/  LDL.128 R12, [R26] ;  /* 0x000000001a0c7983 */ /* 0x000f280000100c00 */
[----:B------:R-:W5:Y:S01]  /*9000*/  LDL.128 R8, [R26+0x10] ;  /* 0x000010001a087983 */ /* 0x000f620000100c00 */
[----:B------:R-:W-:Y:S01]  /*9010*/  FADD R7, -R20, R2 ;  /* 0x0000000214077221 */ /* 0x000fe20000000100 */
[----:B------:R-:W-:-:S02]  /*9020*/  FADD R22, -R21, R3 ;  /* 0x0000000315167221 */ /* 0x000fc40000000100 */
[----:B------:R1:W5:Y:S01]  /*9030*/  LDL.64 R2, [R26+0x20] ;  /* 0x000020001a027983 */ /* 0x0003620000100a00 */
[----:B------:R-:W-:-:S05]  /*9040*/  VIADD R27, R27, 0x8 ;  /* 0x000000081b1b7836 */ /* 0x000fca0000000000 */
        /* <DEDUP_REMOVED lines=16> */
[----:B------:R-:W-:Y:S01]  /*9150*/  FFMA R22, R25, R18, -R22 ;  /* 0x0000001219167223 */ /* 0x000fe20000000816 */
[----:B------:R-:W-:Y:S01]  /*9160*/  FADD R13, -R20, R14 ;  /* 0x0000000e140d7221 */ /* 0x000fe20000000100 */
        /* <DEDUP_REMOVED lines=8> */
[----:B------:R-:W-:Y:S01]  /*91f0*/  FFMA R14, R19, R12, -R14 ;  /* 0x0000000c130e7223 */ /* 0x000fe2000000080e */
        /* <DEDUP_REMOVED lines=16> */
.L_x_469:
[----:B------:R-:W-:Y:S05]  /*9300*/  BSYNC.RECONVERGENT B0 ;  /* 0x0000000000007941 */ /* 0x000fea0003800200 */
.L_x_468:
[----:B------:R-:W-:Y:S05]  /*9310*/  @!P1 BRA `(.L_x_452) ;  /* 0x0000000000f89947 */ /* 0x000fea0003800000 */
[----:B------:R-:W-:Y:S01]  /*9320*/  ISETP.GE.U32.AND P0, PT, R6, 0x4, PT ;  /* 0x000000040600780c */ /* 0x000fe20003f06070 */
[----:B------:R-:W-:Y:S01]  /*9330*/  BSSY.RECONVERGENT B0, `(.L_x_471) ;  /* 0x000001f000007945 */ /* 0x000fe20003800200 */
[----:B------:R-:W-:-:S04]  /*9340*/  LOP3.LUT R16, R5, 0x3, RZ, 0xc0, !PT ;  /* 0x0000000305107812 */ /* 0x000fc800078ec0ff */
[----:B------:R-:W-:-:S07]  /*9350*/  ISETP.NE.AND P1, PT, R16, RZ, PT ;  /* 0x000000ff1000720c */ /* 0x000fce0003f25270 */
[----:B------:R-:W-:Y:S06]  /*9360*/  @!P0 BRA `(.L_x_472) ;  /* 0x00000000006c8947 */ /* 0x000fec0003800000 */
[----:B------:R-:W-:-:S05]  /*9370*/  LEA R6, R0, R29, 0x3 ;  /* 0x0000001d00067211 */ /* 0x000fca00078e18ff */
[----:B------:R-:W2:Y:S04]  /*9380*/  LDL.64 R12, [R6+0x8] ;  /* 0x00000800060c7983 */ /* 0x000ea80000100a00 */
[----:B------:R-:W3:Y:S04]  /*9390*/  LDL.128 R8, [R6+0x10] ;  /* 0x0000100006087983 */ /* 0x000ee80000100c00 */
[----:B------:R-:W4:Y:S01]  /*93a0*/  LDL.64 R14, [R6+0x20] ;  /* 0x00002000060e7983 */ /* 0x000f220000100a00 */
[----:B------:R-:W-:Y:S01]  /*93b0*/  FADD R3, -R21, R3 ;  /* 0x0000000315037221 */ /* 0x000fe20000000100 */
[----:B------:R-:W-:Y:S01]  /*93c0*/  FADD R2, -R20, R2 ;  /* 0x0000000214027221 */ /* 0x000fe20000000100 */
[----:B------:R-:W-:-:S02]  /*93d0*/  VIADD R0, R0, 0x4 ;  /* 0x0000000400007836 */ /* 0x000fc40000000000 */
        /* <DEDUP_REMOVED lines=20> */
.L_x_472:
[----:B------:R-:W-:Y:S05]  /*9520*/  BSYNC.RECONVERGENT B0 ;  /* 0x0000000000007941 */ /* 0x000fea0003800200 */
.L_x_471:
[----:B------:R-:W-:Y:S05]  /*9530*/  @!P1 BRA `(.L_x_452) ;  /* 0x0000000000709947 */ /* 0x000fea0003800000 */
[----:B------:R-:W-:Y:S02]  /*9540*/  ISETP.NE.AND P0, PT, R16, 0x1, PT ;  /* 0x000000011000780c */ /* 0x000fe40003f05270 */
[----:B------:R-:W-:-:S04]  /*9550*/  LOP3.LUT R5, R5, 0x1, RZ, 0xc0, !PT ;  /* 0x0000000105057812 */ /* 0x000fc800078ec0ff */
[----:B------:R-:W-:-:S07]  /*9560*/  ISETP.NE.U32.AND P1, PT, R5, 0x1, PT ;  /* 0x000000010500780c */ /* 0x000fce0003f25070 */
[C---:B------:R-:W-:Y:S02]  /*9570*/  @P0 LEA R5, R0.reuse, R29, 0x3 ;  /* 0x0000001d00050211 */ /* 0x040fe400078e18ff */
[----:B------:R-:W-:-:S03]  /*9580*/  @P0 IADD3 R0, PT, PT, R0, 0x2, RZ ;  /* 0x0000000200000810 */ /* 0x000fc60007ffe0ff */
[----:B------:R-:W2:Y:S02]  /*9590*/  @P0 LDL.128 R12, [R5] ;  /* 0x00000000050c0983 */ /* 0x000ea40000100c00 */
[----:B------:R-:W-:Y:S02]  /*95a0*/  @!P1 IMAD R8, R0, 0x8, R29 ;  /* 0x0000000800089824 */ /* 0x000fe400078e021d */
        /* <DEDUP_REMOVED lines=21> */
.L_x_452:
[----:B------:R-:W-:Y:S05]  /*9700*/  BSYNC.RECONVERGENT B2 ;  /* 0x0000000000027941 */ /* 0x000fea0003800200 */
.L_x_451:
[----:B------:R-:W1:Y:S01]  /*9710*/  S2R R0, SR_CTAID.Y ;  /* 0x0000000000007919 */ /* 0x000e620000002600 */
[----:B------:R-:W2:Y:S01]  /*9720*/  LDC.64 R2, c[0x0][0x3a0] ;  /* 0x0000e800ff027b82 */ /* 0x000ea20000000a00 */
[----:B------:R-:W3:Y:S01]  /*9730*/  LDCU UR4, c[0x0][0x390] ;  /* 0x00007200ff0477ac */ /* 0x000ee20008000800 */
[----:B------:R-:W1:Y:S01]  /*9740*/  S2R R5, SR_TID.Y ;  /* 0x0000000000057919 */ /* 0x000e620000002200 */
[----:B------:R-:W4:Y:S01]  /*9750*/  S2R R6, SR_CTAID.X ;  /* 0x0000000000067919 */ /* 0x000f220000002500 */
[----:B------:R-:W4:Y:S01]  /*9760*/  S2R R7, SR_TID.X ;  /* 0x0000000000077919 */ /* 0x000f220000002100 */
[----:B-1----:R-:W-:Y:S01]  /*9770*/  LEA R0, R0, R5, 0x4 ;  /* 0x0000000500007211 */ /* 0x002fe200078e20ff */
[----:B------:R-:W-:Y:S01]  /*9780*/  FMUL R5, |R4|, 0.5 ;  /* 0x3f00000004057820 */ /* 0x000fe20000400200 */
[----:B----4-:R-:W-:-:S05]  /*9790*/  LEA R7, R6, R7, 0x4 ;  /* 0x0000000706077211 */ /* 0x010fca00078e20ff */
[----:B---3--:R-:W-:-:S04]  /*97a0*/  IMAD R7, R0, UR4, R7 ;  /* 0x0000000400077c24 */ /* 0x008fc8000f8e0207 */
[----:B--2---:R-:W-:-:S05]  /*97b0*/  IMAD.WIDE R2, R7, 0x4, R2 ;  /* 0x0000000407027825 */ /* 0x004fca00078e0202 */
[----:B------:R-:W-:Y:S01]  /*97c0*/  STG.E desc[UR6][R2.64], R5 ;  /* 0x0000000502007986 */ /* 0x000fe2000c101906 */
[----:B------:R-:W-:Y:S05]  /*97d0*/  EXIT ;  /* 0x000000000000794d */ /* 0x000fea0003800000 */
        .weak           $__internal_3_$__cuda_sm3x_div_rn_noftz_f32_slowpath
        .type           $__internal_3_$__cuda_sm3x_div_rn_noftz_f32_slowpath,@function
        .size           $__internal_3_$__cuda_sm3x_div_rn_noftz_f32_slowpath,(.L_x_488 - $__internal_3_$__cuda_sm3x_div_rn_noftz_f32_slowpath)
$__internal_3_$__cuda_sm3x_div_rn_noftz_f32_slowpath:
[----:B------:R-:W-:Y:S01]  /*97e0*/  SHF.R.U32.HI R43, RZ, 0x17, R61 ;  /* 0x00000017ff2b7819 */ /* 0x000fe2000001163d */
[----:B------:R-:W-:Y:S01]  /*97f0*/  BSSY.RECONVERGENT B0, `(.L_x_473) ;  /* 0x0000063000007945 */ /* 0x000fe20003800200 */
[----:B------:R-:W-:Y:S02]  /*9800*/  SHF.R.U32.HI R57, RZ, 0x17, R18 ;  /* 0x00000017ff397819 */ /* 0x000fe40000011612 */
[----:B------:R-:W-:Y:S02]  /*9810*/  LOP3.LUT R43, R43, 0xff, RZ, 0xc0, !PT ;  /* 0x000000ff2b2b7812 */ /* 0x000fe400078ec0ff */
[----:B------:R-:W-:Y:S02]  /*9820*/  LOP3.LUT R57, R57, 0xff, RZ, 0xc0, !PT ;  /* 0x000000ff39397812 */ /* 0x000fe400078ec0ff */
[----:B------:R-:W-:Y:S01]  /*9830*/  MOV R60, R61 ;  /* 0x0000003d003c7202 */ /* 0x000fe20000000f00 */
[----:B------:R-:W-:Y:S01]  /*9840*/  VIADD R58, R43, 0xffffffff ;  /* 0xffffffff2b3a7836 */ /* 0x000fe20000000000 */
[----:B------:R-:W-:-:S04]  /*9850*/  IADD3 R59, PT, PT, R57, -0x1, RZ ;  /* 0xffffffff393b7810 */ /* 0x000fc80007ffe0ff */
        /* <DEDUP_REMOVED lines=23> */
[----:B------:R-:W-:Y:S01]  /*99d0*/  @!P0 FFMA R18, R18, 1.84467440737095516160e+19, RZ ;  /* 0x5f80000012128823 */ /* 0x000fe200000000ff */
[----:B------:R-:W-:Y:S01]  /*99e0*/  @!P0 MOV R56, 0xffffffc0 ;  /* 0xffffffc000388802 */ /* 0x000fe20000000f00 */
[----:B------:R-:W-:-:S04]  /*99f0*/  @!P1 FFMA R60, R61, 1.84467440737095516160e+19, RZ ;  /* 0x5f8000003d3c9823 */ /* 0x000fc800000000ff */
[----:B------:R-:W-:-:S07]  /*9a00*/  @!P1 VIADD R56, R56, 0x40 ;  /* 0x0000004038389836 */ /* 0x000fce0000000000 */
.L_x_474:
[----:B------:R-:W-:Y:S01]  /*9a10*/  LEA R59, R43, 0xc0800000, 0x17 ;  /* 0xc08000002b3b7811 */ /* 0x000fe200078eb8ff */
[----:B------:R-:W-:Y:S01]  /*9a20*/  BSSY.RECONVERGENT B1, `(.L_x_479) ;  /* 0x0000036000017945 */ /* 0x000fe20003800200 */
[----:B------:R-:W-:Y:S02]  /*9a30*/  IADD3 R58, PT, PT, R57, -0x7f, RZ ;  /* 0xffffff81393a7810 */ /* 0x000fe40007ffe0ff */
[----:B------:R-:W-:Y:S02]  /*9a40*/  IADD3 R66, PT, PT, -R59, R60, RZ ;  /* 0x0000003c3b427210 */ /* 0x000fe40007ffe1ff */
[C---:B------:R-:W-:Y:S01]  /*9a50*/  IADD3 R67, PT, PT, R58.reuse, 0x7f, -R43 ;  /* 0x0000007f3a437810 */ /* 0x040fe20007ffe82b */
[----:B------:R-:W-:Y:S01]  /*9a60*/  IMAD R18, R58, -0x800000, R18 ;  /* 0xff8000003a127824 */ /* 0x000fe200078e0212 */
[----:B------:R-:W0:Y:S01]  /*9a70*/  MUFU.RCP R60, R66 ;  /* 0x00000042003c7308 */ /* 0x000e220000001000 */
[----:B------:R-:W-:Y:S02]  /*9a80*/  FADD.FTZ R59, -R66, -RZ ;  /* 0x800000ff423b7221 */ /* 0x000fe40000010100 */
[----:B------:R-:W-:-:S02]  /*9a90*/  IMAD.IADD R67, R67, 0x1, R56 ;  /* 0x0000000143437824 */ /* 0x000fc400078e0238 */
        /* <DEDUP_REMOVED lines=8> */
[----:B------:R-:W-:-:S04]  /*9b20*/  LOP3.LUT R56, R56, 0xff, RZ, 0xc0, !PT ;  /* 0x000000ff38387812 */ /* 0x000fc800078ec0ff */
[----:B------:R-:W-:-:S04]  /*9b30*/  IADD3 R43, PT, PT, R56, R67, RZ ;  /* 0x00000043382b7210 */ /* 0x000fc80007ffe0ff */
        /* <DEDUP_REMOVED lines=13> */
[C---:B------:R-:W-:Y:S02]  /*9c10*/  ISETP.NE.AND P5, PT, R43.reuse, RZ, PT ;  /* 0x000000ff2b00720c */ /* 0x040fe40003fa5270 */
[----:B------:R-:W-:Y:S02]  /*9c20*/  LOP3.LUT R56, R56, 0x7fffff, RZ, 0xc0, !PT ;  /* 0x007fffff38387812 */ /* 0x000fe400078ec0ff */
[----:B------:R-:W-:Y:S01]  /*9c30*/  FSETP.NEU.FTZ.AND P0, PT, R58, R57, PT ;  /* 0x000000393a00720b */ /* 0x000fe20003f1d000 */
[C---:B------:R-:W-:Y:S01]  /*9c40*/  VIADD R57, R43.reuse, 0x20 ;  /* 0x000000202b397836 */ /* 0x040fe20000000000 */
[----:B------:R-:W-:Y:S02]  /*9c50*/  LOP3.LUT R56, R56, 0x800000, RZ, 0xfc, !PT ;  /* 0x0080000038387812 */ /* 0x000fe400078efcff */
[----:B------:R-:W-:-:S02]  /*9c60*/  ISETP.NE.AND P1, PT, R43, RZ, PT ;  /* 0x000000ff2b00720c */ /* 0x000fc40003f25270 */
[----:B------:R-:W-:Y:S02]  /*9c70*/  IADD3 R43, PT, PT, -R43, RZ, RZ ;  /* 0x000000ff2b2b7210 */ /* 0x000fe40007ffe1ff */
        /* <DEDUP_REMOVED lines=8> */
[----:B------:R-:W-:-:S04]  /*9d00*/  LOP3.LUT R43, R43, R58, RZ, 0xc0, !PT ;  /* 0x0000003a2b2b7212 */ /* 0x000fc800078ec0ff */
[----:B------:R-:W-:-:S04]  /*9d10*/  IADD3 R43, PT, PT, R56, R43, RZ ;  /* 0x0000002b382b7210 */ /* 0x000fc80007ffe0ff */
[----:B------:R-:W-:Y:S01]  /*9d20*/  LOP3.LUT R18, R43, R18, RZ, 0xfc, !PT ;  /* 0x000000122b127212 */ /* 0x000fe200078efcff */
[----:B------:R-:W-:Y:S06]  /*9d30*/  BRA `(.L_x_482) ;  /* 0x0000000000107947 */ /* 0x000fec0003800000 */
.L_x_481:
[----:B------:R-:W-:-:S04]  /*9d40*/  LOP3.LUT R18, R18, 0x80000000, RZ, 0xc0, !PT ;  /* 0x8000000012127812 */ /* 0x000fc800078ec0ff */
[----:B------:R-:W-:Y:S01]  /*9d50*/  LOP3.LUT R18, R18, 0x7f800000, RZ, 0xfc, !PT ;  /* 0x7f80000012127812 */ /* 0x000fe200078efcff */
[----:B------:R-:W-:Y:S06]  /*9d60*/  BRA `(.L_x_482) ;  /* 0x0000000000047947 */ /* 0x000fec0003800000 */
.L_x_480:
[----:B------:R-:W-:-:S07]  /*9d70*/  IMAD R18, R67, 0x800000, R18 ;  /* 0x0080000043127824 */ /* 0x000fce00078e0212 */
.L_x_482:
[----:B------:R-:W-:Y:S05]  /*9d80*/  BSYNC.RECONVERGENT B1 ;  /* 0x0000000000017941 */ /* 0x000fea0003800200 */
.L_x_479:
[----:B------:R-:W-:Y:S05]  /*9d90*/  BRA `(.L_x_483) ;  /* 0x0000000000207947 */ /* 0x000fea0003800000 */
.L_x_478:
[----:B------:R-:W-:-:S04]  /*9da0*/  LOP3.LUT R18, R60, 0x80000000, R18, 0x48, !PT ;  /* 0x800000003c127812 */ /* 0x000fc800078e4812 */
[----:B------:R-:W-:Y:S01]  /*9db0*/  LOP3.LUT R18, R18, 0x7f800000, RZ, 0xfc, !PT ;  /* 0x7f80000012127812 */ /* 0x000fe200078efcff */
[----:B------:R-:W-:Y:S06]  /*9dc0*/  BRA `(.L_x_483) ;  /* 0x0000000000147947 */ /* 0x000fec0003800000 */
.L_x_477:
[----:B------:R-:W-:Y:S01]  /*9dd0*/  LOP3.LUT R18, R60, 0x80000000, R18, 0x48, !PT ;  /* 0x800000003c127812 */ /* 0x000fe200078e4812 */
[----:B------:R-:W-:Y:S06]  /*9de0*/  BRA `(.L_x_483) ;  /* 0x00000000000c7947 */ /* 0x000fec0003800000 */
.L_x_476:
[----:B------:R-:W0:Y:S01]  /*9df0*/  MUFU.RSQ R18, -QNAN ;  /* 0xffc0000000127908 */ /* 0x000e220000001400 */
[----:B------:R-:W-:Y:S05]  /*9e00*/  BRA `(.L_x_483) ;  /* 0x0000000000047947 */ /* 0x000fea0003800000 */
.L_x_475:
[----:B------:R-:W-:-:S07]  /*9e10*/  FADD.FTZ R18, R18, R61 ;  /* 0x0000003d12127221 */ /* 0x000fce0000010000 */
.L_x_483:
[----:B------:R-:W-:Y:S05]  /*9e20*/  BSYNC.RECONVERGENT B0 ;  /* 0x0000000000007941 */ /* 0x000fea0003800200 */
.L_x_473:
[----:B------:R-:W-:Y:S01]  /*9e30*/  HFMA2 R57, -RZ, RZ, 0, 0 ;  /* 0x00000000ff397431 */ /* 0x000fe200000001ff */
[----:B------:R-:W-:-:S04]  /*9e40*/  MOV R56, R54 ;  /* 0x0000003600387202 */ /* 0x000fc80000000f00 */
[----:B0-----:R-:W-:Y:S05]  /*9e50*/  RET.REL.NODEC R56 `(_Z20boxes_overlap_kerneliPKfiS0_Pf) ;  /* 0xffffff6038687950 */ /* 0x001fea0003c3ffff */
.L_x_484:
        /* <DEDUP_REMOVED lines=10> */
.L_x_488:


//--------------------- .nv.global.init           --------------------------
	.section	.nv.global.init,"aw",@progbits
	.align	4
.nv.global.init:
	.type		__cudart_i2opi_f,@object
	.size		__cudart_i2opi_f,(.L_0 - __cudart_i2opi_f)
__cudart_i2opi_f:
        /*0000*/ 	.byte	0x41, 0x90, 0x43, 0x3c, 0x99, 0x95, 0x62, 0xdb, 0xc0, 0xdd, 0x34, 0xf5, 0xd1, 0x57, 0x27, 0xfc
        /*0010*/ 	.byte	0x29, 0x15, 0x44, 0x4e, 0x6e, 0x83, 0xf9, 0xa2
.L_0:


//--------------------- .nv.shared._Z17nms_normal_kernelifPKfPl --------------------------
	.section	.nv.shared._Z17nms_normal_kernelifPKfPl,"aw",@nobits
	.sectionflags	@""
	.align	4
.nv.shared._Z17nms_normal_kernelifPKfPl:
	.zero		2816


//--------------------- .nv.shared.reserved.0     --------------------------
	.section	.nv.shared.reserved.0,"aw",@nobits
	.weak		__nv_reservedSMEM_offset_0_alias
	.size		__nv_reservedSMEM_offset_0_alias, 0, 64
	.other		__nv_reservedSMEM_offset_0_alias,@"STO_CUDA_RESERVED_SHARED STV_DEFAULT"
__nv_reservedSMEM_offset_0_alias:
	.zero		0
	.zero		64


//--------------------- .nv.shared._Z10nms_kernelifPKfPl --------------------------
	.section	.nv.shared._Z10nms_kernelifPKfPl,"aw",@nobits
	.sectionflags	@""
	.align	4
.nv.shared._Z10nms_kernelifPKfPl:
	.zero		2816


//--------------------- .nv.constant0._Z17nms_normal_kernelifPKfPl --------------------------
	.section	.nv.constant0._Z17nms_normal_kernelifPKfPl,"a",@progbits
	.sectionflags	@""
	.align	4
.nv.constant0._Z17nms_normal_kernelifPKfPl:
	.zero		920


//--------------------- .nv.constant0._Z10nms_kernelifPKfPl --------------------------
	.section	.nv.constant0._Z10nms_kernelifPKfPl,"a",@progbits
	.sectionflags	@""
	.align	4
.nv.constant0._Z10nms_kernelifPKfPl:
	.zero		920


//--------------------- .nv.constant0._Z20boxes_iou_bev_kerneliPKfiS0_Pf --------------------------
	.section	.nv.constant0._Z20boxes_iou_bev_kerneliPKfiS0_Pf,"a",@progbits
	.sectionflags	@""
	.align	4
.nv.constant0._Z20boxes_iou_bev_kerneliPKfiS0_Pf:
	.zero		936


//--------------------- .nv.constant0._Z20boxes_overlap_kerneliPKfiS0_Pf --------------------------
	.section	.nv.constant0._Z20boxes_overlap_kerneliPKfiS0_Pf,"a",@progbits
	.sectionflags	@""
	.align	4
.nv.constant0._Z20boxes_overlap_kerneliPKfiS0_Pf:
	.zero		936


//--------------------- SYMBOLS --------------------------

	.type		.nv.reservedSmem.offset0,@object
	.size		.nv.reservedSmem.offset0,0x4
	.type		.nv.reservedSmem.cap,@object
	.size		.nv.reservedSmem.cap,0x4
